	.target	sm_80

	.elftype	@"ET_EXEC"


//--------------------- .note.nv.tkinfo           --------------------------
	.section	.note.nv.tkinfo,"",@"SHT_NOTE"
	.sectionflags	@"SHF_NOTE_NV_TKINFO"
	.tkinfo
        /*0018*/ 	.word	0x00000002
        /*0030*/ 	.string	""
        /*0030*/ 	.string	"ptxas"
        /*0030*/ 	.string	"Cuda compilation tools, release 13.0, V13.0.88"
        /*0030*/ 	.string	"Build cuda_13.0.r13.0/compiler.36424714_0"
        /*0030*/ 	.string	"-v  -suppress-debug-info  -lineinfo  -arch sm_80 "



//--------------------- .note.nv.cuinfo           --------------------------
	.section	.note.nv.cuinfo,"",@"SHT_NOTE"
	.sectionflags	@"SHF_NOTE_NV_CUINFO"
        /*0018*/ 	.short	0x0002
        /*001a*/ 	.short	0x0050
        /*001c*/ 	.short	0x0082
	.zero		2


//--------------------- .nv.info                  --------------------------
	.section	.nv.info,"",@"SHT_CUDA_INFO"
	.align	4


	//----- nvinfo : EIATTR_REGCOUNT
	.align		4
        /*0000*/ 	.byte	0x04, 0x2f
        /*0002*/ 	.short	(.L_1 - .L_0)
	.align		4
.L_0:
        /*0004*/ 	.word	index@(matmul_kernel)
        /*0008*/ 	.word	0x000000ff


	//----- nvinfo : EIATTR_FRAME_SIZE
	.align		4
.L_1:
        /*000c*/ 	.byte	0x04, 0x11
        /*000e*/ 	.short	(.L_3 - .L_2)
	.align		4
.L_2:
        /*0010*/ 	.word	index@(matmul_kernel)
        /*0014*/ 	.word	0x00001610


	//----- nvinfo : EIATTR_MIN_STACK_SIZE
	.align		4
.L_3:
        /*0018*/ 	.byte	0x04, 0x12
        /*001a*/ 	.short	(.L_5 - .L_4)
	.align		4
.L_4:
        /*001c*/ 	.word	index@(matmul_kernel)
        /*0020*/ 	.word	0x00001610
.L_5:


//--------------------- .nv.info.matmul_kernel    --------------------------
	.section	.nv.info.matmul_kernel,"",@"SHT_CUDA_INFO"
	.sectionflags	@""
	.align	4


	//----- nvinfo : EIATTR_CUDA_API_VERSION
	.align		4
        /*0000*/ 	.byte	0x04, 0x37
        /*0002*/ 	.short	(.L_7 - .L_6)
.L_6:
        /*0004*/ 	.word	0x00000082


	//----- nvinfo : EIATTR_SW2861232_WAR
	.align		4
.L_7:
        /*0008*/ 	.byte	0x01, 0x35
	.zero		2


	//----- nvinfo : EIATTR_PARAM_CBANK
	.align		4
        /*000c*/ 	.byte	0x04, 0x0a
        /*000e*/ 	.short	(.L_9 - .L_8)
	.align		4
.L_8:
        /*0010*/ 	.word	index@(.nv.constant0.matmul_kernel)
        /*0014*/ 	.short	0x0160
        /*0016*/ 	.short	0x0050


	//----- nvinfo : EIATTR_CBANK_PARAM_SIZE
	.align		4
.L_9:
        /*0018*/ 	.byte	0x03, 0x19
        /*001a*/ 	.short	0x0050


	//----- nvinfo : EIATTR_KPARAM_INFO
	.align		4
        /*001c*/ 	.byte	0x04, 0x17
        /*001e*/ 	.short	(.L_11 - .L_10)
.L_10:
        /*0020*/ 	.word	0x00000000
        /*0024*/ 	.short	0x000d
        /*0026*/ 	.short	0x0048
        /*0028*/ 	.byte	0x00, 0xf4, 0x21, 0x00


	//----- nvinfo : EIATTR_KPARAM_INFO
	.align		4
.L_11:
        /*002c*/ 	.byte	0x04, 0x17
        /*002e*/ 	.short	(.L_13 - .L_12)
.L_12:
        /*0030*/ 	.word	0x00000000
        /*0034*/ 	.short	0x000c
        /*0036*/ 	.short	0x0040
        /*0038*/ 	.byte	0x00, 0xf4, 0x21, 0x00


	//----- nvinfo : EIATTR_KPARAM_INFO
	.align		4
.L_13:
        /*003c*/ 	.byte	0x04, 0x17
        /*003e*/ 	.short	(.L_15 - .L_14)
.L_14:
        /*0040*/ 	.word	0x00000000
        /*0044*/ 	.short	0x000b
        /*0046*/ 	.short	0x0038
        /*0048*/ 	.byte	0x00, 0xf0, 0x11, 0x00


	//----- nvinfo : EIATTR_KPARAM_INFO
	.align		4
.L_15:
        /*004c*/ 	.byte	0x04, 0x17
        /*004e*/ 	.short	(.L_17 - .L_16)
.L_16:
        /*0050*/ 	.word	0x00000000
        /*0054*/ 	.short	0x000a
        /*0056*/ 	.short	0x0034
        /*0058*/ 	.byte	0x00, 0xf0, 0x11, 0x00


	//----- nvinfo : EIATTR_KPARAM_INFO
	.align		4
.L_17:
        /*005c*/ 	.byte	0x04, 0x17
        /*005e*/ 	.short	(.L_19 - .L_18)
.L_18:
        /*0060*/ 	.word	0x00000000
        /*0064*/ 	.short	0x0009
        /*0066*/ 	.short	0x0030
        /*0068*/ 	.byte	0x00, 0xf0, 0x11, 0x00


	//----- nvinfo : EIATTR_KPARAM_INFO
	.align		4
.L_19:
        /*006c*/ 	.byte	0x04, 0x17
        /*006e*/ 	.short	(.L_21 - .L_20)
.L_20:
        /*0070*/ 	.word	0x00000000
        /*0074*/ 	.short	0x0008
        /*0076*/ 	.short	0x002c
        /*0078*/ 	.byte	0x00, 0xf0, 0x11, 0x00


	//----- nvinfo : EIATTR_KPARAM_INFO
	.align		4
.L_21:
        /*007c*/ 	.byte	0x04, 0x17
        /*007e*/ 	.short	(.L_23 - .L_22)
.L_22:
        /*0080*/ 	.word	0x00000000
        /*0084*/ 	.short	0x0007
        /*0086*/ 	.short	0x0028
        /*0088*/ 	.byte	0x00, 0xf0, 0x11, 0x00


	//----- nvinfo : EIATTR_KPARAM_INFO
	.align		4
.L_23:
        /*008c*/ 	.byte	0x04, 0x17
        /*008e*/ 	.short	(.L_25 - .L_24)
.L_24:
        /*0090*/ 	.word	0x00000000
        /*0094*/ 	.short	0x0006
        /*0096*/ 	.short	0x0024
        /*0098*/ 	.byte	0x00, 0xf0, 0x11, 0x00


	//----- nvinfo : EIATTR_KPARAM_INFO
	.align		4
.L_25:
        /*009c*/ 	.byte	0x04, 0x17
        /*009e*/ 	.short	(.L_27 - .L_26)
.L_26:
        /*00a0*/ 	.word	0x00000000
        /*00a4*/ 	.short	0x0005
        /*00a6*/ 	.short	0x0020
        /*00a8*/ 	.byte	0x00, 0xf0, 0x11, 0x00


	//----- nvinfo : EIATTR_KPARAM_INFO
	.align		4
.L_27:
        /*00ac*/ 	.byte	0x04, 0x17
        /*00ae*/ 	.short	(.L_29 - .L_28)
.L_28:
        /*00b0*/ 	.word	0x00000000
        /*00b4*/ 	.short	0x0004
        /*00b6*/ 	.short	0x001c
        /*00b8*/ 	.byte	0x00, 0xf0, 0x11, 0x00


	//----- nvinfo : EIATTR_KPARAM_INFO
	.align		4
.L_29:
        /*00bc*/ 	.byte	0x04, 0x17
        /*00be*/ 	.short	(.L_31 - .L_30)
.L_30:
        /*00c0*/ 	.word	0x00000000
        /*00c4*/ 	.short	0x0003
        /*00c6*/ 	.short	0x0018
        /*00c8*/ 	.byte	0x00, 0xf0, 0x11, 0x00


	//----- nvinfo : EIATTR_KPARAM_INFO
	.align		4
.L_31:
        /*00cc*/ 	.byte	0x04, 0x17
        /*00ce*/ 	.short	(.L_33 - .L_32)
.L_32:
        /*00d0*/ 	.word	0x00000000
        /*00d4*/ 	.short	0x0002
        /*00d6*/ 	.short	0x0010
        /*00d8*/ 	.byte	0x00, 0xf4, 0x21, 0x00


	//----- nvinfo : EIATTR_KPARAM_INFO
	.align		4
.L_33:
        /*00dc*/ 	.byte	0x04, 0x17
        /*00de*/ 	.short	(.L_35 - .L_34)
.L_34:
        /*00e0*/ 	.word	0x00000000
        /*00e4*/ 	.short	0x0001
        /*00e6*/ 	.short	0x0008
        /*00e8*/ 	.byte	0x00, 0xf4, 0x21, 0x00


	//----- nvinfo : EIATTR_KPARAM_INFO
	.align		4
.L_35:
        /*00ec*/ 	.byte	0x04, 0x17
        /*00ee*/ 	.short	(.L_37 - .L_36)
.L_36:
        /*00f0*/ 	.word	0x00000000
        /*00f4*/ 	.short	0x0000
        /*00f6*/ 	.short	0x0000
        /*00f8*/ 	.byte	0x00, 0xf4, 0x21, 0x00


	//----- nvinfo : EIATTR_MAXREG_COUNT
	.align		4
.L_37:
        /*00fc*/ 	.byte	0x03, 0x1b
        /*00fe*/ 	.short	0x00ff


	//----- nvinfo : EIATTR_NUM_BARRIERS
	.align		4
        /*0100*/ 	.byte	0x02, 0x4c
        /*0102*/ 	.byte	0x01
	.zero		1


	//----- nvinfo : EIATTR_ANNOTATIONS
	.align		4
        /*0104*/ 	.byte	0x04, 0x55
        /*0106*/ 	.short	(.L_39 - .L_38)


	//   ....[0]....
.L_38:
        /*0108*/ 	.word	0x00000001
        /*010c*/ 	.byte	0x20, 0x06, 0x00, 0x00, 0x01, 0x00, 0x00, 0x00, 0x60, 0x06, 0x00, 0x00, 0x01, 0x00, 0x00, 0x00
        /* <DEDUP_REMOVED lines=2528> */
        /*9f1c*/ 	.byte	0x50, 0xcc, 0x03, 0x00, 0x01, 0x00, 0x00, 0x00, 0x70, 0xcc, 0x03, 0x00


	//----- nvinfo : EIATTR_MERCURY_ISA_VERSION
	.align		4
.L_39:
        /*9f28*/ 	.byte	0x03, 0x5f
        /*9f2a*/ 	.short	0x0000


	//----- nvinfo : EIATTR_EXIT_INSTR_OFFSETS
	.align		4
        /*9f2c*/ 	.byte	0x04, 0x1c
        /*9f2e*/ 	.short	(.L_41 - .L_40)


	//   ....[0]....
.L_40:
        /*9f30*/ 	.word	0x0003cf10


	//   ....[1]....
        /*9f34*/ 	.word	0x0003cf30


	//----- nvinfo : EIATTR_REQNTID
	.align		4
.L_41:
        /*9f38*/ 	.byte	0x04, 0x10
        /*9f3a*/ 	.short	(.L_43 - .L_42)
.L_42:
        /*9f3c*/ 	.word	0x00000080
        /*9f40*/ 	.word	0x00000001
        /*9f44*/ 	.word	0x00000001
.L_43:


//--------------------- .nv.callgraph             --------------------------
	.section	.nv.callgraph,"",@"SHT_CUDA_CALLGRAPH"
	.align	4
	.sectionentsize	8
	.align		4
        /*0000*/ 	.word	0x00000000
	.align		4
        /*0004*/ 	.word	0xffffffff
	.align		4
        /*0008*/ 	.word	0x00000000
	.align		4
        /*000c*/ 	.word	0xfffffffe
	.align		4
        /*0010*/ 	.word	0x00000000
	.align		4
        /*0014*/ 	.word	0xfffffffd
	.align		4
        /*0018*/ 	.word	0x00000000
	.align		4
        /*001c*/ 	.word	0xfffffffc


//--------------------- .nv.rel.action            --------------------------
	.section	.nv.rel.action,"",@"SHT_CUDA_RELOCINFO"
	.align	8
	.sectionentsize	8
        /*0000*/ 	.byte	0x73, 0x00, 0x00, 0x00, 0x00, 0x00, 0x00, 0x00, 0x00, 0x00, 0x00, 0x11, 0x25, 0x00, 0x05, 0x36


//--------------------- .nv.constant0.matmul_kernel --------------------------
	.section	.nv.constant0.matmul_kernel,"a",@progbits
	.sectionflags	@""
	.align	4
.nv.constant0.matmul_kernel:
	.zero		432


//--------------------- .text.matmul_kernel       --------------------------
	.section	.text.matmul_kernel,"ax",@progbits
	.sectioninfo	@"SHI_REGISTERS=255"
	.align	128
        .global         matmul_kernel
        .type           matmul_kernel,@function
        .size           matmul_kernel,(.L_x_4 - matmul_kernel)
        .other          matmul_kernel,@"STO_CUDA_ENTRY STV_DEFAULT"
matmul_kernel:
.text.matmul_kernel:
[----:B------:R-:W-:Y:S02]  /*0000*/  IMAD.MOV.U32 R1, RZ, RZ, c[0x0][0x28] ;  /* 0x00000a00ff017624 */ /* 0x000fe400078e00ff */
[----:B------:R-:W-:Y:S01]  /*0010*/  IMAD.MOV.U32 R0, RZ, RZ, c[0x0][0x17c] ;  /* 0x00005f00ff007624 */ /* 0x000fe200078e00ff */
[----:B------:R-:W1:Y:S01]  /*0020*/  S2R R7, SR_CTAID.X ;  /* 0x0000000000077919 */ /* 0x000e620000002500 */
[----:B------:R-:W-:Y:S02]  /*0030*/  IABS R251, c[0x0][0x17c] ;  /* 0x00005f0000fb7a13 */ /* 0x000fe40000000000 */
[----:B------:R-:W-:Y:S01]  /*0040*/  IADD3 R1, R1, -0x1610, RZ ;  /* 0xffffe9f001017810 */ /* 0x000fe20007ffe0ff */
[----:B------:R-:W2:Y:S01]  /*0050*/  S2R R15, SR_TID.X ;  /* 0x00000000000f7919 */ /* 0x000ea20000002100 */
[----:B------:R-:W-:-:S04]  /*0060*/  IADD3 R0, R0, 0x1ff, RZ ;  /* 0x000001ff00007810 */ /* 0x000fc80007ffe0ff */
[----:B------:R-:W-:-:S04]  /*0070*/  SHF.R.S32.HI R3, RZ, 0x1f, R0 ;  /* 0x0000001fff037819 */ /* 0x000fc80000011400 */
[----:B------:R-:W-:-:S04]  /*0080*/  LEA.HI R3, R3, R0, RZ, 0x9 ;  /* 0x0000000003037211 */ /* 0x000fc800078f48ff */
[----:B------:R-:W-:-:S05]  /*0090*/  SHF.R.S32.HI R3, RZ, 0x9, R3 ;  /* 0x00000009ff037819 */ /* 0x000fca0000011403 */
[----:B------:R-:W-:Y:S01]  /*00a0*/  IMAD.SHL.U32 R4, R3, 0x4, RZ ;  /* 0x0000000403047824 */ /* 0x000fe200078e00ff */
[----:B-1----:R-:W-:-:S04]  /*00b0*/  IABS R8, R7 ;  /* 0x0000000700087213 */ /* 0x002fc80000000000 */
[-C--:B------:R-:W-:Y:S02]  /*00c0*/  IABS R5, R4.reuse ;  /* 0x0000000400057213 */ /* 0x080fe40000000000 */
[----:B------:R-:W-:Y:S02]  /*00d0*/  IABS R10, R4 ;  /* 0x00000004000a7213 */ /* 0x000fe40000000000 */
[----:B------:R-:W1:Y:S08]  /*00e0*/  I2F.RP R0, R5 ;  /* 0x0000000500007306 */ /* 0x000e700000209400 */
[----:B-1----:R-:W1:Y:S02]  /*00f0*/  MUFU.RCP R0, R0 ;  /* 0x0000000000007308 */ /* 0x002e640000001000 */
[----:B-1----:R-:W-:Y:S01]  /*0100*/  IADD3 R2, R0, 0xffffffe, RZ ;  /* 0x0ffffffe00027810 */ /* 0x002fe20007ffe0ff */
[----:B------:R-:W-:-:S05]  /*0110*/  IMAD.MOV R0, RZ, RZ, -R10 ;  /* 0x000000ffff007224 */ /* 0x000fca00078e0a0a */
[----:B------:R1:W3:Y:S02]  /*0120*/  F2I.FTZ.U32.TRUNC.NTZ R3, R2 ;  /* 0x0000000200037305 */ /* 0x0002e4000021f000 */
[----:B-1----:R-:W-:Y:S02]  /*0130*/  IMAD.MOV.U32 R2, RZ, RZ, RZ ;  /* 0x000000ffff027224 */ /* 0x002fe400078e00ff */
[----:B---3--:R-:W-:-:S04]  /*0140*/  IMAD.MOV R6, RZ, RZ, -R3 ;  /* 0x000000ffff067224 */ /* 0x008fc800078e0a03 */
[----:B------:R-:W-:Y:S02]  /*0150*/  IMAD R9, R6, R5, RZ ;  /* 0x0000000506097224 */ /* 0x000fe400078e02ff */
[----:B------:R-:W-:Y:S02]  /*0160*/  IMAD.MOV.U32 R6, RZ, RZ, R8 ;  /* 0x000000ffff067224 */ /* 0x000fe400078e0008 */
[----:B------:R-:W-:-:S06]  /*0170*/  IMAD.HI.U32 R3, R3, R9, R2 ;  /* 0x0000000903037227 */ /* 0x000fcc00078e0002 */
[----:B------:R-:W-:-:S04]  /*0180*/  IMAD.HI.U32 R3, R3, R6, RZ ;  /* 0x0000000603037227 */ /* 0x000fc800078e00ff */
[----:B------:R-:W-:Y:S02]  /*0190*/  IMAD R0, R3, R0, R6 ;  /* 0x0000000003007224 */ /* 0x000fe400078e0206 */
[----:B------:R-:W1:Y:S03]  /*01a0*/  I2F.RP R6, R251 ;  /* 0x000000fb00067306 */ /* 0x000e660000209400 */
[----:B------:R-:W-:-:S13]  /*01b0*/  ISETP.GT.U32.AND P1, PT, R5, R0, PT ;  /* 0x000000000500720c */ /* 0x000fda0003f24070 */
[----:B------:R-:W-:Y:S01]  /*01c0*/  @!P1 IMAD.IADD R0, R0, 0x1, -R5 ;  /* 0x0000000100009824 */ /* 0x000fe200078e0a05 */
[----:B------:R-:W-:Y:S01]  /*01d0*/  @!P1 IADD3 R3, R3, 0x1, RZ ;  /* 0x0000000103039810 */ /* 0x000fe20007ffe0ff */
[----:B-1----:R-:W-:Y:S01]  /*01e0*/  MUFU.RCP R6, R6 ;  /* 0x0000000600067308 */ /* 0x002fe20000001000 */
[----:B------:R-:W-:Y:S02]  /*01f0*/  ISETP.NE.AND P1, PT, R4, RZ, PT ;  /* 0x000000ff0400720c */ /* 0x000fe40003f25270 */
[----:B------:R-:W-:Y:S02]  /*0200*/  ISETP.GE.U32.AND P0, PT, R0, R5, PT ;  /* 0x000000050000720c */ /* 0x000fe40003f06070 */
[----:B------:R-:W-:Y:S02]  /*0210*/  LOP3.LUT R0, R7, R4, RZ, 0x3c, !PT ;  /* 0x0000000407007212 */ /* 0x000fe400078e3cff */
[----:B------:R-:W-:Y:S02]  /*0220*/  IABS R5, c[0x0][0x178] ;  /* 0x00005e0000057a13 */ /* 0x000fe40000000000 */
[----:B------:R-:W-:Y:S01]  /*0230*/  ISETP.GE.AND P2, PT, R0, RZ, PT ;  /* 0x000000ff0000720c */ /* 0x000fe20003f46270 */
[----:B------:R-:W-:-:S02]  /*0240*/  IMAD.MOV.U32 R0, RZ, RZ, c[0x0][0x178] ;  /* 0x00005e00ff007624 */ /* 0x000fc400078e00ff */
[----:B------:R-:W-:-:S03]  /*0250*/  IMAD.MOV.U32 R12, RZ, RZ, R5 ;  /* 0x000000ffff0c7224 */ /* 0x000fc600078e0005 */
[----:B------:R-:W-:Y:S01]  /*0260*/  IADD3 R0, R0, 0x3f, RZ ;  /* 0x0000003f00007810 */ /* 0x000fe20007ffe0ff */
[----:B------:R-:W1:Y:S01]  /*0270*/  I2F.RP R5, R12 ;  /* 0x0000000c00057306 */ /* 0x000e620000209400 */
[----:B------:R-:W-:-:S05]  /*0280*/  @P0 IADD3 R3, R3, 0x1, RZ ;  /* 0x0000000103030810 */ /* 0x000fca0007ffe0ff */
[----:B------:R-:W-:Y:S01]  /*0290*/  IMAD.MOV.U32 R2, RZ, RZ, R3 ;  /* 0x000000ffff027224 */ /* 0x000fe200078e0003 */
[----:B------:R-:W-:-:S03]  /*02a0*/  SHF.R.S32.HI R3, RZ, 0x1f, R0 ;  /* 0x0000001fff037819 */ /* 0x000fc60000011400 */
[----:B------:R-:W-:Y:S01]  /*02b0*/  @!P2 IMAD.MOV R2, RZ, RZ, -R2 ;  /* 0x000000ffff02a224 */ /* 0x000fe200078e0a02 */
[----:B------:R-:W-:Y:S02]  /*02c0*/  @!P1 LOP3.LUT R2, RZ, R4, RZ, 0x33, !PT ;  /* 0x00000004ff029212 */ /* 0x000fe400078e33ff */
[----:B------:R-:W-:-:S03]  /*02d0*/  LEA.HI R3, R3, R0, RZ, 0x6 ;  /* 0x0000000003037211 */ /* 0x000fc600078f30ff */
[----:B------:R-:W-:Y:S01]  /*02e0*/  IMAD.SHL.U32 R11, R2, 0x4, RZ ;  /* 0x00000004020b7824 */ /* 0x000fe200078e00ff */
[----:B-1----:R-:W-:Y:S01]  /*02f0*/  MUFU.RCP R5, R5 ;  /* 0x0000000500057308 */ /* 0x002fe20000001000 */
[----:B------:R-:W-:-:S03]  /*0300*/  IMAD.MOV R2, RZ, RZ, -R2 ;  /* 0x000000ffff027224 */ /* 0x000fc600078e0a02 */
[----:B------:R-:W-:Y:S01]  /*0310*/  LEA.HI.SX32 R3, R3, -R11, 0x1a ;  /* 0x8000000b03037211 */ /* 0x000fe200078fd2ff */
[----:B------:R-:W-:Y:S02]  /*0320*/  IMAD R14, R4, R2, R7 ;  /* 0x00000002040e7224 */ /* 0x000fe400078e0207 */
[----:B------:R-:W-:Y:S01]  /*0330*/  IMAD.MOV.U32 R2, RZ, RZ, RZ ;  /* 0x000000ffff027224 */ /* 0x000fe200078e00ff */
[----:B------:R-:W-:-:S04]  /*0340*/  IMNMX R13, R3, 0x4, PT ;  /* 0x00000004030d7817 */ /* 0x000fc80003800200 */
[-C--:B------:R-:W-:Y:S02]  /*0350*/  IABS R9, R13.reuse ;  /* 0x0000000d00097213 */ /* 0x080fe40000000000 */
[----:B------:R-:W-:Y:S02]  /*0360*/  IABS R4, R13 ;  /* 0x0000000d00047213 */ /* 0x000fe40000000000 */
[----:B------:R-:W1:Y:S08]  /*0370*/  I2F.RP R0, R9 ;  /* 0x0000000900007306 */ /* 0x000e700000209400 */
[----:B-1----:R-:W1:Y:S02]  /*0380*/  MUFU.RCP R0, R0 ;  /* 0x0000000000007308 */ /* 0x002e640000001000 */
[----:B-1----:R-:W-:-:S02]  /*0390*/  IADD3 R3, R0, 0xffffffe, RZ ;  /* 0x0ffffffe00037810 */ /* 0x002fc40007ffe0ff */
[----:B------:R-:W-:-:S04]  /*03a0*/  IABS R0, R14 ;  /* 0x0000000e00007213 */ /* 0x000fc80000000000 */
[----:B------:R-:W1:Y:S02]  /*03b0*/  F2I.FTZ.U32.TRUNC.NTZ R3, R3 ;  /* 0x0000000300037305 */ /* 0x000e64000021f000 */
[----:B-1----:R-:W-:-:S04]  /*03c0*/  IMAD.MOV R8, RZ, RZ, -R3 ;  /* 0x000000ffff087224 */ /* 0x002fc800078e0a03 */
[----:B------:R-:W-:-:S04]  /*03d0*/  IMAD R7, R8, R9, RZ ;  /* 0x0000000908077224 */ /* 0x000fc800078e02ff */
[----:B------:R-:W-:-:S04]  /*03e0*/  IMAD.HI.U32 R2, R3, R7, R2 ;  /* 0x0000000703027227 */ /* 0x000fc800078e0002 */
[----:B------:R-:W-:Y:S02]  /*03f0*/  IMAD.MOV.U32 R3, RZ, RZ, R0 ;  /* 0x000000ffff037224 */ /* 0x000fe400078e0000 */
[----:B------:R-:W-:Y:S01]  /*0400*/  IMAD.MOV R0, RZ, RZ, -R4 ;  /* 0x000000ffff007224 */ /* 0x000fe200078e0a04 */
[----:B------:R-:W-:Y:S01]  /*0410*/  IADD3 R4, R6, 0xffffffe, RZ ;  /* 0x0ffffffe06047810 */ /* 0x000fe20007ffe0ff */
[----:B------:R-:W-:-:S04]  /*0420*/  IMAD.HI.U32 R2, R2, R3, RZ ;  /* 0x0000000302027227 */ /* 0x000fc800078e00ff */
[----:B------:R-:W-:Y:S01]  /*0430*/  IMAD R0, R2, R0, R3 ;  /* 0x0000000002007224 */ /* 0x000fe200078e0203 */
[----:B------:R-:W-:Y:S02]  /*0440*/  IADD3 R3, R5, 0xffffffe, RZ ;  /* 0x0ffffffe05037810 */ /* 0x000fe40007ffe0ff */
[----:B------:R-:W1:Y:S02]  /*0450*/  F2I.FTZ.U32.TRUNC.NTZ R5, R4 ;  /* 0x0000000400057305 */ /* 0x000e64000021f000 */
[----:B------:R-:W-:-:S06]  /*0460*/  ISETP.GT.U32.AND P1, PT, R9, R0, PT ;  /* 0x000000000900720c */ /* 0x000fcc0003f24070 */
[----:B------:R-:W3:Y:S07]  /*0470*/  F2I.FTZ.U32.TRUNC.NTZ R3, R3 ;  /* 0x0000000300037305 */ /* 0x000eee000021f000 */
[----:B------:R-:W-:Y:S01]  /*0480*/  @!P1 IMAD.IADD R0, R0, 0x1, -R9 ;  /* 0x0000000100009824 */ /* 0x000fe200078e0a09 */
[----:B------:R-:W-:Y:S02]  /*0490*/  @!P1 IADD3 R2, R2, 0x1, RZ ;  /* 0x0000000102029810 */ /* 0x000fe40007ffe0ff */
[----:B------:R-:W-:-:S02]  /*04a0*/  ISETP.NE.AND P1, PT, R13, RZ, PT ;  /* 0x000000ff0d00720c */ /* 0x000fc40003f25270 */
[----:B------:R-:W-:Y:S02]  /*04b0*/  ISETP.GE.U32.AND P0, PT, R0, R9, PT ;  /* 0x000000090000720c */ /* 0x000fe40003f06070 */
[----:B------:R-:W-:Y:S02]  /*04c0*/  LOP3.LUT R0, R14, R13, RZ, 0x3c, !PT ;  /* 0x0000000d0e007212 */ /* 0x000fe400078e3cff */
[----:B-1----:R-:W-:Y:S01]  /*04d0*/  IADD3 R4, RZ, -R5, RZ ;  /* 0x80000005ff047210 */ /* 0x002fe20007ffe0ff */
[----:B---3--:R-:W-:Y:S01]  /*04e0*/  IMAD.MOV R7, RZ, RZ, -R3 ;  /* 0x000000ffff077224 */ /* 0x008fe200078e0a03 */
[----:B------:R-:W-:Y:S02]  /*04f0*/  ISETP.GE.AND P2, PT, R0, RZ, PT ;  /* 0x000000ff0000720c */ /* 0x000fe40003f46270 */
[----:B--2---:R-:W-:Y:S01]  /*0500*/  SHF.R.U32.HI R0, RZ, 0x6, R15 ;  /* 0x00000006ff007819 */ /* 0x004fe2000001160f */
[----:B------:R-:W-:Y:S02]  /*0510*/  IMAD R29, R4, R251, RZ ;  /* 0x000000fb041d7224 */ /* 0x000fe400078e02ff */
[----:B------:R-:W-:Y:S01]  /*0520*/  IMAD.MOV.U32 R4, RZ, RZ, RZ ;  /* 0x000000ffff047224 */ /* 0x000fe200078e00ff */
[----:B------:R-:W-:Y:S01]  /*0530*/  SGXT.U32 R31, R0, 0x1 ;  /* 0x00000001001f781a */ /* 0x000fe20000000000 */
[----:B------:R-:W-:Y:S01]  /*0540*/  IMAD R7, R7, R12, RZ ;  /* 0x0000000c07077224 */ /* 0x000fe200078e02ff */
[----:B------:R-:W-:Y:S01]  /*0550*/  @P0 IADD3 R2, R2, 0x1, RZ ;  /* 0x0000000102020810 */ /* 0x000fe20007ffe0ff */
[----:B------:R-:W-:-:S04]  /*0560*/  IMAD.HI.U32 R29, R5, R29, R4 ;  /* 0x0000001d051d7227 */ /* 0x000fc800078e0004 */
[----:B------:R-:W-:Y:S02]  /*0570*/  IMAD.MOV.U32 R250, RZ, RZ, R2 ;  /* 0x000000fffffa7224 */ /* 0x000fe400078e0002 */
[----:B------:R-:W-:Y:S02]  /*0580*/  IMAD.MOV.U32 R2, RZ, RZ, RZ ;  /* 0x000000ffff027224 */ /* 0x000fe400078e00ff */
[----:B------:R-:W-:Y:S01]  /*0590*/  @!P2 IMAD.MOV R250, RZ, RZ, -R250 ;  /* 0x000000fffffaa224 */ /* 0x000fe200078e0afa */
[----:B------:R-:W-:Y:S01]  /*05a0*/  @!P1 LOP3.LUT R250, RZ, R13, RZ, 0x33, !PT ;  /* 0x0000000dfffa9212 */ /* 0x000fe200078e33ff */
[----:B------:R-:W-:-:S04]  /*05b0*/  IMAD.HI.U32 R246, R3, R7, R2 ;  /* 0x0000000703f67227 */ /* 0x000fc800078e0002 */
[----:B------:R-:W-:Y:S02]  /*05c0*/  IMAD.SHL.U32 R0, R250, 0x200, RZ ;  /* 0x00000200fa007824 */ /* 0x000fe400078e00ff */
[----:B------:R-:W-:-:S03]  /*05d0*/  IMAD.MOV R250, RZ, RZ, -R250 ;  /* 0x000000fffffa7224 */ /* 0x000fc600078e0afa */
[C---:B------:R-:W-:Y:S01]  /*05e0*/  LOP3.LUT R6, R0.reuse, R31, RZ, 0xfc, !PT ;  /* 0x0000001f00067212 */ /* 0x040fe200078efcff */
[----:B------:R-:W-:Y:S01]  /*05f0*/  IMAD R250, R13, R250, R14 ;  /* 0x000000fa0dfa7224 */ /* 0x000fe200078e020e */
[C-C-:B------:R-:W-:Y:S02]  /*0600*/  LOP3.LUT R8, R0.reuse, 0x2, R31.reuse, 0xfe, !PT ;  /* 0x0000000200087812 */ /* 0x140fe400078efe1f */
[C-C-:B------:R-:W-:Y:S01]  /*0610*/  LOP3.LUT R10, R0.reuse, 0x4, R31.reuse, 0xfe, !PT ;  /* 0x00000004000a7812 */ /* 0x140fe200078efe1f */
[----:B------:R1:W-:Y:S01]  /*0620*/  STL [R1+0x304], R6 ;  /* 0x0003040601007387 */ /* 0x0003e20000100800 */
[C-C-:B------:R-:W-:Y:S01]  /*0630*/  LOP3.LUT R9, R0.reuse, 0x6, R31.reuse, 0xfe, !PT ;  /* 0x0000000600097812 */ /* 0x140fe200078efe1f */
[----:B------:R-:W-:Y:S01]  /*0640*/  IMAD.IADD R250, R11, 0x1, R250 ;  /* 0x000000010bfa7824 */ /* 0x000fe200078e02fa */
[----:B------:R-:W-:Y:S01]  /*0650*/  LOP3.LUT R7, R0, 0x8, R31, 0xfe, !PT ;  /* 0x0000000800077812 */ /* 0x000fe200078efe1f */
[----:B------:R2:W-:Y:S01]  /*0660*/  STL [R1+0xe88], R8 ;  /* 0x000e880801007387 */ /* 0x0005e20000100800 */
[----:B------:R-:W-:-:S02]  /*0670*/  IABS R12, R9 ;  /* 0x00000009000c7213 */ /* 0x000fc40000000000 */
[C-C-:B------:R-:W-:Y:S01]  /*0680*/  LOP3.LUT R15, R0.reuse, 0x12, R31.reuse, 0xfe, !PT ;  /* 0x00000012000f7812 */ /* 0x140fe200078efe1f */
[----:B------:R3:W-:Y:S01]  /*0690*/  STL [R1+0xea8], R10 ;  /* 0x000ea80a01007387 */ /* 0x0007e20000100800 */
[C-C-:B------:R-:W-:Y:S01]  /*06a0*/  LOP3.LUT R13, R0.reuse, 0x14, R31.reuse, 0xfe, !PT ;  /* 0x00000014000d7812 */ /* 0x140fe200078efe1f */
[C---:B------:R-:W-:Y:S01]  /*06b0*/  IMAD.HI.U32 R5, R29.reuse, R12, RZ ;  /* 0x0000000c1d057227 */ /* 0x040fe200078e00ff */
[----:B-1----:R-:W-:Y:S01]  /*06c0*/  IABS R6, R6 ;  /* 0x0000000600067213 */ /* 0x002fe20000000000 */
[----:B------:R1:W-:Y:S01]  /*06d0*/  STL [R1+0xea4], R9 ;  /* 0x000ea40901007387 */ /* 0x0003e20000100800 */
[C---:B------:R-:W-:Y:S01]  /*06e0*/  LOP3.LUT R11, R0.reuse, 0x16, R31, 0xfe, !PT ;  /* 0x00000016000b7812 */ /* 0x040fe200078efe1f */
[----:B------:R-:W-:Y:S01]  /*06f0*/  IMAD.MOV R5, RZ, RZ, -R5 ;  /* 0x000000ffff057224 */ /* 0x000fe200078e0a05 */
[----:B--2---:R-:W-:Y:S01]  /*0700*/  IABS R8, R8 ;  /* 0x0000000800087213 */ /* 0x004fe20000000000 */
[----:B------:R-:W-:Y:S01]  /*0710*/  IMAD.HI.U32 R2, R29, R6, RZ ;  /* 0x000000061d027227 */ /* 0x000fe200078e00ff */
[----:B------:R-:W-:-:S02]  /*0720*/  LOP3.LUT R19, R0, 0x1e, R31, 0xfe, !PT ;  /* 0x0000001e00137812 */ /* 0x000fc400078efe1f */
[----:B---3--:R-:W-:Y:S01]  /*0730*/  IABS R10, R10 ;  /* 0x0000000a000a7213 */ /* 0x008fe20000000000 */
[C---:B------:R-:W-:Y:S01]  /*0740*/  IMAD.HI.U32 R3, R29.reuse, R8, RZ ;  /* 0x000000081d037227 */ /* 0x040fe200078e00ff */
[C-C-:B------:R-:W-:Y:S02]  /*0750*/  LOP3.LUT R20, R0.reuse, 0x1c, R31.reuse, 0xfe, !PT ;  /* 0x0000001c00147812 */ /* 0x140fe400078efe1f */
[C-C-:B-1----:R-:W-:Y:S01]  /*0760*/  LOP3.LUT R9, R0.reuse, 0x18, R31.reuse, 0xfe, !PT ;  /* 0x0000001800097812 */ /* 0x142fe200078efe1f */
[----:B------:R-:W-:Y:S01]  /*0770*/  IMAD.MOV R2, RZ, RZ, -R2 ;  /* 0x000000ffff027224 */ /* 0x000fe200078e0a02 */
[----:B------:R-:W-:Y:S01]  /*0780*/  LOP3.LUT R17, R0, 0x20, R31, 0xfe, !PT ;  /* 0x0000002000117812 */ /* 0x000fe200078efe1f */
[----:B------:R-:W-:Y:S01]  /*0790*/  IMAD.HI.U32 R4, R29, R10, RZ ;  /* 0x0000000a1d047227 */ /* 0x000fe200078e00ff */
[----:B------:R-:W-:-:S03]  /*07a0*/  IABS R16, R9 ;  /* 0x0000000900107213 */ /* 0x000fc60000000000 */
[----:B------:R-:W-:Y:S02]  /*07b0*/  IMAD.MOV R3, RZ, RZ, -R3 ;  /* 0x000000ffff037224 */ /* 0x000fe400078e0a03 */
[C---:B------:R-:W-:Y:S02]  /*07c0*/  IMAD R2, R251.reuse, R2, R6 ;  /* 0x00000002fb027224 */ /* 0x040fe400078e0206 */
[----:B------:R-:W-:Y:S02]  /*07d0*/  IMAD.MOV R4, RZ, RZ, -R4 ;  /* 0x000000ffff047224 */ /* 0x000fe400078e0a04 */
[C---:B------:R-:W-:Y:S01]  /*07e0*/  IMAD R6, R251.reuse, R3, R8 ;  /* 0x00000003fb067224 */ /* 0x040fe200078e0208 */
[----:B------:R1:W-:Y:S01]  /*07f0*/  STL [R1+0x14], R2 ;  /* 0x0000140201007387 */ /* 0x0003e20000100800 */
[----:B------:R-:W-:Y:S01]  /*0800*/  IMAD R3, R251, R4, R10 ;  /* 0x00000004fb037224 */ /* 0x000fe200078e020a */
[----:B------:R-:W-:Y:S02]  /*0810*/  LOP3.LUT R4, R0, 0xc, R31, 0xfe, !PT ;  /* 0x0000000c00047812 */ /* 0x000fe400078efe1f */
[----:B------:R2:W-:Y:S01]  /*0820*/  STL [R1+0x10], R6 ;  /* 0x0000100601007387 */ /* 0x0005e20000100800 */
[----:B------:R-:W-:-:S02]  /*0830*/  IABS R8, R7 ;  /* 0x0000000700087213 */ /* 0x000fc40000000000 */
[----:B------:R-:W-:Y:S01]  /*0840*/  IABS R252, R4 ;  /* 0x0000000400fc7213 */ /* 0x000fe20000000000 */
[----:B------:R3:W-:Y:S01]  /*0850*/  STL [R1+0xc], R3 ;  /* 0x00000c0301007387 */ /* 0x0007e20000100800 */
[----:B-1----:R-:W-:Y:S01]  /*0860*/  IMAD R2, R251, R5, R12 ;  /* 0x00000005fb027224 */ /* 0x002fe200078e020c */
[----:B--2---:R-:W-:-:S04]  /*0870*/  LOP3.LUT R6, R0, 0xa, R31, 0xfe, !PT ;  /* 0x0000000a00067812 */ /* 0x004fc800078efe1f */
[----:B------:R1:W-:Y:S01]  /*0880*/  STL [R1+0x8], R2 ;  /* 0x0000080201007387 */ /* 0x0003e20000100800 */
[----:B---3--:R-:W-:-:S03]  /*0890*/  LOP3.LUT R3, R0, 0xe, R31, 0xfe, !PT ;  /* 0x0000000e00037812 */ /* 0x008fc600078efe1f */
[----:B------:R-:W-:Y:S01]  /*08a0*/  STL [R1+0xea0], R7 ;  /* 0x000ea00701007387 */ /* 0x000fe20000100800 */
[----:B------:R-:W-:Y:S02]  /*08b0*/  IABS R10, R6 ;  /* 0x00000006000a7213 */ /* 0x000fe40000000000 */
[----:B------:R-:W-:Y:S01]  /*08c0*/  IABS R12, R3 ;  /* 0x00000003000c7213 */ /* 0x000fe20000000000 */
[----:B------:R2:W-:Y:S01]  /*08d0*/  STL [R1+0xeac], R6 ;  /* 0x000eac0601007387 */ /* 0x0005e20000100800 */
[----:B-1----:R-:W-:-:S03]  /*08e0*/  LOP3.LUT R2, R0, 0x10, R31, 0xfe, !PT ;  /* 0x0000001000027812 */ /* 0x002fc600078efe1f */
[----:B------:R1:W-:Y:S01]  /*08f0*/  STL [R1+0xeb0], R4 ;  /* 0x000eb00401007387 */ /* 0x0003e20000100800 */
[C---:B------:R-:W-:Y:S01]  /*0900*/  IMAD.HI.U32 R5, R29.reuse, R12, RZ ;  /* 0x0000000c1d057227 */ /* 0x040fe200078e00ff */
[----:B------:R-:W-:Y:S02]  /*0910*/  IABS R14, R2 ;  /* 0x00000002000e7213 */ /* 0x000fe40000000000 */
[----:B------:R3:W-:Y:S01]  /*0920*/  STL [R1+0xe9c], R3 ;  /* 0x000e9c0301007387 */ /* 0x0007e20000100800 */
[----:B------:R-:W-:Y:S02]  /*0930*/  IMAD.MOV R5, RZ, RZ, -R5 ;  /* 0x000000ffff057224 */ /* 0x000fe400078e0a05 */
[----:B--2---:R-:W-:Y:S01]  /*0940*/  IMAD.HI.U32 R6, R29, R14, RZ ;  /* 0x0000000e1d067227 */ /* 0x004fe200078e00ff */
[----:B------:R2:W-:Y:S03]  /*0950*/  STL [R1+0xe98], R2 ;  /* 0x000e980201007387 */ /* 0x0005e60000100800 */
[----:B------:R-:W-:-:S02]  /*0960*/  IMAD.MOV R6, RZ, RZ, -R6 ;  /* 0x000000ffff067224 */ /* 0x000fc400078e0a06 */
[----:B-1----:R-:W-:-:S04]  /*0970*/  IMAD.HI.U32 R4, R29, R252, RZ ;  /* 0x000000fc1d047227 */ /* 0x002fc800078e00ff */
[----:B---3--:R-:W-:-:S04]  /*0980*/  IMAD.HI.U32 R3, R29, R10, RZ ;  /* 0x0000000a1d037227 */ /* 0x008fc800078e00ff */
[----:B--2---:R-:W-:-:S04]  /*0990*/  IMAD.HI.U32 R2, R29, R8, RZ ;  /* 0x000000081d027227 */ /* 0x004fc800078e00ff */
[----:B------:R-:W-:Y:S02]  /*09a0*/  IMAD.MOV R2, RZ, RZ, -R2 ;  /* 0x000000ffff027224 */ /* 0x000fe400078e0a02 */
[----:B------:R-:W-:Y:S02]  /*09b0*/  IMAD.MOV R3, RZ, RZ, -R3 ;  /* 0x000000ffff037224 */ /* 0x000fe400078e0a03 */
[C---:B------:R-:W-:Y:S02]  /*09c0*/  IMAD R7, R251.reuse, R2, R8 ;  /* 0x00000002fb077224 */ /* 0x040fe400078e0208 */
[C---:B------:R-:W-:Y:S01]  /*09d0*/  IMAD R2, R251.reuse, R3, R10 ;  /* 0x00000003fb027224 */ /* 0x040fe200078e020a */
[----:B------:R-:W-:Y:S01]  /*09e0*/  IABS R10, R15 ;  /* 0x0000000f000a7213 */ /* 0x000fe20000000000 */
[----:B------:R-:W-:Y:S01]  /*09f0*/  IMAD R8, R251, R6, R14 ;  /* 0x00000006fb087224 */ /* 0x000fe200078e020e */
[----:B------:R1:W-:Y:S01]  /*0a00*/  STL [R1+0x4], R7 ;  /* 0x0000040701007387 */ /* 0x0003e20000100800 */
[----:B------:R-:W-:Y:S01]  /*0a10*/  IMAD.MOV R4, RZ, RZ, -R4 ;  /* 0x000000ffff047224 */ /* 0x000fe200078e0a04 */
[----:B------:R-:W-:-:S02]  /*0a20*/  IABS R14, R11 ;  /* 0x0000000b000e7213 */ /* 0x000fc40000000000 */
[----:B------:R2:W-:Y:S01]  /*0a30*/  STL [R1], R2 ;  /* 0x0000000201007387 */ /* 0x0005e20000100800 */
[----:B------:R-:W-:Y:S02]  /*0a40*/  IMAD R252, R251, R4, R252 ;  /* 0x00000004fbfc7224 */ /* 0x000fe400078e02fc */
[----:B------:R-:W-:Y:S01]  /*0a50*/  IMAD.HI.U32 R4, R29, R14, RZ ;  /* 0x0000000e1d047227 */ /* 0x000fe200078e00ff */
[----:B------:R3:W-:Y:S03]  /*0a60*/  STL [R1+0x1448], R8 ;  /* 0x0014480801007387 */ /* 0x0007e60000100800 */
[----:B-1----:R-:W-:Y:S01]  /*0a70*/  IMAD R7, R251, R5, R12 ;  /* 0x00000005fb077224 */ /* 0x002fe200078e020c */
[----:B------:R1:W-:Y:S01]  /*0a80*/  STL [R1+0xeb4], R15 ;  /* 0x000eb40f01007387 */ /* 0x0003e20000100800 */
[----:B------:R-:W-:Y:S01]  /*0a90*/  IABS R12, R13 ;  /* 0x0000000d000c7213 */ /* 0x000fe20000000000 */
[C---:B------:R-:W-:Y:S01]  /*0aa0*/  IMAD.HI.U32 R5, R29.reuse, R16, RZ ;  /* 0x000000101d057227 */ /* 0x040fe200078e00ff */
[C-C-:B--2---:R-:W-:Y:S01]  /*0ab0*/  LOP3.LUT R2, R0.reuse, 0x1a, R31.reuse, 0xfe, !PT ;  /* 0x0000001a00027812 */ /* 0x144fe200078efe1f */
[----:B------:R-:W-:Y:S02]  /*0ac0*/  STL [R1+0xec0], R13 ;  /* 0x000ec00d01007387 */ /* 0x000fe40000100800 */
[C---:B------:R-:W-:Y:S01]  /*0ad0*/  IMAD.HI.U32 R3, R29.reuse, R12, RZ ;  /* 0x0000000c1d037227 */ /* 0x040fe200078e00ff */
[----:B------:R-:W-:Y:S01]  /*0ae0*/  IABS R18, R2 ;  /* 0x0000000200127213 */ /* 0x000fe20000000000 */
[----:B------:R2:W-:Y:S01]  /*0af0*/  STL [R1+0xebc], R11 ;  /* 0x000ebc0b01007387 */ /* 0x0005e20000100800 */
[C---:B---3--:R-:W-:Y:S01]  /*0b00*/  LOP3.LUT R8, R0.reuse, 0x24, R31, 0xfe, !PT ;  /* 0x0000002400087812 */ /* 0x048fe200078efe1f */
[----:B------:R-:W-:Y:S01]  /*0b10*/  IMAD.MOV R3, RZ, RZ, -R3 ;  /* 0x000000ffff037224 */ /* 0x000fe200078e0a03 */
[----:B-1----:R-:W-:Y:S01]  /*0b20*/  LOP3.LUT R15, R0, 0x22, R31, 0xfe, !PT ;  /* 0x00000022000f7812 */ /* 0x002fe200078efe1f */
[----:B------:R-:W-:Y:S01]  /*0b30*/  STL [R1+0xeb8], R9 ;  /* 0x000eb80901007387 */ /* 0x000fe20000100800 */
[----:B------:R-:W-:Y:S01]  /*0b40*/  IMAD.MOV R5, RZ, RZ, -R5 ;  /* 0x000000ffff057224 */ /* 0x000fe200078e0a05 */
[----:B------:R-:W-:Y:S01]  /*0b50*/  IABS R22, R8 ;  /* 0x0000000800167213 */ /* 0x000fe20000000000 */
[----:B------:R-:W-:Y:S01]  /*0b60*/  IMAD.HI.U32 R6, R29, R18, RZ ;  /* 0x000000121d067227 */ /* 0x000fe200078e00ff */
[----:B------:R1:W-:Y:S03]  /*0b70*/  STL [R1+0xe94], R2 ;  /* 0x000e940201007387 */ /* 0x0003e60000100800 */
[----:B------:R-:W-:-:S02]  /*0b80*/  IMAD.MOV R4, RZ, RZ, -R4 ;  /* 0x000000ffff047224 */ /* 0x000fc400078e0a04 */
[----:B------:R-:W-:Y:S02]  /*0b90*/  IMAD.MOV R6, RZ, RZ, -R6 ;  /* 0x000000ffff067224 */ /* 0x000fe400078e0a06 */
[C---:B--2---:R-:W-:Y:S01]  /*0ba0*/  IMAD R11, R251.reuse, R4, R14 ;  /* 0x00000004fb0b7224 */ /* 0x044fe200078e020e */
[----:B------:R-:W-:Y:S01]  /*0bb0*/  IABS R14, R20 ;  /* 0x00000014000e7213 */ /* 0x000fe20000000000 */
[----:B------:R-:W-:Y:S01]  /*0bc0*/  IMAD R13, R251, R6, R18 ;  /* 0x00000006fb0d7224 */ /* 0x000fe200078e0212 */
[----:B------:R-:W-:Y:S01]  /*0bd0*/  IABS R18, R17 ;  /* 0x0000001100127213 */ /* 0x000fe20000000000 */
[----:B-1----:R-:W-:-:S04]  /*0be0*/  IMAD.HI.U32 R2, R29, R10, RZ ;  /* 0x0000000a1d027227 */ /* 0x002fc800078e00ff */
[----:B------:R-:W-:Y:S02]  /*0bf0*/  IMAD.MOV R2, RZ, RZ, -R2 ;  /* 0x000000ffff027224 */ /* 0x000fe400078e0a02 */
[----:B------:R-:W-:-:S04]  /*0c00*/  IMAD.HI.U32 R4, R29, R18, RZ ;  /* 0x000000121d047227 */ /* 0x000fc800078e00ff */
[C---:B------:R-:W-:Y:S02]  /*0c10*/  IMAD R9, R251.reuse, R2, R10 ;  /* 0x00000002fb097224 */ /* 0x040fe400078e020a */
[C---:B------:R-:W-:Y:S02]  /*0c20*/  IMAD R10, R251.reuse, R3, R12 ;  /* 0x00000003fb0a7224 */ /* 0x040fe400078e020c */
[----:B------:R-:W-:Y:S01]  /*0c30*/  IMAD R12, R251, R5, R16 ;  /* 0x00000005fb0c7224 */ /* 0x000fe200078e0210 */
[----:B------:R-:W-:Y:S01]  /*0c40*/  IABS R16, R19 ;  /* 0x0000001300107213 */ /* 0x000fe20000000000 */
[C---:B------:R-:W-:Y:S01]  /*0c50*/  IMAD.HI.U32 R2, R29.reuse, R14, RZ ;  /* 0x0000000e1d027227 */ /* 0x040fe200078e00ff */
[----:B------:R1:W-:Y:S03]  /*0c60*/  STL [R1+0x1444], R10 ;  /* 0x0014440a01007387 */ /* 0x0003e60000100800 */
[----:B------:R-:W-:Y:S01]  /*0c70*/  IMAD.HI.U32 R3, R29, R16, RZ ;  /* 0x000000101d037227 */ /* 0x000fe200078e00ff */
[----:B------:R2:W-:Y:S03]  /*0c80*/  STL [R1+0x1440], R11 ;  /* 0x0014400b01007387 */ /* 0x0005e60000100800 */
[----:B------:R-:W-:Y:S01]  /*0c90*/  IMAD.MOV R2, RZ, RZ, -R2 ;  /* 0x000000ffff027224 */ /* 0x000fe200078e0a02 */
[----:B------:R3:W-:Y:S01]  /*0ca0*/  STL [R1+0x1430], R12 ;  /* 0x0014300c01007387 */ /* 0x0007e20000100800 */
[----:B------:R-:W-:Y:S01]  /*0cb0*/  IADD3 R3, -R3, RZ, RZ ;  /* 0x000000ff03037210 */ /* 0x000fe20007ffe1ff */
[----:B------:R-:W-:Y:S01]  /*0cc0*/  IMAD.HI.U32 R6, R29, R22, RZ ;  /* 0x000000161d067227 */ /* 0x000fe200078e00ff */
[C-C-:B-1----:R-:W-:Y:S01]  /*0cd0*/  LOP3.LUT R10, R0.reuse, 0x2c, R31.reuse, 0xfe, !PT ;  /* 0x0000002c000a7812 */ /* 0x142fe200078efe1f */
[----:B------:R1:W-:Y:S02]  /*0ce0*/  STL [R1+0x1434], R13 ;  /* 0x0014340d01007387 */ /* 0x0003e40000100800 */
[----:B------:R-:W-:Y:S01]  /*0cf0*/  IMAD R14, R251, R2, R14 ;  /* 0x00000002fb0e7224 */ /* 0x000fe200078e020e */
[C-C-:B--2---:R-:W-:Y:S01]  /*0d00*/  LOP3.LUT R11, R0.reuse, 0x2a, R31.reuse, 0xfe, !PT ;  /* 0x0000002a000b7812 */ /* 0x144fe200078efe1f */
[----:B------:R2:W-:Y:S01]  /*0d10*/  STL [R1+0xe90], R20 ;  /* 0x000e901401007387 */ /* 0x0005e20000100800 */
[----:B------:R-:W-:Y:S01]  /*0d20*/  IMAD.MOV R4, RZ, RZ, -R4 ;  /* 0x000000ffff047224 */ /* 0x000fe200078e0a04 */
[----:B---3--:R-:W-:Y:S01]  /*0d30*/  LOP3.LUT R12, R0, 0x28, R31, 0xfe, !PT ;  /* 0x00000028000c7812 */ /* 0x008fe200078efe1f */
[----:B------:R-:W-:Y:S01]  /*0d40*/  IMAD.MOV R6, RZ, RZ, -R6 ;  /* 0x000000ffff067224 */ /* 0x000fe200078e0a06 */
[----:B------:R-:W-:Y:S01]  /*0d50*/  STL [R1+0xe8c], R19 ;  /* 0x000e8c1301007387 */ /* 0x000fe20000100800 */
[----:B------:R-:W-:-:S02]  /*0d60*/  IABS R26, R10 ;  /* 0x0000000a001a7213 */ /* 0x000fc40000000000 */
[----:B-1----:R-:W-:Y:S01]  /*0d70*/  LOP3.LUT R13, R0, 0x26, R31, 0xfe, !PT ;  /* 0x00000026000d7812 */ /* 0x002fe200078efe1f */
[----:B------:R-:W-:Y:S01]  /*0d80*/  STL [R1+0xe84], R17 ;  /* 0x000e841101007387 */ /* 0x000fe20000100800 */
[----:B------:R-:W-:Y:S02]  /*0d90*/  IABS R24, R11 ;  /* 0x0000000b00187213 */ /* 0x000fe40000000000 */
[----:B--2---:R-:W-:Y:S01]  /*0da0*/  IABS R20, R15 ;  /* 0x0000000f00147213 */ /* 0x004fe20000000000 */
[----:B------:R1:W-:Y:S04]  /*0db0*/  STL [R1+0xe80], R15 ;  /* 0x000e800f01007387 */ /* 0x0003e80000100800 */
[----:B------:R-:W-:Y:S01]  /*0dc0*/  IMAD.HI.U32 R5, R29, R20, RZ ;  /* 0x000000141d057227 */ /* 0x000fe200078e00ff */
[----:B------:R2:W-:Y:S03]  /*0dd0*/  STL [R1+0xe7c], R8 ;  /* 0x000e7c0801007387 */ /* 0x0005e60000100800 */
[----:B------:R-:W-:Y:S01]  /*0de0*/  IMAD.MOV R5, RZ, RZ, -R5 ;  /* 0x000000ffff057224 */ /* 0x000fe200078e0a05 */
[----:B------:R-:W-:Y:S01]  /*0df0*/  STL [R1+0x1438], R14 ;  /* 0x0014380e01007387 */ /* 0x000fe20000100800 */
[----:B-1----:R-:W-:-:S02]  /*0e00*/  IMAD R15, R251, R3, R16 ;  /* 0x00000003fb0f7224 */ /* 0x002fc400078e0210 */
[C---:B------:R-:W-:Y:S01]  /*0e10*/  IMAD R17, R251.reuse, R5, R20 ;  /* 0x00000005fb117224 */ /* 0x040fe200078e0214 */
[----:B------:R-:W-:Y:S01]  /*0e20*/  IABS R20, R13 ;  /* 0x0000000d00147213 */ /* 0x000fe20000000000 */
[C---:B------:R-:W-:Y:S01]  /*0e30*/  IMAD R16, R251.reuse, R4, R18 ;  /* 0x00000004fb107224 */ /* 0x040fe200078e0212 */
[----:B------:R-:W-:Y:S01]  /*0e40*/  STL [R1+0x143c], R15 ;  /* 0x00143c0f01007387 */ /* 0x000fe20000100800 */
[C-C-:B--2---:R-:W-:Y:S01]  /*0e50*/  LOP3.LUT R8, R0.reuse, 0x2e, R31.reuse, 0xfe, !PT ;  /* 0x0000002e00087812 */ /* 0x144fe200078efe1f */
[----:B------:R-:W-:Y:S01]  /*0e60*/  IMAD R18, R251, R6, R22 ;  /* 0x00000006fb127224 */ /* 0x000fe200078e0216 */
[----:B------:R-:W-:Y:S01]  /*0e70*/  IABS R22, R12 ;  /* 0x0000000c00167213 */ /* 0x000fe20000000000 */
[----:B------:R1:W-:Y:S01]  /*0e80*/  STL [R1+0xe78], R13 ;  /* 0x000e780d01007387 */ /* 0x0003e20000100800 */
[C---:B------:R-:W-:Y:S01]  /*0e90*/  IMAD.HI.U32 R2, R29.reuse, R20, RZ ;  /* 0x000000141d027227 */ /* 0x040fe200078e00ff */
[----:B------:R-:W-:Y:S02]  /*0ea0*/  IABS R28, R8 ;  /* 0x00000008001c7213 */ /* 0x000fe40000000000 */
[----:B------:R2:W-:Y:S04]  /*0eb0*/  STL [R1+0xe74], R12 ;  /* 0x000e740c01007387 */ /* 0x0005e80000100800 */
[----:B------:R-:W-:Y:S04]  /*0ec0*/  STL [R1+0xe70], R11 ;  /* 0x000e700b01007387 */ /* 0x000fe80000100800 */
[----:B------:R3:W-:Y:S04]  /*0ed0*/  STL [R1+0xe6c], R10 ;  /* 0x000e6c0a01007387 */ /* 0x0007e80000100800 */
[----:B------:R3:W-:Y:S04]  /*0ee0*/  STL [R1+0xe68], R8 ;  /* 0x000e680801007387 */ /* 0x0007e80000100800 */
[----:B-1----:R-:W4:Y:S01]  /*0ef0*/  LDL R13, [R1+0x304] ;  /* 0x00030400010d7983 */ /* 0x002f220000100800 */
[----:B------:R-:W-:Y:S01]  /*0f00*/  IMAD.HI.U32 R3, R29, R22, RZ ;  /* 0x000000161d037227 */ /* 0x000fe200078e00ff */
[----:B--2---:R-:W-:-:S02]  /*0f10*/  LOP3.LUT R12, R0, 0x32, R31, 0xfe, !PT ;  /* 0x00000032000c7812 */ /* 0x004fc400078efe1f */
[C-C-:B------:R-:W-:Y:S01]  /*0f20*/  LOP3.LUT R14, R0.reuse, 0x30, R31.reuse, 0xfe, !PT ;  /* 0x00000030000e7812 */ /* 0x140fe200078efe1f */
[C---:B------:R-:W-:Y:S01]  /*0f30*/  IMAD.HI.U32 R5, R29.reuse, R26, RZ ;  /* 0x0000001a1d057227 */ /* 0x040fe200078e00ff */
[C-C-:B---3--:R-:W-:Y:S02]  /*0f40*/  LOP3.LUT R10, R0.reuse, 0x36, R31.reuse, 0xfe, !PT ;  /* 0x00000036000a7812 */ /* 0x148fe400078efe1f */
[C-C-:B------:R-:W-:Y:S01]  /*0f50*/  LOP3.LUT R11, R0.reuse, 0x34, R31.reuse, 0xfe, !PT ;  /* 0x00000034000b7812 */ /* 0x140fe200078efe1f */
[----:B------:R-:W-:Y:S01]  /*0f60*/  IMAD.MOV R2, RZ, RZ, -R2 ;  /* 0x000000ffff027224 */ /* 0x000fe200078e0a02 */
[----:B------:R-:W-:Y:S01]  /*0f70*/  LOP3.LUT R8, R0, 0x38, R31, 0xfe, !PT ;  /* 0x0000003800087812 */ /* 0x000fe200078efe1f */
[----:B------:R-:W-:Y:S01]  /*0f80*/  IMAD.HI.U32 R4, R29, R24, RZ ;  /* 0x000000181d047227 */ /* 0x000fe200078e00ff */
[----:B------:R-:W-:Y:S01]  /*0f90*/  IABS R30, R10 ;  /* 0x0000000a001e7213 */ /* 0x000fe20000000000 */
[----:B------:R-:W-:Y:S01]  /*0fa0*/  STL [R1+0xe64], R14 ;  /* 0x000e640e01007387 */ /* 0x000fe20000100800 */
[----:B------:R-:W-:Y:S01]  /*0fb0*/  IABS R32, R8 ;  /* 0x0000000800207213 */ /* 0x000fe20000000000 */
[----:B------:R-:W-:-:S02]  /*0fc0*/  IMAD.MOV R3, RZ, RZ, -R3 ;  /* 0x000000ffff037224 */ /* 0x000fc400078e0a03 */
[----:B------:R-:W-:Y:S01]  /*0fd0*/  IMAD.MOV R5, RZ, RZ, -R5 ;  /* 0x000000ffff057224 */ /* 0x000fe200078e0a05 */
[----:B------:R-:W-:Y:S01]  /*0fe0*/  STL [R1+0xe60], R12 ;  /* 0x000e600c01007387 */ /* 0x000fe20000100800 */
[----:B------:R-:W-:Y:S02]  /*0ff0*/  IMAD R19, R251, R2, R20 ;  /* 0x00000002fb137224 */ /* 0x000fe400078e0214 */
[----:B------:R-:W-:Y:S01]  /*1000*/  IMAD.HI.U32 R6, R29, R28, RZ ;  /* 0x0000001c1d067227 */ /* 0x000fe200078e00ff */
[----:B------:R-:W-:Y:S03]  /*1010*/  STL [R1+0xe5c], R11 ;  /* 0x000e5c0b01007387 */ /* 0x000fe60000100800 */
[----:B------:R-:W-:Y:S01]  /*1020*/  IMAD.MOV R4, RZ, RZ, -R4 ;  /* 0x000000ffff047224 */ /* 0x000fe200078e0a04 */
[----:B------:R1:W-:Y:S01]  /*1030*/  STL [R1+0xe58], R10 ;  /* 0x000e580a01007387 */ /* 0x0003e20000100800 */
[----:B------:R-:W-:-:S02]  /*1040*/  IMAD R20, R251, R3, R22 ;  /* 0x00000003fb147224 */ /* 0x000fc400078e0216 */
[C---:B------:R-:W-:Y:S01]  /*1050*/  IMAD R22, R251.reuse, R5, R26 ;  /* 0x00000005fb167224 */ /* 0x040fe200078e021a */
[----:B------:R-:W-:Y:S01]  /*1060*/  IABS R26, R12 ;  /* 0x0000000c001a7213 */ /* 0x000fe20000000000 */
[----:B------:R-:W-:Y:S01]  /*1070*/  IMAD.MOV R6, RZ, RZ, -R6 ;  /* 0x000000ffff067224 */ /* 0x000fe200078e0a06 */
[----:B------:R2:W-:Y:S01]  /*1080*/  STL [R1+0xe54], R8 ;  /* 0x000e540801007387 */ /* 0x0005e20000100800 */
[----:B------:R-:W-:Y:S01]  /*1090*/  IMAD R21, R251, R4, R24 ;  /* 0x00000004fb157224 */ /* 0x000fe200078e0218 */
[----:B------:R-:W-:Y:S01]  /*10a0*/  IABS R24, R14 ;  /* 0x0000000e00187213 */ /* 0x000fe20000000000 */
[----:B------:R-:W-:Y:S01]  /*10b0*/  IMAD.HI.U32 R3, R29, R26, RZ ;  /* 0x0000001a1d037227 */ /* 0x000fe200078e00ff */
[----:B-1----:R-:W-:-:S03]  /*10c0*/  LOP3.LUT R10, R0, 0x3a, R31, 0xfe, !PT ;  /* 0x0000003a000a7812 */ /* 0x002fc600078efe1f */
[----:B------:R-:W-:Y:S01]  /*10d0*/  IMAD R23, R251, R6, R28 ;  /* 0x00000006fb177224 */ /* 0x000fe200078e021c */
[----:B------:R-:W-:Y:S01]  /*10e0*/  IABS R28, R11 ;  /* 0x0000000b001c7213 */ /* 0x000fe20000000000 */
[C---:B------:R-:W-:Y:S01]  /*10f0*/  IMAD.HI.U32 R2, R29.reuse, R24, RZ ;  /* 0x000000181d027227 */ /* 0x040fe200078e00ff */
[----:B--2---:R-:W-:Y:S01]  /*1100*/  LOP3.LUT R8, R0, 0x3c, R31, 0xfe, !PT ;  /* 0x0000003c00087812 */ /* 0x004fe200078efe1f */
[----:B------:R-:W-:Y:S02]  /*1110*/  STL [R1+0xe50], R10 ;  /* 0x000e500a01007387 */ /* 0x000fe40000100800 */
[----:B------:R-:W-:Y:S02]  /*1120*/  IMAD.HI.U32 R5, R29, R30, RZ ;  /* 0x0000001e1d057227 */ /* 0x000fe400078e00ff */
[----:B------:R-:W-:Y:S02]  /*1130*/  STL [R1+0xe4c], R8 ;  /* 0x000e4c0801007387 */ /* 0x000fe40000100800 */
[----:B------:R-:W-:-:S02]  /*1140*/  IMAD.MOV R3, RZ, RZ, -R3 ;  /* 0x000000ffff037224 */ /* 0x000fc400078e0a03 */
[----:B------:R-:W-:-:S04]  /*1150*/  IMAD.HI.U32 R4, R29, R28, RZ ;  /* 0x0000001c1d047227 */ /* 0x000fc800078e00ff */
[----:B------:R-:W-:Y:S02]  /*1160*/  IMAD.MOV R2, RZ, RZ, -R2 ;  /* 0x000000ffff027224 */ /* 0x000fe400078e0a02 */
[----:B------:R-:W-:-:S04]  /*1170*/  IMAD.HI.U32 R6, R29, R32, RZ ;  /* 0x000000201d067227 */ /* 0x000fc800078e00ff */
[----:B------:R-:W-:Y:S02]  /*1180*/  IMAD.MOV R5, RZ, RZ, -R5 ;  /* 0x000000ffff057224 */ /* 0x000fe400078e0a05 */
[C---:B------:R-:W-:Y:S01]  /*1190*/  IMAD R25, R251.reuse, R3, R26 ;  /* 0x00000003fb197224 */ /* 0x040fe200078e021a */
[----:B------:R-:W-:Y:S01]  /*11a0*/  LOP3.LUT R3, R0, 0x3e, R31, 0xfe, !PT ;  /* 0x0000003e00037812 */ /* 0x000fe200078efe1f */
[----:B------:R-:W-:Y:S02]  /*11b0*/  IMAD.MOV R4, RZ, RZ, -R4 ;  /* 0x000000ffff047224 */ /* 0x000fe400078e0a04 */
[C---:B------:R-:W-:Y:S02]  /*11c0*/  IMAD R24, R251.reuse, R2, R24 ;  /* 0x00000002fb187224 */ /* 0x040fe400078e0218 */
[----:B------:R-:W-:Y:S01]  /*11d0*/  IMAD.MOV R6, RZ, RZ, -R6 ;  /* 0x000000ffff067224 */ /* 0x000fe200078e0a06 */
[----:B------:R1:W-:Y:S01]  /*11e0*/  STL [R1+0xe48], R3 ;  /* 0x000e480301007387 */ /* 0x0003e20000100800 */
[C---:B------:R-:W-:Y:S01]  /*11f0*/  IMAD R27, R251.reuse, R5, R30 ;  /* 0x00000005fb1b7224 */ /* 0x040fe200078e021e */
[----:B------:R-:W-:Y:S01]  /*1200*/  IABS R30, R8 ;  /* 0x00000008001e7213 */ /* 0x000fe20000000000 */
[----:B------:R-:W-:-:S02]  /*1210*/  IMAD R26, R251, R4, R28 ;  /* 0x00000004fb1a7224 */ /* 0x000fc400078e021c */
[----:B------:R-:W-:Y:S01]  /*1220*/  IMAD R28, R251, R6, R32 ;  /* 0x00000006fb1c7224 */ /* 0x000fe200078e0220 */
[----:B------:R-:W-:Y:S02]  /*1230*/  IABS R32, R3 ;  /* 0x0000000300207213 */ /* 0x000fe40000000000 */
[----:B------:R-:W-:-:S03]  /*1240*/  IABS R6, R10 ;  /* 0x0000000a00067213 */ /* 0x000fc60000000000 */
[----:B-1----:R-:W-:-:S04]  /*1250*/  IMAD.HI.U32 R3, R29, R32, RZ ;  /* 0x000000201d037227 */ /* 0x002fc800078e00ff */
[----:B------:R-:W-:Y:S01]  /*1260*/  IMAD.MOV R3, RZ, RZ, -R3 ;  /* 0x000000ffff037224 */ /* 0x000fe200078e0a03 */
[C---:B----4-:R-:W-:Y:S02]  /*1270*/  LOP3.LUT R0, R13.reuse, 0x40, RZ, 0xfc, !PT ;  /* 0x000000400d007812 */ /* 0x050fe400078efcff */
[C---:B------:R-:W-:Y:S02]  /*1280*/  LOP3.LUT R2, R13.reuse, 0x1fe, RZ, 0xfc, !PT ;  /* 0x000001fe0d027812 */ /* 0x040fe400078efcff */
[----:B------:R-:W-:Y:S02]  /*1290*/  IABS R34, R0 ;  /* 0x0000000000227213 */ /* 0x000fe40000000000 */
[----:B------:R-:W-:Y:S01]  /*12a0*/  IABS R36, R2 ;  /* 0x0000000200247213 */ /* 0x000fe20000000000 */
[----:B------:R1:W-:Y:S01]  /*12b0*/  STL [R1+0x123c], R2 ;  /* 0x00123c0201007387 */ /* 0x0003e20000100800 */
[----:B------:R-:W-:Y:S01]  /*12c0*/  LOP3.LUT R10, R13, 0x48, RZ, 0xfc, !PT ;  /* 0x000000480d0a7812 */ /* 0x000fe200078efcff */
[----:B------:R-:W-:Y:S01]  /*12d0*/  IMAD.HI.U32 R4, R29, R34, RZ ;  /* 0x000000221d047227 */ /* 0x000fe200078e00ff */
[----:B------:R-:W-:Y:S01]  /*12e0*/  LOP3.LUT R14, R13, 0x42, RZ, 0xfc, !PT ;  /* 0x000000420d0e7812 */ /* 0x000fe200078efcff */
[----:B------:R2:W-:Y:S01]  /*12f0*/  STL [R1+0xe44], R0 ;  /* 0x000e440001007387 */ /* 0x0005e20000100800 */
[----:B------:R-:W-:Y:S01]  /*1300*/  IABS R40, R10 ;  /* 0x0000000a00287213 */ /* 0x000fe20000000000 */
[----:B------:R-:W-:Y:S01]  /*1310*/  IMAD.HI.U32 R5, R29, R36, RZ ;  /* 0x000000241d057227 */ /* 0x000fe200078e00ff */
[C---:B------:R-:W-:Y:S01]  /*1320*/  LOP3.LUT R12, R13.reuse, 0x44, RZ, 0xfc, !PT ;  /* 0x000000440d0c7812 */ /* 0x040fe200078efcff */
[----:B------:R-:W-:Y:S01]  /*1330*/  STL [R1+0xf24], R14 ;  /* 0x000f240e01007387 */ /* 0x000fe20000100800 */
[----:B------:R-:W-:Y:S01]  /*1340*/  LOP3.LUT R8, R13, 0x4a, RZ, 0xfc, !PT ;  /* 0x0000004a0d087812 */ /* 0x000fe200078efcff */
[----:B-1----:R-:W-:Y:S01]  /*1350*/  IMAD.HI.U32 R2, R29, R30, RZ ;  /* 0x0000001e1d027227 */ /* 0x002fe200078e00ff */
[----:B------:R-:W-:Y:S01]  /*1360*/  LOP3.LUT R11, R13, 0x46, RZ, 0xfc, !PT ;  /* 0x000000460d0b7812 */ /* 0x000fe200078efcff */
[----:B------:R-:W-:Y:S01]  /*1370*/  STL [R1+0xf5c], R12 ;  /* 0x000f5c0c01007387 */ /* 0x000fe20000100800 */
[----:B------:R-:W-:Y:S01]  /*1380*/  IABS R42, R8 ;  /* 0x00000008002a7213 */ /* 0x000fe20000000000 */
[----:B------:R-:W-:Y:S01]  /*1390*/  IMAD.MOV R2, RZ, RZ, -R2 ;  /* 0x000000ffff027224 */ /* 0x000fe200078e0a02 */
[----:B------:R-:W-:Y:S01]  /*13a0*/  IABS R38, R11 ;  /* 0x0000000b00267213 */ /* 0x000fe20000000000 */
[----:B------:R-:W-:Y:S01]  /*13b0*/  IMAD.MOV R31, RZ, RZ, -R4 ;  /* 0x000000ffff1f7224 */ /* 0x000fe200078e0a04 */
[----:B------:R1:W-:Y:S01]  /*13c0*/  STL [R1+0xf68], R11 ;  /* 0x000f680b01007387 */ /* 0x0003e20000100800 */
[----:B--2---:R-:W-:-:S03]  /*13d0*/  IMAD.HI.U32 R0, R29, R6, RZ ;  /* 0x000000061d007227 */ /* 0x004fc600078e00ff */
[----:B------:R-:W-:Y:S01]  /*13e0*/  STL [R1+0xf64], R10 ;  /* 0x000f640a01007387 */ /* 0x000fe20000100800 */
[----:B------:R-:W-:Y:S02]  /*13f0*/  IMAD.MOV R33, RZ, RZ, -R5 ;  /* 0x000000ffff217224 */ /* 0x000fe400078e0a05 */
[C---:B------:R-:W-:Y:S01]  /*1400*/  IMAD R5, R251.reuse, R2, R30 ;  /* 0x00000002fb057224 */ /* 0x040fe200078e021e */
[----:B------:R2:W-:Y:S01]  /*1410*/  STL [R1+0xf70], R8 ;  /* 0x000f700801007387 */ /* 0x0005e20000100800 */
[----:B------:R-:W-:Y:S01]  /*1420*/  IMAD R2, R251, R31, R34 ;  /* 0x0000001ffb027224 */ /* 0x000fe200078e0222 */
[----:B------:R-:W-:Y:S01]  /*1430*/  IABS R34, R14 ;  /* 0x0000000e00227213 */ /* 0x000fe20000000000 */
[----:B------:R-:W-:Y:S01]  /*1440*/  IMAD.MOV R0, RZ, RZ, -R0 ;  /* 0x000000ffff007224 */ /* 0x000fe200078e0a00 */
[----:B-1----:R-:W-:Y:S01]  /*1450*/  LOP3.LUT R11, R13, 0x50, RZ, 0xfc, !PT ;  /* 0x000000500d0b7812 */ /* 0x002fe200078efcff */
[----:B------:R-:W-:Y:S01]  /*1460*/  IMAD R4, R251, R3, R32 ;  /* 0x00000003fb047224 */ /* 0x000fe200078e0220 */
[----:B------:R-:W-:Y:S01]  /*1470*/  LOP3.LUT R14, R13, 0x4c, RZ, 0xfc, !PT ;  /* 0x0000004c0d0e7812 */ /* 0x000fe200078efcff */
[C---:B------:R-:W-:Y:S01]  /*1480*/  IMAD R3, R251.reuse, R33, R36 ;  /* 0x00000021fb037224 */ /* 0x040fe200078e0224 */
[----:B------:R-:W-:Y:S01]  /*1490*/  IABS R36, R12 ;  /* 0x0000000c00247213 */ /* 0x000fe20000000000 */
[----:B------:R-:W-:Y:S01]  /*14a0*/  IMAD R6, R251, R0, R6 ;  /* 0x00000000fb067224 */ /* 0x000fe200078e0206 */
[----:B--2---:R-:W-:Y:S01]  /*14b0*/  LOP3.LUT R8, R13, 0x54, RZ, 0xfc, !PT ;  /* 0x000000540d087812 */ /* 0x004fe200078efcff */
[----:B------:R-:W-:Y:S01]  /*14c0*/  IMAD.HI.U32 R32, R29, R40, RZ ;  /* 0x000000281d207227 */ /* 0x000fe200078e00ff */
[----:B------:R-:W-:Y:S01]  /*14d0*/  LOP3.LUT R10, R13, 0x52, RZ, 0xfc, !PT ;  /* 0x000000520d0a7812 */ /* 0x000fe200078efcff */
[----:B------:R-:W-:Y:S01]  /*14e0*/  STL [R1+0xf80], R14 ;  /* 0x000f800e01007387 */ /* 0x000fe20000100800 */
[----:B------:R-:W-:Y:S01]  /*14f0*/  IABS R44, R11 ;  /* 0x0000000b002c7213 */ /* 0x000fe20000000000 */
[----:B------:R-:W-:Y:S01]  /*1500*/  IMAD.HI.U32 R0, R29, R34, RZ ;  /* 0x000000221d007227 */ /* 0x000fe200078e00ff */
[----:B------:R-:W-:-:S02]  /*1510*/  IADD3 R35, -R32, RZ, RZ ;  /* 0x000000ff20237210 */ /* 0x000fc40007ffe1ff */
[----:B------:R-:W-:Y:S01]  /*1520*/  LOP3.LUT R12, R13, 0x4e, RZ, 0xfc, !PT ;  /* 0x0000004e0d0c7812 */ /* 0x000fe200078efcff */
[C---:B------:R-:W-:Y:S01]  /*1530*/  IMAD.HI.U32 R30, R29.reuse, R36, RZ ;  /* 0x000000241d1e7227 */ /* 0x040fe200078e00ff */
[----:B------:R-:W-:Y:S02]  /*1540*/  IABS R48, R8 ;  /* 0x0000000800307213 */ /* 0x000fe40000000000 */
[----:B------:R-:W-:Y:S01]  /*1550*/  IABS R46, R10 ;  /* 0x0000000a002e7213 */ /* 0x000fe20000000000 */
[----:B------:R-:W-:Y:S01]  /*1560*/  IMAD.MOV R0, RZ, RZ, -R0 ;  /* 0x000000ffff007224 */ /* 0x000fe200078e0a00 */
[----:B------:R-:W-:Y:S01]  /*1570*/  STL [R1+0xf84], R12 ;  /* 0x000f840c01007387 */ /* 0x000fe20000100800 */
[----:B------:R-:W-:-:S03]  /*1580*/  IMAD.HI.U32 R33, R29, R42, RZ ;  /* 0x0000002a1d217227 */ /* 0x000fc600078e00ff */
[----:B------:R1:W-:Y:S01]  /*1590*/  STL [R1+0xf88], R11 ;  /* 0x000f880b01007387 */ /* 0x0003e20000100800 */
[----:B------:R-:W-:-:S03]  /*15a0*/  IMAD.HI.U32 R31, R29, R38, RZ ;  /* 0x000000261d1f7227 */ /* 0x000fc600078e00ff */
[----:B------:R2:W-:Y:S01]  /*15b0*/  STL [R1+0xf90], R10 ;  /* 0x000f900a01007387 */ /* 0x0005e20000100800 */
[----:B------:R-:W-:Y:S02]  /*15c0*/  IMAD.MOV R30, RZ, RZ, -R30 ;  /* 0x000000ffff1e7224 */ /* 0x000fe400078e0a1e */
[----:B------:R-:W-:Y:S01]  /*15d0*/  IMAD R32, R251, R0, R34 ;  /* 0x00000000fb207224 */ /* 0x000fe200078e0222 */
[----:B------:R3:W-:Y:S01]  /*15e0*/  STL [R1+0xf94], R8 ;  /* 0x000f940801007387 */ /* 0x0007e20000100800 */
[----:B------:R-:W-:Y:S01]  /*15f0*/  IMAD.MOV R37, RZ, RZ, -R33 ;  /* 0x000000ffff257224 */ /* 0x000fe200078e0a21 */
[----:B-1----:R-:W-:Y:S01]  /*1600*/  LOP3.LUT R11, R13, 0x5a, RZ, 0xfc, !PT ;  /* 0x0000005a0d0b7812 */ /* 0x002fe200078efcff */
[----:B------:R-:W-:Y:S01]  /*1610*/  IMAD R34, R251, R35, R40 ;  /* 0x00000023fb227224 */ /* 0x000fe200078e0228 */
[----:B------:R-:W-:Y:S01]  /*1620*/  IABS R40, R14 ;  /* 0x0000000e00287213 */ /* 0x000fe20000000000 */
[----:B------:R-:W-:Y:S01]  /*1630*/  IMAD.MOV R31, RZ, RZ, -R31 ;  /* 0x000000ffff1f7224 */ /* 0x000fe200078e0a1f */
[----:B------:R-:W-:Y:S01]  /*1640*/  LOP3.LUT R14, R13, 0x56, RZ, 0xfc, !PT ;  /* 0x000000560d0e7812 */ /* 0x000fe200078efcff */
[----:B------:R-:W-:Y:S01]  /*1650*/  IMAD R0, R251, R30, R36 ;  /* 0x0000001efb007224 */ /* 0x000fe200078e0224 */
[----:B--2---:R-:W-:Y:S01]  /*1660*/  LOP3.LUT R10, R13, 0x5c, RZ, 0xfc, !PT ;  /* 0x0000005c0d0a7812 */ /* 0x004fe200078efcff */
[----:B------:R-:W-:Y:S01]  /*1670*/  IMAD R35, R251, R37, R42 ;  /* 0x00000025fb237224 */ /* 0x000fe200078e022a */
[----:B------:R-:W-:Y:S01]  /*1680*/  IABS R42, R12 ;  /* 0x0000000c002a7213 */ /* 0x000fe20000000000 */
[----:B------:R-:W-:Y:S01]  /*1690*/  IMAD.HI.U32 R36, R29, R44, RZ ;  /* 0x0000002c1d247227 */ /* 0x000fe200078e00ff */
[C---:B------:R-:W-:Y:S01]  /*16a0*/  LOP3.LUT R12, R13.reuse, 0x58, RZ, 0xfc, !PT ;  /* 0x000000580d0c7812 */ /* 0x040fe200078efcff */
[----:B------:R-:W-:Y:S01]  /*16b0*/  STL [R1+0xf98], R14 ;  /* 0x000f980e01007387 */ /* 0x000fe20000100800 */
[----:B---3--:R-:W-:Y:S01]  /*16c0*/  LOP3.LUT R8, R13, 0x5e, RZ, 0xfc, !PT ;  /* 0x0000005e0d087812 */ /* 0x008fe200078efcff */
[----:B------:R-:W-:Y:S01]  /*16d0*/  IMAD R33, R251, R31, R38 ;  /* 0x0000001ffb217224 */ /* 0x000fe200078e0226 */
[----:B------:R-:W-:Y:S01]  /*16e0*/  IABS R50, R10 ;  /* 0x0000000a00327213 */ /* 0x000fe20000000000 */
[C---:B------:R-:W-:Y:S01]  /*16f0*/  IMAD.HI.U32 R30, R29.reuse, R40, RZ ;  /* 0x000000281d1e7227 */ /* 0x040fe200078e00ff */
[----:B------:R-:W-:Y:S01]  /*1700*/  IABS R52, R8 ;  /* 0x0000000800347213 */ /* 0x000fe20000000000 */
[----:B------:R-:W-:Y:S02]  /*1710*/  STL [R1+0xf9c], R12 ;  /* 0x000f9c0c01007387 */ /* 0x000fe40000100800 */
[----:B------:R-:W-:-:S02]  /*1720*/  IMAD.HI.U32 R38, R29, R48, RZ ;  /* 0x000000301d267227 */ /* 0x000fc400078e00ff */
[----:B------:R-:W-:Y:S02]  /*1730*/  STL [R1+0xfa0], R11 ;  /* 0x000fa00b01007387 */ /* 0x000fe40000100800 */
[C---:B------:R-:W-:Y:S02]  /*1740*/  IMAD.HI.U32 R37, R29.reuse, R46, RZ ;  /* 0x0000002e1d257227 */ /* 0x040fe400078e00ff */
[----:B------:R1:W-:Y:S02]  /*1750*/  STL [R1+0xfa4], R10 ;  /* 0x000fa40a01007387 */ /* 0x0003e40000100800 */
[----:B------:R-:W-:Y:S02]  /*1760*/  IMAD.MOV R39, RZ, RZ, -R36 ;  /* 0x000000ffff277224 */ /* 0x000fe400078e0a24 */
[----:B------:R-:W-:Y:S01]  /*1770*/  IMAD.HI.U32 R31, R29, R42, RZ ;  /* 0x0000002a1d1f7227 */ /* 0x000fe200078e00ff */
[----:B------:R2:W-:Y:S03]  /*1780*/  STL [R1+0xfa8], R8 ;  /* 0x000fa80801007387 */ /* 0x0005e60000100800 */
[----:B------:R-:W-:-:S02]  /*1790*/  IMAD.MOV R30, RZ, RZ, -R30 ;  /* 0x000000ffff1e7224 */ /* 0x000fc400078e0a1e */
[----:B------:R-:W-:Y:S01]  /*17a0*/  IMAD.MOV R43, RZ, RZ, -R38 ;  /* 0x000000ffff2b7224 */ /* 0x000fe200078e0a26 */
[----:B-1----:R-:W-:Y:S01]  /*17b0*/  LOP3.LUT R10, R13, 0x66, RZ, 0xfc, !PT ;  /* 0x000000660d0a7812 */ /* 0x002fe200078efcff */
[----:B------:R-:W-:Y:S02]  /*17c0*/  IMAD.MOV R41, RZ, RZ, -R37 ;  /* 0x000000ffff297224 */ /* 0x000fe400078e0a25 */
[----:B------:R-:W-:Y:S01]  /*17d0*/  IMAD R38, R251, R39, R44 ;  /* 0x00000027fb267224 */ /* 0x000fe200078e022c */
[----:B------:R-:W-:Y:S01]  /*17e0*/  IABS R44, R14 ;  /* 0x0000000e002c7213 */ /* 0x000fe20000000000 */
[----:B------:R-:W-:Y:S01]  /*17f0*/  IMAD.MOV R31, RZ, RZ, -R31 ;  /* 0x000000ffff1f7224 */ /* 0x000fe200078e0a1f */
[----:B------:R-:W-:Y:S01]  /*1800*/  LOP3.LUT R14, R13, 0x60, RZ, 0xfc, !PT ;  /* 0x000000600d0e7812 */ /* 0x000fe200078efcff */
[----:B------:R-:W-:Y:S01]  /*1810*/  IMAD R36, R251, R30, R40 ;  /* 0x0000001efb247224 */ /* 0x000fe200078e0228 */
[----:B--2---:R-:W-:Y:S01]  /*1820*/  LOP3.LUT R8, R13, 0x68, RZ, 0xfc, !PT ;  /* 0x000000680d087812 */ /* 0x004fe200078efcff */
[C---:B------:R-:W-:Y:S01]  /*1830*/  IMAD R40, R251.reuse, R43, R48 ;  /* 0x0000002bfb287224 */ /* 0x040fe200078e0230 */
[----:B------:R-:W-:Y:S01]  /*1840*/  IABS R48, R11 ;  /* 0x0000000b00307213 */ /* 0x000fe20000000000 */
[C---:B------:R-:W-:Y:S01]  /*1850*/  IMAD R39, R251.reuse, R41, R46 ;  /* 0x00000029fb277224 */ /* 0x040fe200078e022e */
[----:B------:R-:W-:Y:S01]  /*1860*/  IABS R46, R12 ;  /* 0x0000000c002e7213 */ /* 0x000fe20000000000 */
[----:B------:R-:W-:Y:S01]  /*1870*/  IMAD R37, R251, R31, R42 ;  /* 0x0000001ffb257224 */ /* 0x000fe200078e022a */
[----:B------:R-:W-:Y:S01]  /*1880*/  LOP3.LUT R11, R13, 0x64, RZ, 0xfc, !PT ;  /* 0x000000640d0b7812 */ /* 0x000fe200078efcff */
[----:B------:R-:W-:Y:S01]  /*1890*/  IMAD.HI.U32 R30, R29, R44, RZ ;  /* 0x0000002c1d1e7227 */ /* 0x000fe200078e00ff */
[----:B------:R-:W-:Y:S01]  /*18a0*/  LOP3.LUT R12, R13, 0x62, RZ, 0xfc, !PT ;  /* 0x000000620d0c7812 */ /* 0x000fe200078efcff */
[----:B------:R-:W-:Y:S01]  /*18b0*/  STL [R1+0xfac], R14 ;  /* 0x000fac0e01007387 */ /* 0x000fe20000100800 */
[----:B------:R-:W-:Y:S01]  /*18c0*/  IABS R54, R11 ;  /* 0x0000000b00367213 */ /* 0x000fe20000000000 */
[C---:B------:R-:W-:Y:S01]  /*18d0*/  IMAD.HI.U32 R42, R29.reuse, R50, RZ ;  /* 0x000000321d2a7227 */ /* 0x040fe200078e00ff */
[----:B------:R-:W-:Y:S01]  /*18e0*/  IABS R58, R8 ;  /* 0x00000008003a7213 */ /* 0x000fe20000000000 */
[----:B------:R-:W-:Y:S01]  /*18f0*/  STL [R1+0xfb0], R12 ;  /* 0x000fb00c01007387 */ /* 0x000fe20000100800 */
[----:B------:R-:W-:Y:S01]  /*1900*/  IABS R56, R10 ;  /* 0x0000000a00387213 */ /* 0x000fe20000000000 */
[----:B------:R-:W-:-:S02]  /*1910*/  IMAD.HI.U32 R41, R29, R48, RZ ;  /* 0x000000301d297227 */ /* 0x000fc400078e00ff */
[----:B------:R1:W-:Y:S02]  /*1920*/  STL [R1+0xfb4], R11 ;  /* 0x000fb40b01007387 */ /* 0x0003e40000100800 */
[C---:B------:R-:W-:Y:S02]  /*1930*/  IMAD.HI.U32 R31, R29.reuse, R46, RZ ;  /* 0x0000002e1d1f7227 */ /* 0x040fe400078e00ff */
[----:B------:R2:W-:Y:S02]  /*1940*/  STL [R1+0xfb8], R10 ;  /* 0x000fb80a01007387 */ /* 0x0005e40000100800 */
[----:B------:R-:W-:Y:S02]  /*1950*/  IMAD.MOV R30, RZ, RZ, -R30 ;  /* 0x000000ffff1e7224 */ /* 0x000fe400078e0a1e */
[----:B------:R-:W-:Y:S01]  /*1960*/  IMAD.HI.U32 R43, R29, R52, RZ ;  /* 0x000000341d2b7227 */ /* 0x000fe200078e00ff */
[----:B------:R3:W-:Y:S01]  /*1970*/  STL [R1+0xfbc], R8 ;  /* 0x000fbc0801007387 */ /* 0x0007e20000100800 */
[----:B-1----:R-:W-:-:S02]  /*1980*/  LOP3.LUT R11, R13, 0x6e, RZ, 0xfc, !PT ;  /* 0x0000006e0d0b7812 */ /* 0x002fc400078efcff */
[----:B------:R-:W-:Y:S02]  /*1990*/  IMAD.MOV R47, RZ, RZ, -R42 ;  /* 0x000000ffff2f7224 */ /* 0x000fe400078e0a2a */
[----:B------:R-:W-:Y:S01]  /*19a0*/  IMAD.MOV R45, RZ, RZ, -R41 ;  /* 0x000000ffff2d7224 */ /* 0x000fe200078e0a29 */
[----:B--2---:R-:W-:Y:S01]  /*19b0*/  LOP3.LUT R10, R13, 0x70, RZ, 0xfc, !PT ;  /* 0x000000700d0a7812 */ /* 0x004fe200078efcff */
[----:B------:R-:W-:Y:S02]  /*19c0*/  IMAD.MOV R31, RZ, RZ, -R31 ;  /* 0x000000ffff1f7224 */ /* 0x000fe400078e0a1f */
[----:B------:R-:W-:Y:S01]  /*19d0*/  IMAD R41, R251, R30, R44 ;  /* 0x0000001efb297224 */ /* 0x000fe200078e022c */
[----:B------:R-:W-:Y:S01]  /*19e0*/  IABS R60, R10 ;  /* 0x0000000a003c7213 */ /* 0x000fe20000000000 */
[----:B------:R-:W-:Y:S01]  /*19f0*/  IMAD.MOV R49, RZ, RZ, -R43 ;  /* 0x000000ffff317224 */ /* 0x000fe200078e0a2b */
[----:B---3--:R-:W-:Y:S01]  /*1a00*/  LOP3.LUT R8, R13, 0x72, RZ, 0xfc, !PT ;  /* 0x000000720d087812 */ /* 0x008fe200078efcff */
[C---:B------:R-:W-:Y:S01]  /*1a10*/  IMAD R44, R251.reuse, R47, R50 ;  /* 0x0000002ffb2c7224 */ /* 0x040fe200078e0232 */
[----:B------:R-:W-:Y:S01]  /*1a20*/  IABS R50, R14 ;  /* 0x0000000e00327213 */ /* 0x000fe20000000000 */
[----:B------:R-:W-:Y:S01]  /*1a30*/  IMAD R42, R251, R31, R46 ;  /* 0x0000001ffb2a7224 */ /* 0x000fe200078e022e */
[----:B------:R-:W-:Y:S01]  /*1a40*/  LOP3.LUT R14, R13, 0x6a, RZ, 0xfc, !PT ;  /* 0x0000006a0d0e7812 */ /* 0x000fe200078efcff */
[C---:B------:R-:W-:Y:S01]  /*1a50*/  IMAD R43, R251.reuse, R45, R48 ;  /* 0x0000002dfb2b7224 */ /* 0x040fe200078e0230 */
[----:B------:R-:W-:Y:S01]  /*1a60*/  IABS R62, R8 ;  /* 0x00000008003e7213 */ /* 0x000fe20000000000 */
[----:B------:R-:W-:Y:S01]  /*1a70*/  IMAD R45, R251, R49, R52 ;  /* 0x00000031fb2d7224 */ /* 0x000fe200078e0234 */
[----:B------:R-:W-:Y:S01]  /*1a80*/  IABS R52, R12 ;  /* 0x0000000c00347213 */ /* 0x000fe20000000000 */
[----:B------:R-:W-:Y:S01]  /*1a90*/  IMAD.HI.U32 R46, R29, R54, RZ ;  /* 0x000000361d2e7227 */ /* 0x000fe200078e00ff */
[----:B------:R-:W-:Y:S01]  /*1aa0*/  LOP3.LUT R12, R13, 0x6c, RZ, 0xfc, !PT ;  /* 0x0000006c0d0c7812 */ /* 0x000fe200078efcff */
[----:B------:R-:W-:Y:S02]  /*1ab0*/  STL [R1+0xfd8], R14 ;  /* 0x000fd80e01007387 */ /* 0x000fe40000100800 */
[----:B------:R-:W-:-:S02]  /*1ac0*/  IMAD.HI.U32 R30, R29, R50, RZ ;  /* 0x000000321d1e7227 */ /* 0x000fc400078e00ff */
[----:B------:R-:W-:Y:S02]  /*1ad0*/  STL [R1+0xfe0], R12 ;  /* 0x000fe00c01007387 */ /* 0x000fe40000100800 */
[C---:B------:R-:W-:Y:S02]  /*1ae0*/  IMAD.HI.U32 R48, R29.reuse, R58, RZ ;  /* 0x0000003a1d307227 */ /* 0x040fe400078e00ff */
[----:B------:R-:W-:Y:S02]  /*1af0*/  STL [R1+0xfe8], R11 ;  /* 0x000fe80b01007387 */ /* 0x000fe40000100800 */
[----:B------:R-:W-:Y:S02]  /*1b00*/  IMAD.MOV R49, RZ, RZ, -R46 ;  /* 0x000000ffff317224 */ /* 0x000fe400078e0a2e */
[C---:B------:R-:W-:Y:S01]  /*1b10*/  IMAD.HI.U32 R31, R29.reuse, R52, RZ ;  /* 0x000000341d1f7227 */ /* 0x040fe200078e00ff */
[----:B------:R1:W-:Y:S03]  /*1b20*/  STL [R1+0xfec], R10 ;  /* 0x000fec0a01007387 */ /* 0x0003e60000100800 */
[----:B------:R-:W-:Y:S01]  /*1b30*/  IMAD.HI.U32 R47, R29, R56, RZ ;  /* 0x000000381d2f7227 */ /* 0x000fe200078e00ff */
[----:B------:R2:W-:Y:S03]  /*1b40*/  STL [R1+0xff0], R8 ;  /* 0x000ff00801007387 */ /* 0x0005e60000100800 */
[----:B------:R-:W-:-:S02]  /*1b50*/  IMAD.MOV R30, RZ, RZ, -R30 ;  /* 0x000000ffff1e7224 */ /* 0x000fc400078e0a1e */
[----:B------:R-:W-:Y:S01]  /*1b60*/  IMAD.MOV R53, RZ, RZ, -R48 ;  /* 0x000000ffff357224 */ /* 0x000fe200078e0a30 */
[----:B-1----:R-:W-:Y:S01]  /*1b70*/  LOP3.LUT R10, R13, 0x7a, RZ, 0xfc, !PT ;  /* 0x0000007a0d0a7812 */ /* 0x002fe200078efcff */
[----:B------:R-:W-:Y:S01]  /*1b80*/  IMAD R48, R251, R49, R54 ;  /* 0x00000031fb307224 */ /* 0x000fe200078e0236 */
[----:B------:R-:W-:Y:S01]  /*1b90*/  IABS R54, R14 ;  /* 0x0000000e00367213 */ /* 0x000fe20000000000 */
[----:B------:R-:W-:Y:S01]  /*1ba0*/  IMAD.MOV R31, RZ, RZ, -R31 ;  /* 0x000000ffff1f7224 */ /* 0x000fe200078e0a1f */
[C---:B------:R-:W-:Y:S01]  /*1bb0*/  LOP3.LUT R14, R13.reuse, 0x74, RZ, 0xfc, !PT ;  /* 0x000000740d0e7812 */ /* 0x040fe200078efcff */
[----:B------:R-:W-:Y:S01]  /*1bc0*/  IMAD.MOV R51, RZ, RZ, -R47 ;  /* 0x000000ffff337224 */ /* 0x000fe200078e0a2f */
[----:B--2---:R-:W-:Y:S01]  /*1bd0*/  LOP3.LUT R8, R13, 0x7c, RZ, 0xfc, !PT ;  /* 0x0000007c0d087812 */ /* 0x004fe200078efcff */
[C---:B------:R-:W-:Y:S01]  /*1be0*/  IMAD R46, R251.reuse, R30, R50 ;  /* 0x0000001efb2e7224 */ /* 0x040fe200078e0232 */
[----:B------:R-:W-:Y:S01]  /*1bf0*/  IABS R66, R10 ;  /* 0x0000000a00427213 */ /* 0x000fe20000000000 */
[C---:B------:R-:W-:Y:S01]  /*1c00*/  IMAD R50, R251.reuse, R53, R58 ;  /* 0x00000035fb327224 */ /* 0x040fe200078e023a */
[----:B------:R-:W-:Y:S01]  /*1c10*/  IABS R58, R11 ;  /* 0x0000000b003a7213 */ /* 0x000fe20000000000 */
[----:B------:R-:W-:Y:S01]  /*1c20*/  IMAD R47, R251, R31, R52 ;  /* 0x0000001ffb2f7224 */ /* 0x000fe200078e0234 */
[----:B------:R-:W-:Y:S01]  /*1c30*/  LOP3.LUT R11, R13, 0x78, RZ, 0xfc, !PT ;  /* 0x000000780d0b7812 */ /* 0x000fe200078efcff */
[----:B------:R-:W-:Y:S01]  /*1c40*/  IMAD R49, R251, R51, R56 ;  /* 0x00000033fb317224 */ /* 0x000fe200078e0238 */
[----:B------:R-:W-:Y:S01]  /*1c50*/  IABS R56, R12 ;  /* 0x0000000c00387213 */ /* 0x000fe20000000000 */
[----:B------:R-:W-:Y:S01]  /*1c60*/  IMAD.HI.U32 R30, R29, R54, RZ ;  /* 0x000000361d1e7227 */ /* 0x000fe200078e00ff */
[----:B------:R-:W-:Y:S01]  /*1c70*/  IABS R64, R11 ;  /* 0x0000000b00407213 */ /* 0x000fe20000000000 */
[----:B------:R-:W-:Y:S01]  /*1c80*/  STL [R1+0xff8], R14 ;  /* 0x000ff80e01007387 */ /* 0x000fe20000100800 */
[----:B------:R-:W-:Y:S01]  /*1c90*/  LOP3.LUT R12, R13, 0x76, RZ, 0xfc, !PT ;  /* 0x000000760d0c7812 */ /* 0x000fe200078efcff */
[----:B------:R-:W-:Y:S01]  /*1ca0*/  IMAD.HI.U32 R52, R29, R60, RZ ;  /* 0x0000003c1d347227 */ /* 0x000fe200078e00ff */
[----:B------:R-:W-:-:S03]  /*1cb0*/  IABS R68, R8 ;  /* 0x0000000800447213 */ /* 0x000fc60000000000 */
[C---:B------:R-:W-:Y:S01]  /*1cc0*/  IMAD.HI.U32 R51, R29.reuse, R58, RZ ;  /* 0x0000003a1d337227 */ /* 0x040fe200078e00ff */
[----:B------:R-:W-:Y:S03]  /*1cd0*/  STL [R1+0xffc], R12 ;  /* 0x000ffc0c01007387 */ /* 0x000fe60000100800 */
[----:B------:R-:W-:Y:S01]  /*1ce0*/  IMAD.MOV R30, RZ, RZ, -R30 ;  /* 0x000000ffff1e7224 */ /* 0x000fe200078e0a1e */
[----:B------:R1:W-:Y:S01]  /*1cf0*/  STL [R1+0x1000], R11 ;  /* 0x0010000b01007387 */ /* 0x0003e20000100800 */
[----:B------:R-:W-:Y:S02]  /*1d00*/  IMAD.MOV R57, RZ, RZ, -R52 ;  /* 0x000000ffff397224 */ /* 0x000fe400078e0a34 */
[C---:B------:R-:W-:Y:S01]  /*1d10*/  IMAD.HI.U32 R31, R29.reuse, R56, RZ ;  /* 0x000000381d1f7227 */ /* 0x040fe200078e00ff */
[----:B------:R2:W-:Y:S03]  /*1d20*/  STL [R1+0x1004], R10 ;  /* 0x0010040a01007387 */ /* 0x0005e60000100800 */
[----:B------:R-:W-:Y:S01]  /*1d30*/  IMAD.HI.U32 R53, R29, R62, RZ ;  /* 0x0000003e1d357227 */ /* 0x000fe200078e00ff */
[----:B------:R3:W-:Y:S01]  /*1d40*/  STL [R1+0x1008], R8 ;  /* 0x0010080801007387 */ /* 0x0007e20000100800 */
[----:B-1----:R-:W-:-:S02]  /*1d50*/  LOP3.LUT R11, R13, 0x82, RZ, 0xfc, !PT ;  /* 0x000000820d0b7812 */ /* 0x002fc400078efcff */
[----:B------:R-:W-:Y:S02]  /*1d60*/  IMAD.MOV R55, RZ, RZ, -R51 ;  /* 0x000000ffff377224 */ /* 0x000fe400078e0a33 */
[----:B------:R-:W-:Y:S01]  /*1d70*/  IMAD R51, R251, R30, R54 ;  /* 0x0000001efb337224 */ /* 0x000fe200078e0236 */
[----:B--2---:R-:W-:Y:S01]  /*1d80*/  LOP3.LUT R10, R13, 0x84, RZ, 0xfc, !PT ;  /* 0x000000840d0a7812 */ /* 0x004fe200078efcff */
[----:B------:R-:W-:Y:S01]  /*1d90*/  IMAD R54, R251, R57, R60 ;  /* 0x00000039fb367224 */ /* 0x000fe200078e023c */
[----:B------:R-:W-:Y:S01]  /*1da0*/  IABS R60, R14 ;  /* 0x0000000e003c7213 */ /* 0x000fe20000000000 */
[----:B------:R-:W-:Y:S01]  /*1db0*/  IMAD.MOV R31, RZ, RZ, -R31 ;  /* 0x000000ffff1f7224 */ /* 0x000fe200078e0a1f */
[C---:B------:R-:W-:Y:S01]  /*1dc0*/  LOP3.LUT R14, R13.reuse, 0x7e, RZ, 0xfc, !PT ;  /* 0x0000007e0d0e7812 */ /* 0x040fe200078efcff */
[----:B------:R-:W-:Y:S01]  /*1dd0*/  IMAD.MOV R59, RZ, RZ, -R53 ;  /* 0x000000ffff3b7224 */ /* 0x000fe200078e0a35 */
[----:B---3--:R-:W-:Y:S01]  /*1de0*/  LOP3.LUT R8, R13, 0x86, RZ, 0xfc, !PT ;  /* 0x000000860d087812 */ /* 0x008fe200078efcff */
[C---:B------:R-:W-:Y:S01]  /*1df0*/  IMAD R52, R251.reuse, R31, R56 ;  /* 0x0000001ffb347224 */ /* 0x040fe200078e0238 */
[----:B------:R-:W-:Y:S01]  /*1e00*/  IABS R70, R10 ;  /* 0x0000000a00467213 */ /* 0x000fe20000000000 */
[C---:B------:R-:W-:Y:S01]  /*1e10*/  IMAD R53, R251.reuse, R55, R58 ;  /* 0x00000037fb357224 */ /* 0x040fe200078e023a */
[----:B------:R-:W-:Y:S01]  /*1e20*/  IABS R72, R8 ;  /* 0x0000000800487213 */ /* 0x000fe20000000000 */
[----:B------:R-:W-:Y:S01]  /*1e30*/  IMAD R55, R251, R59, R62 ;  /* 0x0000003bfb377224 */ /* 0x000fe200078e023e */
[----:B------:R-:W-:Y:S01]  /*1e40*/  IABS R62, R12 ;  /* 0x0000000c003e7213 */ /* 0x000fe20000000000 */
[----:B------:R-:W-:Y:S01]  /*1e50*/  IMAD.HI.U32 R30, R29, R60, RZ ;  /* 0x0000003c1d1e7227 */ /* 0x000fe200078e00ff */
[----:B------:R-:W-:Y:S01]  /*1e60*/  LOP3.LUT R12, R13, 0x80, RZ, 0xfc, !PT ;  /* 0x000000800d0c7812 */ /* 0x000fe200078efcff */
[----:B------:R-:W-:Y:S02]  /*1e70*/  STL [R1+0x1028], R14 ;  /* 0x0010280e01007387 */ /* 0x000fe40000100800 */
[C---:B------:R-:W-:Y:S01]  /*1e80*/  IMAD.HI.U32 R56, R29.reuse, R64, RZ ;  /* 0x000000401d387227 */ /* 0x040fe200078e00ff */
[----:B------:R-:W-:Y:S01]  /*1e90*/  IADD3 R30, -R30, RZ, RZ ;  /* 0x000000ff1e1e7210 */ /* 0x000fe20007ffe1ff */
        /* <DEDUP_REMOVED lines=44> */
[----:B---3--:R-:W-:Y:S01]  /*2160*/  LOP3.LUT R8, R13, 0x9a, RZ, 0xfc, !PT ;  /* 0x0000009a0d087812 */ /* 0x008fe200078efcff */
[----:B------:R-:W-:Y:S01]  /*2170*/  IMAD.MOV R69, RZ, RZ, -R63 ;  /* 0x000000ffff457224 */ /* 0x000fe200078e0a3f */
[----:B------:R-:W-:Y:S01]  /*2180*/  IABS R80, R10 ;  /* 0x0000000a00507213 */ /* 0x000fe20000000000 */
        /* <DEDUP_REMOVED lines=15> */
[----:B------:R-:W-:Y:S02]  /*2280*/  IMAD.HI.U32 R68, R29, R78, RZ ;  /* 0x0000004e1d447227 */ /* 0x000fe400078e00ff */
[----:B------:R1:W-:Y:S02]  /*2290*/  STL [R1+0x1080], R10 ;  /* 0x0010800a01007387 */ /* 0x0003e40000100800 */
[----:B------:R-:W-:-:S02]  /*22a0*/  IMAD.MOV R69, RZ, RZ, -R66 ;  /* 0x000000ffff457224 */ /* 0x000fc400078e0a42 */
[----:B------:R-:W-:Y:S01]  /*22b0*/  IMAD.HI.U32 R31, R29, R72, RZ ;  /* 0x000000481d1f7227 */ /* 0x000fe200078e00ff */
[----:B------:R2:W-:Y:S03]  /*22c0*/  STL [R1+0x1084], R8 ;  /* 0x0010840801007387 */ /* 0x0005e60000100800 */
[----:B------:R-:W-:Y:S02]  /*22d0*/  IMAD.MOV R30, RZ, RZ, -R30 ;  /* 0x000000ffff1e7224 */ /* 0x000fe400078e0a1e */
        /* <DEDUP_REMOVED lines=43> */
[----:B------:R-:W-:Y:S01]  /*2590*/  IMAD.HI.U32 R76, R29, R84, RZ ;  /* 0x000000541d4c7227 */ /* 0x000fe200078e00ff */
[----:B------:R-:W-:-:S03]  /*25a0*/  IABS R92, R8 ;  /* 0x00000008005c7213 */ /* 0x000fc60000000000 */
[C---:B------:R-:W-:Y:S01]  /*25b0*/  IMAD R73, R251.reuse, R75, R78 ;  /* 0x0000004bfb497224 */ /* 0x040fe200078e024e */
[----:B------:R1:W-:Y:S01]  /*25c0*/  STL [R1+0x10c0], R14 ;  /* 0x0010c00e01007387 */ /* 0x0003e20000100800 */
[----:B------:R-:W-:Y:S01]  /*25d0*/  IMAD R75, R251, R79, R82 ;  /* 0x0000004ffb4b7224 */ /* 0x000fe200078e0252 */
[----:B------:R-:W-:Y:S01]  /*25e0*/  IABS R82, R12 ;  /* 0x0000000c00527213 */ /* 0x000fe20000000000 */
[----:B------:R-:W-:Y:S01]  /*25f0*/  IMAD.HI.U32 R30, R29, R80, RZ ;  /* 0x000000501d1e7227 */ /* 0x000fe200078e00ff */
[----:B------:R-:W-:Y:S02]  /*2600*/  IADD3 R79, -R76, RZ, RZ ;  /* 0x000000ff4c4f7210 */ /* 0x000fe40007ffe1ff */
[----:B------:R-:W-:Y:S01]  /*2610*/  LOP3.LUT R12, R13, 0xa8, RZ, 0xfc, !PT ;  /* 0x000000a80d0c7812 */ /* 0x000fe200078efcff */
[----:B------:R-:W-:-:S04]  /*2620*/  IMAD.HI.U32 R78, R29, R88, RZ ;  /* 0x000000581d4e7227 */ /* 0x000fc800078e00ff */
[C---:B------:R-:W-:Y:S01]  /*2630*/  IMAD.HI.U32 R77, R29.reuse, R86, RZ ;  /* 0x000000561d4d7227 */ /* 0x040fe200078e00ff */
[----:B------:R-:W-:Y:S03]  /*2640*/  STL [R1+0x10c4], R12 ;  /* 0x0010c40c01007387 */ /* 0x000fe60000100800 */
[----:B------:R-:W-:Y:S01]  /*2650*/  IMAD.HI.U32 R31, R29, R82, RZ ;  /* 0x000000521d1f7227 */ /* 0x000fe200078e00ff */
[----:B------:R-:W-:Y:S03]  /*2660*/  STL [R1+0x10c8], R11 ;  /* 0x0010c80b01007387 */ /* 0x000fe60000100800 */
[----:B------:R-:W-:Y:S01]  /*2670*/  IMAD.MOV R30, RZ, RZ, -R30 ;  /* 0x000000ffff1e7224 */ /* 0x000fe200078e0a1e */
[----:B------:R2:W-:Y:S01]  /*2680*/  STL [R1+0x10cc], R10 ;  /* 0x0010cc0a01007387 */ /* 0x0005e20000100800 */
[----:B------:R-:W-:-:S02]  /*2690*/  IMAD.MOV R83, RZ, RZ, -R78 ;  /* 0x000000ffff537224 */ /* 0x000fc400078e0a4e */
[----:B------:R-:W-:Y:S01]  /*26a0*/  IMAD.MOV R81, RZ, RZ, -R77 ;  /* 0x000000ffff517224 */ /* 0x000fe200078e0a4d */
[----:B------:R3:W-:Y:S01]  /*26b0*/  STL [R1+0x10d0], R8 ;  /* 0x0010d00801007387 */ /* 0x0007e20000100800 */
[----:B------:R-:W-:Y:S01]  /*26c0*/  IMAD R78, R251, R79, R84 ;  /* 0x0000004ffb4e7224 */ /* 0x000fe200078e0254 */
[----:B------:R-:W-:Y:S01]  /*26d0*/  IABS R84, R14 ;  /* 0x0000000e00547213 */ /* 0x000fe20000000000 */
[----:B------:R-:W-:Y:S01]  /*26e0*/  IMAD.MOV R31, RZ, RZ, -R31 ;  /* 0x000000ffff1f7224 */ /* 0x000fe200078e0a1f */
[----:B-1----:R-:W-:Y:S01]  /*26f0*/  LOP3.LUT R14, R13, 0xb0, RZ, 0xfc, !PT ;  /* 0x000000b00d0e7812 */ /* 0x002fe200078efcff */
        /* <DEDUP_REMOVED lines=9> */
[----:B---3--:R-:W-:Y:S01]  /*2790*/  LOP3.LUT R8, R13, 0xb8, RZ, 0xfc, !PT ;  /* 0x000000b80d087812 */ /* 0x008fe200078efcff */
[----:B------:R-:W-:Y:S01]  /*27a0*/  STL [R1+0x10e8], R14 ;  /* 0x0010e80e01007387 */ /* 0x000fe20000100800 */
[----:B------:R-:W-:Y:S01]  /*27b0*/  IABS R94, R11 ;  /* 0x0000000b005e7213 */ /* 0x000fe20000000000 */
[----:B------:R-:W-:Y:S01]  /*27c0*/  IMAD.HI.U32 R82, R29, R90, RZ ;  /* 0x0000005a1d527227 */ /* 0x000fe200078e00ff */
[----:B------:R-:W-:-:S02]  /*27d0*/  LOP3.LUT R12, R13, 0xb2, RZ, 0xfc, !PT ;  /* 0x000000b20d0c7812 */ /* 0x000fc400078efcff */
[----:B------:R-:W-:Y:S01]  /*27e0*/  IABS R98, R8 ;  /* 0x0000000800627213 */ /* 0x000fe20000000000 */
[C---:B------:R-:W-:Y:S01]  /*27f0*/  IMAD.HI.U32 R81, R29.reuse, R88, RZ ;  /* 0x000000581d517227 */ /* 0x040fe200078e00ff */
[----:B------:R-:W-:Y:S01]  /*2800*/  IABS R96, R10 ;  /* 0x0000000a00607213 */ /* 0x000fe20000000000 */
[----:B------:R-:W-:Y:S02]  /*2810*/  STL [R1+0x10ec], R12 ;  /* 0x0010ec0c01007387 */ /* 0x000fe40000100800 */
[C---:B------:R-:W-:Y:S02]  /*2820*/  IMAD.HI.U32 R31, R29.reuse, R86, RZ ;  /* 0x000000561d1f7227 */ /* 0x040fe400078e00ff */
[----:B------:R1:W-:Y:S02]  /*2830*/  STL [R1+0x10f0], R11 ;  /* 0x0010f00b01007387 */ /* 0x0003e40000100800 */
[----:B------:R-:W-:Y:S02]  /*2840*/  IMAD.MOV R30, RZ, RZ, -R30 ;  /* 0x000000ffff1e7224 */ /* 0x000fe400078e0a1e */
[----:B------:R-:W-:Y:S01]  /*2850*/  IMAD.HI.U32 R83, R29, R92, RZ ;  /* 0x0000005c1d537227 */ /* 0x000fe200078e00ff */
[----:B------:R2:W-:Y:S03]  /*2860*/  STL [R1+0x10f4], R10 ;  /* 0x0010f40a01007387 */ /* 0x0005e60000100800 */
[----:B------:R-:W-:Y:S01]  /*2870*/  IMAD.MOV R87, RZ, RZ, -R82 ;  /* 0x000000ffff577224 */ /* 0x000fe200078e0a52 */
[----:B------:R3:W-:Y:S01]  /*2880*/  STL [R1+0x10f8], R8 ;  /* 0x0010f80801007387 */ /* 0x0007e20000100800 */
[----:B------:R-:W-:Y:S01]  /*2890*/  IMAD.MOV R85, RZ, RZ, -R81 ;  /* 0x000000ffff557224 */ /* 0x000fe200078e0a51 */
[----:B-1----:R-:W-:Y:S01]  /*28a0*/  LOP3.LUT R11, R13, 0xbe, RZ, 0xfc, !PT ;  /* 0x000000be0d0b7812 */ /* 0x002fe200078efcff */
[----:B------:R-:W-:-:S02]  /*28b0*/  IMAD.MOV R31, RZ, RZ, -R31 ;  /* 0x000000ffff1f7224 */ /* 0x000fc400078e0a1f */
[----:B------:R-:W-:Y:S01]  /*28c0*/  IMAD R81, R251, R30, R84 ;  /* 0x0000001efb517224 */ /* 0x000fe200078e0254 */
[----:B--2---:R-:W-:Y:S01]  /*28d0*/  LOP3.LUT R10, R13, 0xc0, RZ, 0xfc, !PT ;  /* 0x000000c00d0a7812 */ /* 0x004fe200078efcff */
[----:B------:R-:W-:Y:S02]  /*28e0*/  IMAD.MOV R89, RZ, RZ, -R83 ;  /* 0x000000ffff597224 */ /* 0x000fe400078e0a53 */
        /* <DEDUP_REMOVED lines=9> */
[C---:B------:R-:W-:Y:S01]  /*2980*/  LOP3.LUT R12, R13.reuse, 0xbc, RZ, 0xfc, !PT ;  /* 0x000000bc0d0c7812 */ /* 0x040fe200078efcff */
[----:B------:R-:W-:Y:S01]  /*2990*/  STL [R1+0x1104], R14 ;  /* 0x0011040e01007387 */ /* 0x000fe20000100800 */
[----:B---3--:R-:W-:Y:S01]  /*29a0*/  LOP3.LUT R8, R13, 0xc2, RZ, 0xfc, !PT ;  /* 0x000000c20d087812 */ /* 0x008fe200078efcff */
[----:B------:R-:W-:-:S02]  /*29b0*/  IMAD.HI.U32 R30, R29, R90, RZ ;  /* 0x0000005a1d1e7227 */ /* 0x000fc400078e00ff */
[----:B------:R-:W-:Y:S01]  /*29c0*/  STL [R1+0x1108], R12 ;  /* 0x0011080c01007387 */ /* 0x000fe20000100800 */
[----:B------:R-:W-:Y:S01]  /*29d0*/  IABS R102, R8 ;  /* 0x0000000800667213 */ /* 0x000fe20000000000 */
[C---:B------:R-:W-:Y:S02]  /*29e0*/  IMAD.HI.U32 R88, R29.reuse, R98, RZ ;  /* 0x000000621d587227 */ /* 0x040fe400078e00ff */
[----:B------:R-:W-:Y:S02]  /*29f0*/  STL [R1+0x110c], R11 ;  /* 0x00110c0b01007387 */ /* 0x000fe40000100800 */
[----:B------:R-:W-:Y:S02]  /*2a00*/  IMAD.MOV R89, RZ, RZ, -R86 ;  /* 0x000000ffff597224 */ /* 0x000fe400078e0a56 */
[----:B------:R-:W-:Y:S01]  /*2a10*/  IMAD.HI.U32 R31, R29, R92, RZ ;  /* 0x0000005c1d1f7227 */ /* 0x000fe200078e00ff */
[----:B------:R1:W-:Y:S03]  /*2a20*/  STL [R1+0x1110], R10 ;  /* 0x0011100a01007387 */ /* 0x0003e60000100800 */
[----:B------:R-:W-:Y:S01]  /*2a30*/  IMAD.MOV R30, RZ, RZ, -R30 ;  /* 0x000000ffff1e7224 */ /* 0x000fe200078e0a1e */
[----:B------:R2:W-:Y:S01]  /*2a40*/  STL [R1+0x1114], R8 ;  /* 0x0011140801007387 */ /* 0x0005e20000100800 */
[----:B------:R-:W-:-:S02]  /*2a50*/  IMAD.MOV R93, RZ, RZ, -R88 ;  /* 0x000000ffff5d7224 */ /* 0x000fc400078e0a58 */
[----:B------:R-:W-:Y:S01]  /*2a60*/  IMAD.HI.U32 R87, R29, R96, RZ ;  /* 0x000000601d577227 */ /* 0x000fe200078e00ff */
[----:B-1----:R-:W-:-:S03]  /*2a70*/  LOP3.LUT R10, R13, 0xca, RZ, 0xfc, !PT ;  /* 0x000000ca0d0a7812 */ /* 0x002fc600078efcff */
[----:B------:R-:W-:Y:S01]  /*2a80*/  IMAD R88, R251, R89, R94 ;  /* 0x00000059fb587224 */ /* 0x000fe200078e025e */
[----:B------:R-:W-:Y:S01]  /*2a90*/  IABS R94, R14 ;  /* 0x0000000e005e7213 */ /* 0x000fe20000000000 */
[----:B------:R-:W-:Y:S01]  /*2aa0*/  IMAD.MOV R31, RZ, RZ, -R31 ;  /* 0x000000ffff1f7224 */ /* 0x000fe200078e0a1f */
[----:B--2---:R-:W-:Y:S01]  /*2ab0*/  LOP3.LUT R8, R13, 0xcc, RZ, 0xfc, !PT ;  /* 0x000000cc0d087812 */ /* 0x004fe200078efcff */
[----:B------:R-:W-:Y:S01]  /*2ac0*/  IMAD R86, R251, R30, R90 ;  /* 0x0000001efb567224 */ /* 0x000fe200078e025a */
[----:B------:R-:W-:Y:S01]  /*2ad0*/  LOP3.LUT R14, R13, 0xc4, RZ, 0xfc, !PT ;  /* 0x000000c40d0e7812 */ /* 0x000fe200078efcff */
[----:B------:R-:W-:Y:S01]  /*2ae0*/  IMAD R90, R251, R93, R98 ;  /* 0x0000005dfb5a7224 */ /* 0x000fe200078e0262 */
[----:B------:R-:W-:Y:S01]  /*2af0*/  IABS R98, R11 ;  /* 0x0000000b00627213 */ /* 0x000fe20000000000 */
[----:B------:R-:W-:Y:S01]  /*2b00*/  IMAD.MOV R91, RZ, RZ, -R87 ;  /* 0x000000ffff5b7224 */ /* 0x000fe200078e0a57 */
[----:B------:R-:W-:Y:S01]  /*2b10*/  LOP3.LUT R11, R13, 0xc8, RZ, 0xfc, !PT ;  /* 0x000000c80d0b7812 */ /* 0x000fe200078efcff */
[----:B------:R-:W-:Y:S01]  /*2b20*/  IMAD R87, R251, R31, R92 ;  /* 0x0000001ffb577224 */ /* 0x000fe200078e025c */
[----:B------:R-:W-:Y:S01]  /*2b30*/  IABS R108, R8 ;  /* 0x00000008006c7213 */ /* 0x000fe20000000000 */
[C---:B------:R-:W-:Y:S01]  /*2b40*/  IMAD.HI.U32 R30, R29.reuse, R94, RZ ;  /* 0x0000005e1d1e7227 */ /* 0x040fe200078e00ff */
[----:B------:R-:W-:Y:S01]  /*2b50*/  IABS R104, R11 ;  /* 0x0000000b00687213 */ /* 0x000fe20000000000 */
[----:B------:R-:W-:Y:S01]  /*2b60*/  STL [R1+0x1124], R14 ;  /* 0x0011240e01007387 */ /* 0x000fe20000100800 */
[----:B------:R-:W-:Y:S01]  /*2b70*/  IABS R106, R10 ;  /* 0x0000000a006a7213 */ /* 0x000fe20000000000 */
[----:B------:R-:W-:-:S04]  /*2b80*/  IMAD.HI.U32 R92, R29, R100, RZ ;  /* 0x000000641d5c7227 */ /* 0x000fc800078e00ff */
[----:B------:R-:W-:Y:S01]  /*2b90*/  IMAD R89, R251, R91, R96 ;  /* 0x0000005bfb597224 */ /* 0x000fe200078e0260 */
[----:B------:R-:W-:Y:S01]  /*2ba0*/  IABS R96, R12 ;  /* 0x0000000c00607213 */ /* 0x000fe20000000000 */
[----:B------:R-:W-:Y:S01]  /*2bb0*/  IMAD.HI.U32 R91, R29, R98, RZ ;  /* 0x000000621d5b7227 */ /* 0x000fe200078e00ff */
[----:B------:R-:W-:-:S03]  /*2bc0*/  LOP3.LUT R12, R13, 0xc6, RZ, 0xfc, !PT ;  /* 0x000000c60d0c7812 */ /* 0x000fc600078efcff */
[----:B------:R-:W-:Y:S02]  /*2bd0*/  IMAD.MOV R30, RZ, RZ, -R30 ;  /* 0x000000ffff1e7224 */ /* 0x000fe400078e0a1e */
[----:B------:R-:W-:Y:S01]  /*2be0*/  IMAD.MOV R97, RZ, RZ, -R92 ;  /* 0x000000ffff617224 */ /* 0x000fe200078e0a5c */
[----:B------:R-:W-:Y:S01]  /*2bf0*/  STL [R1+0x1128], R12 ;  /* 0x0011280c01007387 */ /* 0x000fe20000100800 */
[----:B------:R-:W-:Y:S02]  /*2c00*/  IMAD.MOV R95, RZ, RZ, -R91 ;  /* 0x000000ffff5f7224 */ /* 0x000fe400078e0a5b */
[----:B------:R-:W-:Y:S01]  /*2c10*/  IMAD.HI.U32 R93, R29, R102, RZ ;  /* 0x000000661d5d7227 */ /* 0x000fe200078e00ff */
[----:B------:R1:W-:Y:S03]  /*2c20*/  STL [R1+0x112c], R11 ;  /* 0x00112c0b01007387 */ /* 0x0003e60000100800 */
[----:B------:R-:W-:Y:S01]  /*2c30*/  IMAD R91, R251, R30, R94 ;  /* 0x0000001efb5b7224 */ /* 0x000fe200078e025e */
[----:B------:R2:W-:Y:S01]  /*2c40*/  STL [R1+0x1130], R10 ;  /* 0x0011300a01007387 */ /* 0x0005e20000100800 */
[----:B------:R-:W-:-:S03]  /*2c50*/  IMAD.HI.U32 R31, R29, R96, RZ ;  /* 0x000000601d1f7227 */ /* 0x000fc600078e00ff */
[----:B------:R3:W-:Y:S01]  /*2c60*/  STL [R1+0x1134], R8 ;  /* 0x0011340801007387 */ /* 0x0007e20000100800 */
[----:B------:R-:W-:Y:S01]  /*2c70*/  IMAD R94, R251, R97, R100 ;  /* 0x00000061fb5e7224 */ /* 0x000fe200078e0264 */
[----:B------:R-:W-:Y:S01]  /*2c80*/  IABS R100, R14 ;  /* 0x0000000e00647213 */ /* 0x000fe20000000000 */
[----:B------:R-:W-:Y:S01]  /*2c90*/  IMAD.MOV R99, RZ, RZ, -R93 ;  /* 0x000000ffff637224 */ /* 0x000fe200078e0a5d */
[C---:B-1----:R-:W-:Y:S01]  /*2ca0*/  LOP3.LUT R11, R13.reuse, 0xd2, RZ, 0xfc, !PT ;  /* 0x000000d20d0b7812 */ /* 0x042fe200078efcff */
[----:B------:R-:W-:Y:S01]  /*2cb0*/  IMAD.MOV R31, RZ, RZ, -R31 ;  /* 0x000000ffff1f7224 */ /* 0x000fe200078e0a1f */
[----:B------:R-:W-:Y:S01]  /*2cc0*/  LOP3.LUT R14, R13, 0xce, RZ, 0xfc, !PT ;  /* 0x000000ce0d0e7812 */ /* 0x000fe200078efcff */
[----:B------:R-:W-:Y:S01]  /*2cd0*/  IMAD R93, R251, R95, R98 ;  /* 0x0000005ffb5d7224 */ /* 0x000fe200078e0262 */
[----:B--2---:R-:W-:Y:S01]  /*2ce0*/  LOP3.LUT R10, R13, 0xd4, RZ, 0xfc, !PT ;  /* 0x000000d40d0a7812 */ /* 0x004fe200078efcff */
[----:B------:R-:W-:Y:S01]  /*2cf0*/  IMAD.HI.U32 R98, R29, R108, RZ ;  /* 0x0000006c1d627227 */ /* 0x000fe200078e00ff */
[----:B---3--:R-:W-:Y:S01]  /*2d00*/  LOP3.LUT R8, R13, 0xd6, RZ, 0xfc, !PT ;  /* 0x000000d60d087812 */ /* 0x008fe200078efcff */
[----:B------:R-:W-:Y:S01]  /*2d10*/  STL [R1+0x114c], R14 ;  /* 0x00114c0e01007387 */ /* 0x000fe20000100800 */
[----:B------:R-:W-:Y:S01]  /*2d20*/  IABS R110, R10 ;  /* 0x0000000a006e7213 */ /* 0x000fe20000000000 */
[----:B------:R-:W-:Y:S01]  /*2d30*/  IMAD.HI.U32 R30, R29, R100, RZ ;  /* 0x000000641d1e7227 */ /* 0x000fe200078e00ff */
[----:B------:R-:W-:-:S02]  /*2d40*/  IADD3 R103, -R98, RZ, RZ ;  /* 0x000000ff62677210 */ /* 0x000fc40007ffe1ff */
[----:B------:R-:W-:Y:S01]  /*2d50*/  IABS R112, R8 ;  /* 0x0000000800707213 */ /* 0x000fe20000000000 */
[----:B------:R-:W-:Y:S02]  /*2d60*/  IMAD R92, R251, R31, R96 ;  /* 0x0000001ffb5c7224 */ /* 0x000fe400078e0260 */
[----:B------:R-:W-:-:S04]  /*2d70*/  IMAD.HI.U32 R96, R29, R104, RZ ;  /* 0x000000681d607227 */ /* 0x000fc800078e00ff */
[----:B------:R-:W-:Y:S02]  /*2d80*/  IMAD.MOV R30, RZ, RZ, -R30 ;  /* 0x000000ffff1e7224 */ /* 0x000fe400078e0a1e */
[----:B------:R-:W-:Y:S01]  /*2d90*/  IMAD R95, R251, R99, R102 ;  /* 0x00000063fb5f7224 */ /* 0x000fe200078e0266 */
[----:B------:R-:W-:Y:S01]  /*2da0*/  IABS R102, R12 ;  /* 0x0000000c00667213 */ /* 0x000fe20000000000 */
[----:B------:R-:W-:Y:S01]  /*2db0*/  IMAD.HI.U32 R97, R29, R106, RZ ;  /* 0x0000006a1d617227 */ /* 0x000fe200078e00ff */
[----:B------:R-:W-:-:S03]  /*2dc0*/  LOP3.LUT R12, R13, 0xd0, RZ, 0xfc, !PT ;  /* 0x000000d00d0c7812 */ /* 0x000fc600078efcff */
[----:B------:R-:W-:Y:S02]  /*2dd0*/  IMAD.MOV R99, RZ, RZ, -R96 ;  /* 0x000000ffff637224 */ /* 0x000fe400078e0a60 */
[C---:B------:R-:W-:Y:S01]  /*2de0*/  IMAD R96, R251.reuse, R30, R100 ;  /* 0x0000001efb607224 */ /* 0x040fe200078e0264 */
[----:B------:R1:W-:Y:S01]  /*2df0*/  STL [R1+0x1150], R12 ;  /* 0x0011500c01007387 */ /* 0x0003e20000100800 */
[----:B------:R-:W-:Y:S01]  /*2e00*/  IMAD R100, R251, R103, R108 ;  /* 0x00000067fb647224 */ /* 0x000fe200078e026c */
[----:B------:R-:W-:Y:S01]  /*2e10*/  IABS R108, R11 ;  /* 0x0000000b006c7213 */ /* 0x000fe20000000000 */
[----:B------:R-:W-:Y:S01]  /*2e20*/  IMAD.MOV R101, RZ, RZ, -R97 ;  /* 0x000000ffff657224 */ /* 0x000fe200078e0a61 */
[----:B------:R2:W-:Y:S01]  /*2e30*/  STL [R1+0x1154], R11 ;  /* 0x0011540b01007387 */ /* 0x0005e20000100800 */
[----:B------:R-:W-:-:S03]  /*2e40*/  IMAD.HI.U32 R31, R29, R102, RZ ;  /* 0x000000661d1f7227 */ /* 0x000fc600078e00ff */
[----:B------:R3:W-:Y:S01]  /*2e50*/  STL [R1+0x1158], R10 ;  /* 0x0011580a01007387 */ /* 0x0007e20000100800 */
[C---:B------:R-:W-:Y:S01]  /*2e60*/  IMAD R98, R251.reuse, R99, R104 ;  /* 0x00000063fb627224 */ /* 0x040fe200078e0268 */
[----:B------:R-:W-:Y:S01]  /*2e70*/  IABS R104, R14 ;  /* 0x0000000e00687213 */ /* 0x000fe20000000000 */
[----:B------:R-:W-:Y:S01]  /*2e80*/  IMAD R99, R251, R101, R106 ;  /* 0x00000065fb637224 */ /* 0x000fe200078e026a */
[----:B------:R-:W-:Y:S01]  /*2e90*/  IABS R106, R12 ;  /* 0x0000000c006a7213 */ /* 0x000fe20000000000 */
[----:B------:R-:W-:Y:S01]  /*2ea0*/  IMAD.HI.U32 R101, R29, R108, RZ ;  /* 0x0000006c1d657227 */ /* 0x000fe200078e00ff */
[C---:B-1----:R-:W-:Y:S01]  /*2eb0*/  LOP3.LUT R12, R13.reuse, 0xda, RZ, 0xfc, !PT ;  /* 0x000000da0d0c7812 */ /* 0x042fe200078efcff */
[----:B------:R1:W-:Y:S01]  /*2ec0*/  STL [R1+0x115c], R8 ;  /* 0x00115c0801007387 */ /* 0x0003e20000100800 */
[C---:B--2---:R-:W-:Y:S01]  /*2ed0*/  LOP3.LUT R11, R13.reuse, 0xdc, RZ, 0xfc, !PT ;  /* 0x000000dc0d0b7812 */ /* 0x044fe200078efcff */
[----:B------:R-:W-:Y:S01]  /*2ee0*/  IMAD.MOV R31, RZ, RZ, -R31 ;  /* 0x000000ffff1f7224 */ /* 0x000fe200078e0a1f */
[----:B---3--:R-:W-:Y:S01]  /*2ef0*/  LOP3.LUT R10, R13, 0xde, RZ, 0xfc, !PT ;  /* 0x000000de0d0a7812 */ /* 0x008fe200078efcff */
[----:B------:R-:W-:Y:S01]  /*2f00*/  IMAD.HI.U32 R103, R29, R112, RZ ;  /* 0x000000701d677227 */ /* 0x000fe200078e00ff */
[----:B------:R-:W-:-:S02]  /*2f10*/  LOP3.LUT R14, R13, 0xd8, RZ, 0xfc, !PT ;  /* 0x000000d80d0e7812 */ /* 0x000fc400078efcff */
[----:B------:R-:W-:Y:S01]  /*2f20*/  IABS R114, R11 ;  /* 0x0000000b00727213 */ /* 0x000fe20000000000 */
[----:B------:R-:W-:Y:S01]  /*2f30*/  IMAD.MOV R105, RZ, RZ, -R101 ;  /* 0x000000ffff697224 */ /* 0x000fe200078e0a65 */
[----:B------:R-:W-:Y:S01]  /*2f40*/  IABS R116, R10 ;  /* 0x0000000a00747213 */ /* 0x000fe20000000000 */
[----:B------:R-:W-:Y:S01]  /*2f50*/  IMAD R97, R251, R31, R102 ;  /* 0x0000001ffb617224 */ /* 0x000fe200078e0266 */
[----:B-1----:R-:W-:Y:S01]  /*2f60*/  LOP3.LUT R8, R13, 0xe0, RZ, 0xfc, !PT ;  /* 0x000000e00d087812 */ /* 0x002fe200078efcff */
[----:B------:R-:W-:Y:S01]  /*2f70*/  IMAD.MOV R109, RZ, RZ, -R103 ;  /* 0x000000ffff6d7224 */ /* 0x000fe200078e0a67 */
[----:B------:R-:W-:Y:S01]  /*2f80*/  STL [R1+0x1180], R14 ;  /* 0x0011800e01007387 */ /* 0x000fe20000100800 */
[C---:B------:R-:W-:Y:S01]  /*2f90*/  IMAD.HI.U32 R31, R29.reuse, R106, RZ ;  /* 0x0000006a1d1f7227 */ /* 0x040fe200078e00ff */
[----:B------:R-:W-:Y:S02]  /*2fa0*/  IABS R118, R8 ;  /* 0x0000000800767213 */ /* 0x000fe40000000000 */
[----:B------:R1:W-:Y:S01]  /*2fb0*/  STL [R1+0x1188], R12 ;  /* 0x0011880c01007387 */ /* 0x0003e20000100800 */
[----:B------:R-:W-:-:S03]  /*2fc0*/  IMAD.HI.U32 R30, R29, R104, RZ ;  /* 0x000000681d1e7227 */ /* 0x000fc600078e00ff */
[----:B------:R2:W-:Y:S01]  /*2fd0*/  STL [R1+0x1190], R11 ;  /* 0x0011900b01007387 */ /* 0x0005e20000100800 */
[----:B------:R-:W-:-:S03]  /*2fe0*/  IMAD.HI.U32 R102, R29, R110, RZ ;  /* 0x0000006e1d667227 */ /* 0x000fc600078e00ff */
[----:B------:R3:W-:Y:S01]  /*2ff0*/  STL [R1+0x1198], R10 ;  /* 0x0011980a01007387 */ /* 0x0007e20000100800 */
[C---:B------:R-:W-:Y:S02]  /*3000*/  IMAD R103, R251.reuse, R105, R108 ;  /* 0x00000069fb677224 */ /* 0x040fe400078e026c */
[----:B------:R-:W-:Y:S01]  /*3010*/  IMAD R105, R251, R109, R112 ;  /* 0x0000006dfb697224 */ /* 0x000fe200078e0270 */
[----:B------:R-:W-:Y:S01]  /*3020*/  IABS R112, R12 ;  /* 0x0000000c00707213 */ /* 0x000fe20000000000 */
[----:B------:R-:W-:Y:S01]  /*3030*/  IMAD.MOV R31, RZ, RZ, -R31 ;  /* 0x000000ffff1f7224 */ /* 0x000fe200078e0a1f */
[C---:B-1----:R-:W-:Y:S01]  /*3040*/  LOP3.LUT R12, R13.reuse, 0xe4, RZ, 0xfc, !PT ;  /* 0x000000e40d0c7812 */ /* 0x042fe200078efcff */
[----:B------:R-:W-:Y:S01]  /*3050*/  IMAD.MOV R30, RZ, RZ, -R30 ;  /* 0x000000ffff1e7224 */ /* 0x000fe200078e0a1e */
[----:B--2---:R-:W-:Y:S01]  /*3060*/  LOP3.LUT R11, R13, 0xe6, RZ, 0xfc, !PT ;  /* 0x000000e60d0b7812 */ /* 0x004fe200078efcff */
[----:B------:R-:W-:Y:S01]  /*3070*/  IMAD.MOV R107, RZ, RZ, -R102 ;  /* 0x000000ffff6b7224 */ /* 0x000fe200078e0a66 */
[----:B------:R1:W-:Y:S01]  /*3080*/  STL [R1+0x11a0], R8 ;  /* 0x0011a00801007387 */ /* 0x0003e20000100800 */
[----:B------:R-:W-:Y:S01]  /*3090*/  IMAD R102, R251, R31, R106 ;  /* 0x0000001ffb667224 */ /* 0x000fe200078e026a */
[----:B---3--:R-:W-:Y:S01]  /*30a0*/  LOP3.LUT R10, R13, 0xe8, RZ, 0xfc, !PT ;  /* 0x000000e80d0a7812 */ /* 0x008fe200078efcff */
[----:B------:R-:W-:-:S02]  /*30b0*/  IMAD R101, R251, R30, R104 ;  /* 0x0000001efb657224 */ /* 0x000fc400078e0268 */
[----:B------:R-:W-:-:S04]  /*30c0*/  IMAD.HI.U32 R31, R29, R112, RZ ;  /* 0x000000701d1f7227 */ /* 0x000fc800078e00ff */
[----:B------:R-:W-:Y:S01]  /*30d0*/  IMAD R104, R251, R107, R110 ;  /* 0x0000006bfb687224 */ /* 0x000fe200078e026e */
[----:B------:R-:W-:Y:S01]  /*30e0*/  IABS R110, R14 ;  /* 0x0000000e006e7213 */ /* 0x000fe20000000000 */
[----:B------:R-:W-:Y:S01]  /*30f0*/  IMAD.HI.U32 R106, R29, R114, RZ ;  /* 0x000000721d6a7227 */ /* 0x000fe200078e00ff */
[C---:B------:R-:W-:Y:S02]  /*3100*/  LOP3.LUT R14, R13.reuse, 0xe2, RZ, 0xfc, !PT ;  /* 0x000000e20d0e7812 */ /* 0x040fe400078efcff */
[----:B-1----:R-:W-:Y:S01]  /*3110*/  LOP3.LUT R8, R13, 0xea, RZ, 0xfc, !PT ;  /* 0x000000ea0d087812 */ /* 0x002fe200078efcff */
[----:B------:R-:W-:Y:S02]  /*3120*/  IMAD.HI.U32 R107, R29, R116, RZ ;  /* 0x000000741d6b7227 */ /* 0x000fe400078e00ff */
[----:B------:R-:W-:Y:S02]  /*3130*/  STL [R1+0x11d0], R14 ;  /* 0x0011d00e01007387 */ /* 0x000fe40000100800 */
[----:B------:R-:W-:-:S02]  /*3140*/  IMAD.MOV R31, RZ, RZ, -R31 ;  /* 0x000000ffff1f7224 */ /* 0x000fc400078e0a1f */
[C---:B------:R-:W-:Y:S01]  /*3150*/  IMAD.HI.U32 R108, R29.reuse, R118, RZ ;  /* 0x000000761d6c7227 */ /* 0x040fe200078e00ff */
[----:B------:R1:W-:Y:S03]  /*3160*/  STL [R1+0x11d8], R12 ;  /* 0x0011d80c01007387 */ /* 0x0003e60000100800 */
[----:B------:R-:W-:Y:S01]  /*3170*/  IMAD.HI.U32 R30, R29, R110, RZ ;  /* 0x0000006e1d1e7227 */ /* 0x000fe200078e00ff */
[----:B------:R2:W-:Y:S03]  /*3180*/  STL [R1+0x11e0], R11 ;  /* 0x0011e00b01007387 */ /* 0x0005e60000100800 */
[----:B------:R-:W-:Y:S01]  /*3190*/  IMAD.MOV R109, RZ, RZ, -R106 ;  /* 0x000000ffff6d7224 */ /* 0x000fe200078e0a6a */
[----:B------:R3:W-:Y:S01]  /*31a0*/  STL [R1+0x11e8], R10 ;  /* 0x0011e80a01007387 */ /* 0x0007e20000100800 */
[----:B------:R-:W-:-:S02]  /*31b0*/  IMAD.MOV R111, RZ, RZ, -R107 ;  /* 0x000000ffff6f7224 */ /* 0x000fc400078e0a6b */
[----:B------:R-:W-:Y:S01]  /*31c0*/  IMAD R107, R251, R31, R112 ;  /* 0x0000001ffb6b7224 */ /* 0x000fe200078e0270 */
[----:B------:R-:W-:Y:S01]  /*31d0*/  IABS R112, R12 ;  /* 0x0000000c00707213 */ /* 0x000fe20000000000 */
[----:B------:R-:W-:Y:S01]  /*31e0*/  IMAD.MOV R113, RZ, RZ, -R108 ;  /* 0x000000ffff717224 */ /* 0x000fe200078e0a6c */
[----:B-1----:R-:W-:Y:S01]  /*31f0*/  LOP3.LUT R12, R13, 0xee, RZ, 0xfc, !PT ;  /* 0x000000ee0d0c7812 */ /* 0x002fe200078efcff */
[----:B------:R-:W-:Y:S01]  /*3200*/  IMAD.MOV R30, RZ, RZ, -R30 ;  /* 0x000000ffff1e7224 */ /* 0x000fe200078e0a1e */
[----:B------:R1:W-:Y:S01]  /*3210*/  STL [R1+0x11f0], R8 ;  /* 0x0011f00801007387 */ /* 0x0003e20000100800 */
[C---:B------:R-:W-:Y:S01]  /*3220*/  IMAD R108, R251.reuse, R109, R114 ;  /* 0x0000006dfb6c7224 */ /* 0x040fe200078e0272 */
[----:B------:R-:W-:Y:S01]  /*3230*/  IABS R114, R10 ;  /* 0x0000000a00727213 */ /* 0x000fe20000000000 */
[----:B------:R-:W-:Y:S01]  /*3240*/  IMAD R109, R251, R111, R116 ;  /* 0x0000006ffb6d7224 */ /* 0x000fe200078e0274 */
[----:B------:R-:W-:Y:S01]  /*3250*/  IABS R116, R11 ;  /* 0x0000000b00747213 */ /* 0x000fe20000000000 */
[----:B------:R-:W-:Y:S01]  /*3260*/  IMAD.HI.U32 R117, R29, R112, RZ ;  /* 0x000000701d757227 */ /* 0x000fe200078e00ff */
[----:B--2---:R-:W-:-:S02]  /*3270*/  LOP3.LUT R11, R13, 0xf0, RZ, 0xfc, !PT ;  /* 0x000000f00d0b7812 */ /* 0x004fc400078efcff */
[----:B---3--:R-:W-:Y:S01]  /*3280*/  LOP3.LUT R10, R13, 0xf2, RZ, 0xfc, !PT ;  /* 0x000000f20d0a7812 */ /* 0x008fe200078efcff */
[C---:B------:R-:W-:Y:S01]  /*3290*/  IMAD R106, R251.reuse, R30, R110 ;  /* 0x0000001efb6a7224 */ /* 0x040fe200078e026e */
[----:B------:R-:W-:Y:S01]  /*32a0*/  IABS R30, R8 ;  /* 0x00000008001e7213 */ /* 0x000fe20000000000 */
[----:B------:R-:W-:Y:S01]  /*32b0*/  IMAD R110, R251, R113, R118 ;  /* 0x00000071fb6e7224 */ /* 0x000fe200078e0276 */
[----:B------:R-:W-:Y:S01]  /*32c0*/  IABS R118, R14 ;  /* 0x0000000e00767213 */ /* 0x000fe20000000000 */
[----:B------:R-:W-:Y:S01]  /*32d0*/  IMAD.HI.U32 R113, R29, R116, RZ ;  /* 0x000000741d717227 */ /* 0x000fe200078e00ff */
[C---:B------:R-:W-:Y:S02]  /*32e0*/  LOP3.LUT R14, R13.reuse, 0xec, RZ, 0xfc, !PT ;  /* 0x000000ec0d0e7812 */ /* 0x040fe400078efcff */
[----:B-1----:R-:W-:Y:S01]  /*32f0*/  LOP3.LUT R8, R13, 0xf4, RZ, 0xfc, !PT ;  /* 0x000000f40d087812 */ /* 0x002fe200078efcff */
[----:B------:R-:W-:Y:S01]  /*3300*/  IMAD.MOV R117, RZ, RZ, -R117 ;  /* 0x000000ffff757224 */ /* 0x000fe200078e0a75 */
[----:B------:R-:W-:Y:S01]  /*3310*/  IABS R119, R10 ;  /* 0x0000000a00777213 */ /* 0x000fe20000000000 */
[----:B------:R-:W-:Y:S01]  /*3320*/  IMAD.HI.U32 R111, R29, R118, RZ ;  /* 0x000000761d6f7227 */ /* 0x000fe200078e00ff */
[----:B------:R1:W-:Y:S01]  /*3330*/  STL [R1+0x1220], R14 ;  /* 0x0012200e01007387 */ /* 0x0003e20000100800 */
[----:B------:R-:W-:-:S02]  /*3340*/  IABS R120, R8 ;  /* 0x0000000800787213 */ /* 0x000fc40000000000 */
[----:B------:R-:W-:Y:S01]  /*3350*/  IMAD.MOV R113, RZ, RZ, -R113 ;  /* 0x000000ffff717224 */ /* 0x000fe200078e0a71 */
[----:B------:R2:W-:Y:S01]  /*3360*/  STL [R1+0x1228], R12 ;  /* 0x0012280c01007387 */ /* 0x0005e20000100800 */
[C---:B------:R-:W-:Y:S01]  /*3370*/  IMAD R112, R251.reuse, R117, R112 ;  /* 0x00000075fb707224 */ /* 0x040fe200078e0270 */
[----:B------:R-:W-:Y:S01]  /*3380*/  IABS R117, R12 ;  /* 0x0000000c00757213 */ /* 0x000fe20000000000 */
[----:B------:R-:W-:Y:S01]  /*3390*/  IMAD.MOV R111, RZ, RZ, -R111 ;  /* 0x000000ffff6f7224 */ /* 0x000fe200078e0a6f */
[----:B------:R3:W-:Y:S01]  /*33a0*/  STL [R1+0x1230], R11 ;  /* 0x0012300b01007387 */ /* 0x0007e20000100800 */
[----:B------:R-:W-:Y:S01]  /*33b0*/  IMAD R113, R251, R113, R116 ;  /* 0x00000071fb717224 */ /* 0x000fe200078e0274 */
[----:B------:R-:W-:Y:S01]  /*33c0*/  IABS R116, R14 ;  /* 0x0000000e00747213 */ /* 0x000fe20000000000 */
[----:B------:R-:W-:Y:S01]  /*33d0*/  IMAD.HI.U32 R122, R29, R117, RZ ;  /* 0x000000751d7a7227 */ /* 0x000fe200078e00ff */
[C---:B-1----:R-:W-:Y:S01]  /*33e0*/  LOP3.LUT R14, R13.reuse, 0xf6, RZ, 0xfc, !PT ;  /* 0x000000f60d0e7812 */ /* 0x042fe200078efcff */
[----:B------:R1:W-:Y:S01]  /*33f0*/  STL [R1+0x1234], R10 ;  /* 0x0012340a01007387 */ /* 0x0003e20000100800 */
[----:B--2---:R-:W-:Y:S01]  /*3400*/  LOP3.LUT R12, R13, 0xf8, RZ, 0xfc, !PT ;  /* 0x000000f80d0c7812 */ /* 0x004fe200078efcff */
[----:B------:R-:W-:Y:S01]  /*3410*/  IMAD R111, R251, R111, R118 ;  /* 0x0000006ffb6f7224 */ /* 0x000fe200078e0276 */
[----:B------:R-:W-:Y:S01]  /*3420*/  IABS R118, R11 ;  /* 0x0000000b00767213 */ /* 0x000fe20000000000 */
[----:B------:R-:W-:Y:S01]  /*3430*/  IMAD.HI.U32 R123, R29, R116, RZ ;  /* 0x000000741d7b7227 */ /* 0x000fe200078e00ff */
[----:B---3--:R-:W-:Y:S01]  /*3440*/  LOP3.LUT R11, R13, 0xfa, RZ, 0xfc, !PT ;  /* 0x000000fa0d0b7812 */ /* 0x008fe200078efcff */
[----:B------:R2:W-:Y:S02]  /*3450*/  STL [R1+0x1238], R8 ;  /* 0x0012380801007387 */ /* 0x0005e40000100800 */
[----:B------:R-:W-:-:S02]  /*3460*/  IMAD.MOV R122, RZ, RZ, -R122 ;  /* 0x000000ffff7a7224 */ /* 0x000fc400078e0a7a */
[----:B------:R-:W-:Y:S01]  /*3470*/  IMAD.HI.U32 R121, R29, R118, RZ ;  /* 0x000000761d797227 */ /* 0x000fe200078e00ff */
[----:B------:R-:W-:Y:S01]  /*3480*/  STL [R1+0x1214], R14 ;  /* 0x0012140e01007387 */ /* 0x000fe20000100800 */
[----:B-1----:R-:W-:Y:S02]  /*3490*/  LOP3.LUT R10, R13, 0xfc, RZ, 0xfc, !PT ;  /* 0x000000fc0d0a7812 */ /* 0x002fe400078efcff */
        /* <DEDUP_REMOVED lines=9> */
[C---:B--2---:R-:W-:Y:S01]  /*3530*/  LOP3.LUT R8, R13.reuse, 0xfe, RZ, 0xfc, !PT ;  /* 0x000000fe0d087812 */ /* 0x044fe200078efcff */
[----:B------:R-:W-:Y:S01]  /*3540*/  STL [R1+0x1224], R10 ;  /* 0x0012240a01007387 */ /* 0x000fe20000100800 */
[----:B-1----:R-:W-:Y:S01]  /*3550*/  LOP3.LUT R12, R13, 0x102, RZ, 0xfc, !PT ;  /* 0x000001020d0c7812 */ /* 0x002fe200078efcff */
[----:B------:R-:W-:Y:S01]  /*3560*/  IMAD R118, R251, R121, R118 ;  /* 0x00000079fb767224 */ /* 0x000fe200078e0276 */
[----:B------:R-:W-:Y:S01]  /*3570*/  IABS R121, R14 ;  /* 0x0000000e00797213 */ /* 0x000fe20000000000 */
[----:B------:R-:W-:Y:S01]  /*3580*/  IMAD.HI.U32 R126, R29, R123, RZ ;  /* 0x0000007b1d7e7227 */ /* 0x000fe200078e00ff */
[----:B------:R-:W-:Y:S01]  /*3590*/  IADD3 R127, -R127, RZ, RZ ;  /* 0x000000ff7f7f7210 */ /* 0x000fe20007ffe1ff */
[----:B------:R-:W-:Y:S01]  /*35a0*/  STL [R1+0x122c], R8 ;  /* 0x00122c0801007387 */ /* 0x000fe20000100800 */
[----:B------:R-:W-:Y:S01]  /*35b0*/  LOP3.LUT R14, R13, 0x100, RZ, 0xfc, !PT ;  /* 0x000001000d0e7812 */ /* 0x000fe200078efcff */
[----:B------:R-:W-:Y:S01]  /*35c0*/  IMAD.HI.U32 R128, R29, R121, RZ ;  /* 0x000000791d807227 */ /* 0x000fe200078e00ff */
[----:B---3--:R-:W-:-:S02]  /*35d0*/  LOP3.LUT R11, R13, 0x104, RZ, 0xfc, !PT ;  /* 0x000001040d0b7812 */ /* 0x008fc400078efcff */
[----:B------:R-:W-:Y:S01]  /*35e0*/  IABS R124, R10 ;  /* 0x0000000a007c7213 */ /* 0x000fe20000000000 */
[----:B------:R-:W-:Y:S01]  /*35f0*/  IMAD.MOV R126, RZ, RZ, -R126 ;  /* 0x000000ffff7e7224 */ /* 0x000fe200078e0a7e */
[----:B------:R-:W-:Y:S01]  /*3600*/  STL [R1+0x1200], R14 ;  /* 0x0012000e01007387 */ /* 0x000fe20000100800 */
[C---:B------:R-:W-:Y:S01]  /*3610*/  IMAD R122, R251.reuse, R127, R122 ;  /* 0x0000007ffb7a7224 */ /* 0x040fe200078e027a */
[----:B------:R-:W-:Y:S01]  /*3620*/  IABS R127, R12 ;  /* 0x0000000c007f7213 */ /* 0x000fe20000000000 */
[----:B------:R-:W-:Y:S01]  /*3630*/  IMAD.MOV R128, RZ, RZ, -R128 ;  /* 0x000000ffff807224 */ /* 0x000fe200078e0a80 */
[----:B------:R1:W-:Y:S01]  /*3640*/  STL [R1+0x1204], R12 ;  /* 0x0012040c01007387 */ /* 0x0003e20000100800 */
[C---:B------:R-:W-:Y:S01]  /*3650*/  IMAD R123, R251.reuse, R126, R123 ;  /* 0x0000007efb7b7224 */ /* 0x040fe200078e027b */
[----:B------:R-:W-:Y:S01]  /*3660*/  IABS R126, R14 ;  /* 0x0000000e007e7213 */ /* 0x000fe20000000000 */
[----:B------:R-:W-:Y:S01]  /*3670*/  IMAD R121, R251, R128, R121 ;  /* 0x00000080fb797224 */ /* 0x000fe200078e0279 */
[----:B------:R-:W-:Y:S01]  /*3680*/  IABS R128, R11 ;  /* 0x0000000b00807213 */ /* 0x000fe20000000000 */
[----:B------:R-:W-:Y:S01]  /*3690*/  IMAD.HI.U32 R132, R29, R127, RZ ;  /* 0x0000007f1d847227 */ /* 0x000fe200078e00ff */
[----:B------:R2:W-:Y:S01]  /*36a0*/  STL [R1+0x1208], R11 ;  /* 0x0012080b01007387 */ /* 0x0005e20000100800 */
[----:B------:R-:W-:-:S02]  /*36b0*/  IABS R125, R8 ;  /* 0x00000008007d7213 */ /* 0x000fc40000000000 */
[----:B------:R-:W-:Y:S01]  /*36c0*/  IMAD.HI.U32 R133, R29, R126, RZ ;  /* 0x0000007e1d857227 */ /* 0x000fe200078e00ff */
[C---:B-1----:R-:W-:Y:S02]  /*36d0*/  LOP3.LUT R12, R13.reuse, 0x10c, RZ, 0xfc, !PT ;  /* 0x0000010c0d0c7812 */ /* 0x042fe400078efcff */
[C---:B------:R-:W-:Y:S01]  /*36e0*/  LOP3.LUT R10, R13.reuse, 0x106, RZ, 0xfc, !PT ;  /* 0x000001060d0a7812 */ /* 0x040fe200078efcff */
[----:B------:R-:W-:Y:S01]  /*36f0*/  IMAD.MOV R132, RZ, RZ, -R132 ;  /* 0x000000ffff847224 */ /* 0x000fe200078e0a84 */
[----:B------:R-:W-:Y:S01]  /*3700*/  LOP3.LUT R8, R13, 0x108, RZ, 0xfc, !PT ;  /* 0x000001080d087812 */ /* 0x000fe200078efcff */
[----:B------:R-:W-:Y:S01]  /*3710*/  IMAD.HI.U32 R131, R29, R128, RZ ;  /* 0x000000801d837227 */ /* 0x000fe200078e00ff */
[C---:B--2---:R-:W-:Y:S01]  /*3720*/  LOP3.LUT R11, R13.reuse, 0x10e, RZ, 0xfc, !PT ;  /* 0x0000010e0d0b7812 */ /* 0x044fe200078efcff */
[----:B------:R1:W-:Y:S01]  /*3730*/  STL [R1+0x120c], R10 ;  /* 0x00120c0a01007387 */ /* 0x0003e20000100800 */
[----:B------:R-:W-:Y:S01]  /*3740*/  LOP3.LUT R14, R13, 0x10a, RZ, 0xfc, !PT ;  /* 0x0000010a0d0e7812 */ /* 0x000fe200078efcff */
[----:B------:R-:W-:Y:S01]  /*3750*/  IMAD.MOV R133, RZ, RZ, -R133 ;  /* 0x000000ffff857224 */ /* 0x000fe200078e0a85 */
[----:B------:R-:W-:Y:S01]  /*3760*/  IABS R129, R10 ;  /* 0x0000000a00817213 */ /* 0x000fe20000000000 */
[C---:B------:R-:W-:Y:S01]  /*3770*/  IMAD R127, R251.reuse, R132, R127 ;  /* 0x00000084fb7f7224 */ /* 0x040fe200078e027f */
[----:B------:R-:W-:Y:S01]  /*3780*/  IABS R132, R12 ;  /* 0x0000000c00847213 */ /* 0x000fe20000000000 */
[----:B------:R-:W-:Y:S01]  /*3790*/  IMAD.MOV R131, RZ, RZ, -R131 ;  /* 0x000000ffff837224 */ /* 0x000fe200078e0a83 */
[----:B------:R-:W-:Y:S01]  /*37a0*/  STL [R1+0x1210], R8 ;  /* 0x0012100801007387 */ /* 0x000fe20000100800 */
        /* <DEDUP_REMOVED lines=8> */
[----:B------:R3:W-:Y:S01]  /*3830*/  STL [R1+0x11ec], R12 ;  /* 0x0011ec0c01007387 */ /* 0x0007e20000100800 */
[----:B-1----:R-:W-:Y:S02]  /*3840*/  LOP3.LUT R10, R13, 0x110, RZ, 0xfc, !PT ;  /* 0x000001100d0a7812 */ /* 0x002fe400078efcff */
[----:B------:R-:W-:Y:S01]  /*3850*/  IMAD.MOV R137, RZ, RZ, -R137 ;  /* 0x000000ffff897224 */ /* 0x000fe200078e0a89 */
[----:B------:R1:W-:Y:S01]  /*3860*/  STL [R1+0x11f4], R11 ;  /* 0x0011f40b01007387 */ /* 0x0003e20000100800 */
[----:B------:R-:W-:Y:S01]  /*3870*/  IMAD.HI.U32 R138, R29, R131, RZ ;  /* 0x000000831d8a7227 */ /* 0x000fe200078e00ff */
[C---:B--2---:R-:W-:Y:S02]  /*3880*/  LOP3.LUT R14, R13.reuse, 0x114, RZ, 0xfc, !PT ;  /* 0x000001140d0e7812 */ /* 0x044fe400078efcff */
[C---:B------:R-:W-:Y:S01]  /*3890*/  LOP3.LUT R8, R13.reuse, 0x112, RZ, 0xfc, !PT ;  /* 0x000001120d087812 */ /* 0x040fe200078efcff */
[----:B------:R-:W-:Y:S01]  /*38a0*/  IMAD.MOV R136, RZ, RZ, -R136 ;  /* 0x000000ffff887224 */ /* 0x000fe200078e0a88 */
[----:B---3--:R-:W-:Y:S01]  /*38b0*/  LOP3.LUT R12, R13, 0x116, RZ, 0xfc, !PT ;  /* 0x000001160d0c7812 */ /* 0x008fe200078efcff */
[C---:B------:R-:W-:Y:S01]  /*38c0*/  IMAD R132, R251.reuse, R137, R132 ;  /* 0x00000089fb847224 */ /* 0x040fe200078e0284 */
[----:B------:R2:W-:Y:S01]  /*38d0*/  STL [R1+0x11f8], R10 ;  /* 0x0011f80a01007387 */ /* 0x0005e20000100800 */
[----:B------:R-:W-:Y:S01]  /*38e0*/  IMAD.MOV R138, RZ, RZ, -R138 ;  /* 0x000000ffff8a7224 */ /* 0x000fe200078e0a8a */
[----:B------:R-:W-:Y:S01]  /*38f0*/  IABS R137, R12 ;  /* 0x0000000c00897213 */ /* 0x000fe20000000000 */
[----:B------:R-:W-:Y:S01]  /*3900*/  IMAD R133, R251, R136, R133 ;  /* 0x00000088fb857224 */ /* 0x000fe200078e0285 */
[----:B-1----:R-:W-:Y:S01]  /*3910*/  LOP3.LUT R11, R13, 0x118, RZ, 0xfc, !PT ;  /* 0x000001180d0b7812 */ /* 0x002fe200078efcff */
[----:B------:R-:W-:Y:S01]  /*3920*/  IMAD R131, R251, R138, R131 ;  /* 0x0000008afb837224 */ /* 0x000fe200078e0283 */
[----:B------:R-:W-:Y:S01]  /*3930*/  IABS R136, R14 ;  /* 0x0000000e00887213 */ /* 0x000fe20000000000 */
[C---:B------:R-:W-:Y:S01]  /*3940*/  IMAD.HI.U32 R142, R29.reuse, R137, RZ ;  /* 0x000000891d8e7227 */ /* 0x040fe200078e00ff */
[----:B------:R-:W-:Y:S01]  /*3950*/  IABS R138, R11 ;  /* 0x0000000b008a7213 */ /* 0x000fe20000000000 */
[----:B------:R1:W-:Y:S01]  /*3960*/  STL [R1+0x11fc], R8 ;  /* 0x0011fc0801007387 */ /* 0x0003e20000100800 */
[----:B------:R-:W-:Y:S01]  /*3970*/  IABS R134, R10 ;  /* 0x0000000a00867213 */ /* 0x000fe20000000000 */
[----:B------:R-:W-:Y:S01]  /*3980*/  IMAD.HI.U32 R143, R29, R136, RZ ;  /* 0x000000881d8f7227 */ /* 0x000fe200078e00ff */
[----:B------:R-:W-:Y:S01]  /*3990*/  IABS R135, R8 ;  /* 0x0000000800877213 */ /* 0x000fe20000000000 */
[----:B------:R3:W-:Y:S01]  /*39a0*/  STL [R1+0x11c4], R14 ;  /* 0x0011c40e01007387 */ /* 0x0007e20000100800 */
[----:B--2---:R-:W-:Y:S01]  /*39b0*/  LOP3.LUT R10, R13, 0x11a, RZ, 0xfc, !PT ;  /* 0x0000011a0d0a7812 */ /* 0x004fe200078efcff */
[----:B------:R-:W-:-:S02]  /*39c0*/  IMAD.MOV R142, RZ, RZ, -R142 ;  /* 0x000000ffff8e7224 */ /* 0x000fc400078e0a8e */
[----:B------:R2:W-:Y:S01]  /*39d0*/  STL [R1+0x11c8], R12 ;  /* 0x0011c80c01007387 */ /* 0x0005e20000100800 */
[----:B------:R-:W-:Y:S01]  /*39e0*/  IMAD.HI.U32 R141, R29, R138, RZ ;  /* 0x0000008a1d8d7227 */ /* 0x000fe200078e00ff */
[C---:B-1----:R-:W-:Y:S02]  /*39f0*/  LOP3.LUT R8, R13.reuse, 0x11c, RZ, 0xfc, !PT ;  /* 0x0000011c0d087812 */ /* 0x042fe400078efcff */
[----:B------:R1:W-:Y:S01]  /*3a00*/  STL [R1+0x11cc], R11 ;  /* 0x0011cc0b01007387 */ /* 0x0003e20000100800 */
[----:B------:R-:W-:Y:S01]  /*3a10*/  IMAD.MOV R143, RZ, RZ, -R143 ;  /* 0x000000ffff8f7224 */ /* 0x000fe200078e0a8f */
[----:B---3--:R-:W-:Y:S01]  /*3a20*/  LOP3.LUT R14, R13, 0x11e, RZ, 0xfc, !PT ;  /* 0x0000011e0d0e7812 */ /* 0x008fe200078efcff */
[----:B------:R-:W-:Y:S01]  /*3a30*/  IMAD R137, R251, R142, R137 ;  /* 0x0000008efb897224 */ /* 0x000fe200078e0289 */
[----:B------:R3:W-:Y:S01]  /*3a40*/  STL [R1+0x11d4], R10 ;  /* 0x0011d40a01007387 */ /* 0x0007e20000100800 */
[----:B------:R-:W-:Y:S01]  /*3a50*/  IMAD.MOV R141, RZ, RZ, -R141 ;  /* 0x000000ffff8d7224 */ /* 0x000fe200078e0a8d */
[----:B--2---:R-:W-:Y:S01]  /*3a60*/  LOP3.LUT R12, R13, 0x120, RZ, 0xfc, !PT ;  /* 0x000001200d0c7812 */ /* 0x004fe200078efcff */
[C---:B------:R-:W-:Y:S01]  /*3a70*/  IMAD R136, R251.reuse, R143, R136 ;  /* 0x0000008ffb887224 */ /* 0x040fe200078e0288 */
[----:B------:R-:W-:Y:S01]  /*3a80*/  STL [R1+0x11dc], R8 ;  /* 0x0011dc0801007387 */ /* 0x000fe20000100800 */
[----:B------:R-:W-:Y:S01]  /*3a90*/  IMAD R138, R251, R141, R138 ;  /* 0x0000008dfb8a7224 */ /* 0x000fe200078e028a */
[----:B-1----:R-:W-:Y:S01]  /*3aa0*/  LOP3.LUT R11, R13, 0x122, RZ, 0xfc, !PT ;  /* 0x000001220d0b7812 */ /* 0x002fe200078efcff */
[C---:B------:R-:W-:Y:S01]  /*3ab0*/  IMAD.HI.U32 R115, R29.reuse, R30, RZ ;  /* 0x0000001e1d737227 */ /* 0x040fe200078e00ff */
[----:B------:R-:W-:Y:S01]  /*3ac0*/  IABS R142, R12 ;  /* 0x0000000c008e7213 */ /* 0x000fe20000000000 */
[----:B------:R1:W-:Y:S01]  /*3ad0*/  STL [R1+0x11b0], R14 ;  /* 0x0011b00e01007387 */ /* 0x0003e20000100800 */
        /* <DEDUP_REMOVED lines=8> */
[----:B---3--:R-:W-:Y:S01]  /*3b60*/  LOP3.LUT R10, R13, 0x124, RZ, 0xfc, !PT ;  /* 0x000001240d0a7812 */ /* 0x008fe200078efcff */
[----:B------:R-:W-:Y:S01]  /*3b70*/  IMAD.HI.U32 R146, R29, R143, RZ ;  /* 0x0000008f1d927227 */ /* 0x000fe200078e00ff */
[----:B-1----:R-:W-:-:S02]  /*3b80*/  LOP3.LUT R14, R13, 0x128, RZ, 0xfc, !PT ;  /* 0x000001280d0e7812 */ /* 0x002fc400078efcff */
[C---:B------:R-:W-:Y:S01]  /*3b90*/  LOP3.LUT R8, R13.reuse, 0x126, RZ, 0xfc, !PT ;  /* 0x000001260d087812 */ /* 0x040fe200078efcff */
[----:B------:R-:W-:Y:S01]  /*3ba0*/  IMAD.MOV R147, RZ, RZ, -R147 ;  /* 0x000000ffff937224 */ /* 0x000fe200078e0a93 */
[----:B--2---:R-:W-:Y:S01]  /*3bb0*/  LOP3.LUT R12, R13, 0x12a, RZ, 0xfc, !PT ;  /* 0x0000012a0d0c7812 */ /* 0x004fe200078efcff */
[----:B------:R-:W-:Y:S01]  /*3bc0*/  IMAD.HI.U32 R148, R29, R141, RZ ;  /* 0x0000008d1d947227 */ /* 0x000fe200078e00ff */
[----:B------:R1:W-:Y:S01]  /*3bd0*/  STL [R1+0x11bc], R10 ;  /* 0x0011bc0a01007387 */ /* 0x0003e20000100800 */
[----:B----4-:R-:W-:Y:S02]  /*3be0*/  LOP3.LUT R11, R13, 0x12c, RZ, 0xfc, !PT ;  /* 0x0000012c0d0b7812 */ /* 0x010fe400078efcff */
[----:B------:R-:W-:Y:S01]  /*3bf0*/  IMAD.MOV R146, RZ, RZ, -R146 ;  /* 0x000000ffff927224 */ /* 0x000fe200078e0a92 */
[----:B------:R-:W-:Y:S01]  /*3c00*/  STL [R1+0x11c0], R8 ;  /* 0x0011c00801007387 */ /* 0x000fe20000100800 */
        /* <DEDUP_REMOVED lines=13> */
[----:B------:R-:W-:Y:S02]  /*3ce0*/  IABS R145, R8 ;  /* 0x0000000800917213 */ /* 0x000fe40000000000 */
[----:B------:R-:W-:Y:S01]  /*3cf0*/  IMAD.MOV R152, RZ, RZ, -R152 ;  /* 0x000000ffff987224 */ /* 0x000fe200078e0a98 */
[----:B-1----:R-:W-:Y:S01]  /*3d00*/  LOP3.LUT R10, R13, 0x12e, RZ, 0xfc, !PT ;  /* 0x0000012e0d0a7812 */ /* 0x002fe200078efcff */
[----:B------:R-:W-:Y:S01]  /*3d10*/  IMAD.HI.U32 R151, R29, R148, RZ ;  /* 0x000000941d977227 */ /* 0x000fe200078e00ff */
[C---:B--2---:R-:W-:Y:S02]  /*3d20*/  LOP3.LUT R12, R13.reuse, 0x134, RZ, 0xfc, !PT ;  /* 0x000001340d0c7812 */ /* 0x044fe400078efcff */
[C---:B------:R-:W-:Y:S01]  /*3d30*/  LOP3.LUT R8, R13.reuse, 0x130, RZ, 0xfc, !PT ;  /* 0x000001300d087812 */ /* 0x040fe200078efcff */
[----:B------:R-:W-:Y:S01]  /*3d40*/  IMAD.MOV R153, RZ, RZ, -R153 ;  /* 0x000000ffff997224 */ /* 0x000fe200078e0a99 */
[----:B---3--:R-:W-:Y:S01]  /*3d50*/  LOP3.LUT R11, R13, 0x136, RZ, 0xfc, !PT ;  /* 0x000001360d0b7812 */ /* 0x008fe200078efcff */
[----:B------:R-:W-:Y:S01]  /*3d60*/  IMAD R147, R251, R152, R147 ;  /* 0x00000098fb937224 */ /* 0x000fe200078e0293 */
[----:B------:R-:W-:Y:S01]  /*3d70*/  IABS R152, R12 ;  /* 0x0000000c00987213 */ /* 0x000fe20000000000 */
[----:B------:R-:W-:Y:S01]  /*3d80*/  IMAD.MOV R151, RZ, RZ, -R151 ;  /* 0x000000ffff977224 */ /* 0x000fe200078e0a97 */
[----:B------:R-:W-:Y:S01]  /*3d90*/  LOP3.LUT R14, R13, 0x132, RZ, 0xfc, !PT ;  /* 0x000001320d0e7812 */ /* 0x000fe200078efcff */
[C---:B------:R-:W-:Y:S01]  /*3da0*/  IMAD R146, R251.reuse, R153, R146 ;  /* 0x00000099fb927224 */ /* 0x040fe200078e0292 */
[----:B------:R-:W-:Y:S01]  /*3db0*/  IABS R153, R11 ;  /* 0x0000000b00997213 */ /* 0x000fe20000000000 */
[----:B------:R-:W-:Y:S01]  /*3dc0*/  IMAD R148, R251, R151, R148 ;  /* 0x00000097fb947224 */ /* 0x000fe200078e0294 */
[----:B------:R1:W-:Y:S01]  /*3dd0*/  STL [R1+0x11a8], R10 ;  /* 0x0011a80a01007387 */ /* 0x0003e20000100800 */
[----:B------:R-:W-:Y:S01]  /*3de0*/  IMAD.HI.U32 R157, R29, R152, RZ ;  /* 0x000000981d9d7227 */ /* 0x000fe200078e00ff */
[----:B------:R-:W-:-:S02]  /*3df0*/  IABS R151, R14 ;  /* 0x0000000e00977213 */ /* 0x000fc40000000000 */
[----:B------:R-:W-:Y:S01]  /*3e00*/  STL [R1+0x11ac], R8 ;  /* 0x0011ac0801007387 */ /* 0x000fe20000100800 */
[C---:B------:R-:W-:Y:S01]  /*3e10*/  IMAD.HI.U32 R156, R29.reuse, R153, RZ ;  /* 0x000000991d9c7227 */ /* 0x040fe200078e00ff */
[----:B------:R-:W-:Y:S02]  /*3e20*/  IABS R149, R10 ;  /* 0x0000000a00957213 */ /* 0x000fe40000000000 */
[----:B------:R2:W-:Y:S01]  /*3e30*/  STL [R1+0x1174], R14 ;  /* 0x0011740e01007387 */ /* 0x0005e20000100800 */
[----:B------:R-:W-:Y:S01]  /*3e40*/  IMAD.MOV R157, RZ, RZ, -R157 ;  /* 0x000000ffff9d7224 */ /* 0x000fe200078e0a9d */
[----:B------:R-:W-:Y:S01]  /*3e50*/  IABS R150, R8 ;  /* 0x0000000800967213 */ /* 0x000fe20000000000 */
[----:B------:R-:W-:Y:S01]  /*3e60*/  IMAD.HI.U32 R158, R29, R151, RZ ;  /* 0x000000971d9e7227 */ /* 0x000fe200078e00ff */
[----:B------:R3:W-:Y:S01]  /*3e70*/  STL [R1+0x1178], R12 ;  /* 0x0011780c01007387 */ /* 0x0007e20000100800 */
[----:B-1----:R-:W-:Y:S02]  /*3e80*/  LOP3.LUT R10, R13, 0x138, RZ, 0xfc, !PT ;  /* 0x000001380d0a7812 */ /* 0x002fe400078efcff */
[----:B------:R-:W-:Y:S01]  /*3e90*/  IMAD.MOV R156, RZ, RZ, -R156 ;  /* 0x000000ffff9c7224 */ /* 0x000fe200078e0a9c */
[----:B------:R1:W-:Y:S01]  /*3ea0*/  STL [R1+0x117c], R11 ;  /* 0x00117c0b01007387 */ /* 0x0003e20000100800 */
[----:B------:R-:W-:Y:S01]  /*3eb0*/  IMAD R152, R251, R157, R152 ;  /* 0x0000009dfb987224 */ /* 0x000fe200078e0298 */
[C---:B--2---:R-:W-:Y:S01]  /*3ec0*/  LOP3.LUT R14, R13.reuse, 0x13c, RZ, 0xfc, !PT ;  /* 0x0000013c0d0e7812 */ /* 0x044fe200078efcff */
[----:B------:R-:W-:Y:S01]  /*3ed0*/  IMAD.MOV R158, RZ, RZ, -R158 ;  /* 0x000000ffff9e7224 */ /* 0x000fe200078e0a9e */
[----:B------:R-:W-:Y:S01]  /*3ee0*/  LOP3.LUT R8, R13, 0x13a, RZ, 0xfc, !PT ;  /* 0x0000013a0d087812 */ /* 0x000fe200078efcff */
[----:B------:R-:W-:Y:S01]  /*3ef0*/  IMAD R153, R251, R156, R153 ;  /* 0x0000009cfb997224 */ /* 0x000fe200078e0299 */
[----:B---3--:R-:W-:Y:S01]  /*3f00*/  LOP3.LUT R12, R13, 0x13e, RZ, 0xfc, !PT ;  /* 0x0000013e0d0c7812 */ /* 0x008fe200078efcff */
[----:B------:R-:W-:Y:S01]  /*3f10*/  IMAD R151, R251, R158, R151 ;  /* 0x0000009efb977224 */ /* 0x000fe200078e0297 */
[----:B------:R-:W-:Y:S01]  /*3f20*/  IABS R156, R14 ;  /* 0x0000000e009c7213 */ /* 0x000fe20000000000 */
[----:B------:R2:W-:Y:S01]  /*3f30*/  STL [R1+0x1184], R10 ;  /* 0x0011840a01007387 */ /* 0x0005e20000100800 */
[----:B------:R-:W-:Y:S01]  /*3f40*/  IABS R157, R12 ;  /* 0x0000000c009d7213 */ /* 0x000fe20000000000 */
[----:B------:R-:W-:Y:S01]  /*3f50*/  IMAD.MOV R115, RZ, RZ, -R115 ;  /* 0x000000ffff737224 */ /* 0x000fe200078e0a73 */
[----:B-1----:R-:W-:Y:S01]  /*3f60*/  LOP3.LUT R11, R13, 0x140, RZ, 0xfc, !PT ;  /* 0x000001400d0b7812 */ /* 0x002fe200078efcff */
[----:B------:R1:W-:Y:S01]  /*3f70*/  STL [R1+0x118c], R8 ;  /* 0x00118c0801007387 */ /* 0x0003e20000100800 */
[----:B------:R-:W-:Y:S01]  /*3f80*/  IMAD.HI.U32 R163, R29, R156, RZ ;  /* 0x0000009c1da37227 */ /* 0x000fe200078e00ff */
[----:B------:R-:W-:-:S02]  /*3f90*/  IABS R154, R10 ;  /* 0x0000000a009a7213 */ /* 0x000fc40000000000 */
[----:B------:R-:W-:Y:S01]  /*3fa0*/  IABS R158, R11 ;  /* 0x0000000b009e7213 */ /* 0x000fe20000000000 */
[C---:B------:R-:W-:Y:S01]  /*3fb0*/  IMAD.HI.U32 R162, R29.reuse, R157, RZ ;  /* 0x0000009d1da27227 */ /* 0x040fe200078e00ff */
[----:B------:R3:W-:Y:S01]  /*3fc0*/  STL [R1+0x116c], R14 ;  /* 0x00116c0e01007387 */ /* 0x0007e20000100800 */
[----:B------:R-:W-:Y:S02]  /*3fd0*/  IABS R155, R8 ;  /* 0x00000008009b7213 */ /* 0x000fe40000000000 */
[----:B------:R-:W-:Y:S01]  /*3fe0*/  IMAD.MOV R162, RZ, RZ, -R162 ;  /* 0x000000ffffa27224 */ /* 0x000fe200078e0aa2 */
[----:B------:R4:W-:Y:S01]  /*3ff0*/  STL [R1+0x1170], R12 ;  /* 0x0011700c01007387 */ /* 0x0009e20000100800 */
[----:B------:R-:W-:Y:S01]  /*4000*/  IMAD.HI.U32 R161, R29, R158, RZ ;  /* 0x0000009e1da17227 */ /* 0x000fe200078e00ff */
[C---:B--2---:R-:W-:Y:S02]  /*4010*/  LOP3.LUT R10, R13.reuse, 0x142, RZ, 0xfc, !PT ;  /* 0x000001420d0a7812 */ /* 0x044fe400078efcff */
[----:B------:R2:W-:Y:S01]  /*4020*/  STL [R1+0x1168], R11 ;  /* 0x0011680b01007387 */ /* 0x0005e20000100800 */
[----:B------:R-:W-:Y:S01]  /*4030*/  IMAD.MOV R163, RZ, RZ, -R163 ;  /* 0x000000ffffa37224 */ /* 0x000fe200078e0aa3 */
[----:B-1----:R-:W-:Y:S01]  /*4040*/  LOP3.LUT R8, R13, 0x144, RZ, 0xfc, !PT ;  /* 0x000001440d087812 */ /* 0x002fe200078efcff */
[----:B------:R-:W-:Y:S01]  /*4050*/  IMAD R157, R251, R162, R157 ;  /* 0x000000a2fb9d7224 */ /* 0x000fe200078e029d */
[C---:B---3--:R-:W-:Y:S01]  /*4060*/  LOP3.LUT R14, R13.reuse, 0x146, RZ, 0xfc, !PT ;  /* 0x000001460d0e7812 */ /* 0x048fe200078efcff */
[----:B------:R-:W-:Y:S01]  /*4070*/  IMAD.MOV R161, RZ, RZ, -R161 ;  /* 0x000000ffffa17224 */ /* 0x000fe200078e0aa1 */
[----:B----4-:R-:W-:Y:S01]  /*4080*/  LOP3.LUT R12, R13, 0x148, RZ, 0xfc, !PT ;  /* 0x000001480d0c7812 */ /* 0x010fe200078efcff */
[C---:B------:R-:W-:Y:S01]  /*4090*/  IMAD R156, R251.reuse, R163, R156 ;  /* 0x000000a3fb9c7224 */ /* 0x040fe200078e029c */
[----:B------:R1:W-:Y:S01]  /*40a0*/  STL [R1+0x1164], R10 ;  /* 0x0011640a01007387 */ /* 0x0003e20000100800 */
[----:B------:R-:W-:Y:S01]  /*40b0*/  IMAD R158, R251, R161, R158 ;  /* 0x000000a1fb9e7224 */ /* 0x000fe200078e029e */
[----:B--2---:R-:W-:Y:S01]  /*40c0*/  LOP3.LUT R11, R13, 0x14a, RZ, 0xfc, !PT ;  /* 0x0000014a0d0b7812 */ /* 0x004fe200078efcff */
[----:B------:R-:W-:Y:S01]  /*40d0*/  IMAD.MOV R31, RZ, RZ, -R31 ;  /* 0x000000ffff1f7224 */ /* 0x000fe200078e0a1f */
[----:B------:R-:W-:Y:S01]  /*40e0*/  IABS R162, R12 ;  /* 0x0000000c00a27213 */ /* 0x000fe20000000000 */
[----:B------:R-:W-:Y:S01]  /*40f0*/  STL [R1+0x1160], R8 ;  /* 0x0011600801007387 */ /* 0x000fe20000100800 */
        /* <DEDUP_REMOVED lines=12> */
[C---:B--2---:R-:W-:Y:S01]  /*41c0*/  LOP3.LUT R14, R13.reuse, 0x150, RZ, 0xfc, !PT ;  /* 0x000001500d0e7812 */ /* 0x044fe200078efcff */
[----:B------:R1:W-:Y:S01]  /*41d0*/  STL [R1+0x1140], R11 ;  /* 0x0011400b01007387 */ /* 0x0003e20000100800 */
        /* <DEDUP_REMOVED lines=8> */
[----:B------:R-:W-:Y:S01]  /*4260*/  IABS R166, R14 ;  /* 0x0000000e00a67213 */ /* 0x000fe20000000000 */
[----:B------:R-:W-:Y:S01]  /*4270*/  IMAD.HI.U32 R30, R29, R120, RZ ;  /* 0x000000781d1e7227 */ /* 0x000fe200078e00ff */
[----:B-1----:R-:W-:Y:S01]  /*4280*/  LOP3.LUT R11, R13, 0x154, RZ, 0xfc, !PT ;  /* 0x000001540d0b7812 */ /* 0x002fe200078efcff */
[----:B------:R1:W-:Y:S01]  /*4290*/  STL [R1+0x1138], R8 ;  /* 0x0011380801007387 */ /* 0x0003e20000100800 */
[----:B------:R-:W-:Y:S01]  /*42a0*/  IABS R164, R10 ;  /* 0x0000000a00a47213 */ /* 0x000fe20000000000 */
[----:B------:R-:W-:Y:S01]  /*42b0*/  IMAD R114, R251, R31, R114 ;  /* 0x0000001ffb727224 */ /* 0x000fe200078e0272 */
[----:B------:R-:W-:Y:S01]  /*42c0*/  IABS R165, R8 ;  /* 0x0000000800a57213 */ /* 0x000fe20000000000 */
[----:B------:R-:W-:Y:S01]  /*42d0*/  IMAD.HI.U32 R31, R29, R119, RZ ;  /* 0x000000771d1f7227 */ /* 0x000fe200078e00ff */
[----:B------:R3:W-:Y:S01]  /*42e0*/  STL [R1+0x1120], R14 ;  /* 0x0011200e01007387 */ /* 0x0007e20000100800 */
[----:B--2---:R-:W-:-:S02]  /*42f0*/  LOP3.LUT R10, R13, 0x156, RZ, 0xfc, !PT ;  /* 0x000001560d0a7812 */ /* 0x004fc400078efcff */
[----:B------:R-:W-:Y:S01]  /*4300*/  IMAD R161, R251, R168, R161 ;  /* 0x000000a8fba17224 */ /* 0x000fe200078e02a1 */
[----:B------:R-:W-:Y:S01]  /*4310*/  IABS R168, R11 ;  /* 0x0000000b00a87213 */ /* 0x000fe20000000000 */
[----:B------:R-:W-:Y:S01]  /*4320*/  IMAD.HI.U32 R172, R29, R167, RZ ;  /* 0x000000a71dac7227 */ /* 0x000fe200078e00ff */
[----:B------:R2:W-:Y:S01]  /*4330*/  STL [R1+0x111c], R12 ;  /* 0x00111c0c01007387 */ /* 0x0005e20000100800 */
[----:B-1----:R-:W-:Y:S02]  /*4340*/  LOP3.LUT R8, R13, 0x158, RZ, 0xfc, !PT ;  /* 0x000001580d087812 */ /* 0x002fe400078efcff */
[----:B------:R-:W-:Y:S01]  /*4350*/  IMAD.MOV R30, RZ, RZ, -R30 ;  /* 0x000000ffff1e7224 */ /* 0x000fe200078e0a1e */
[----:B------:R1:W-:Y:S01]  /*4360*/  STL [R1+0x1118], R11 ;  /* 0x0011180b01007387 */ /* 0x0003e20000100800 */
[----:B------:R-:W-:Y:S01]  /*4370*/  IMAD.HI.U32 R173, R29, R166, RZ ;  /* 0x000000a61dad7227 */ /* 0x000fe200078e00ff */
[C---:B---3--:R-:W-:Y:S02]  /*4380*/  LOP3.LUT R14, R13.reuse, 0x15a, RZ, 0xfc, !PT ;  /* 0x0000015a0d0e7812 */ /* 0x048fe400078efcff */
[----:B------:R3:W-:Y:S01]  /*4390*/  STL [R1+0x1100], R10 ;  /* 0x0011000a01007387 */ /* 0x0007e20000100800 */
[----:B------:R-:W-:Y:S01]  /*43a0*/  IMAD.MOV R31, RZ, RZ, -R31 ;  /* 0x000000ffff1f7224 */ /* 0x000fe200078e0a1f */
[----:B--2---:R-:W-:Y:S01]  /*43b0*/  LOP3.LUT R12, R13, 0x15c, RZ, 0xfc, !PT ;  /* 0x0000015c0d0c7812 */ /* 0x004fe200078efcff */
[----:B------:R-:W-:Y:S01]  /*43c0*/  IMAD.MOV R172, RZ, RZ, -R172 ;  /* 0x000000ffffac7224 */ /* 0x000fe200078e0aac */
[----:B------:R-:W-:Y:S01]  /*43d0*/  IADD3 R173, -R173, RZ, RZ ;  /* 0x000000ffadad7210 */ /* 0x000fe20007ffe1ff */
[----:B------:R-:W-:Y:S01]  /*43e0*/  IMAD R120, R251, R30, R120 ;  /* 0x0000001efb787224 */ /* 0x000fe200078e0278 */
[----:B-1----:R-:W-:Y:S01]  /*43f0*/  LOP3.LUT R11, R13, 0x15e, RZ, 0xfc, !PT ;  /* 0x0000015e0d0b7812 */ /* 0x002fe200078efcff */
[----:B------:R-:W-:Y:S01]  /*4400*/  IMAD.HI.U32 R171, R29, R168, RZ ;  /* 0x000000a81dab7227 */ /* 0x000fe200078e00ff */
[----:B------:R1:W-:Y:S01]  /*4410*/  STL [R1+0x10fc], R8 ;  /* 0x0010fc0801007387 */ /* 0x0003e20000100800 */
[----:B------:R-:W-:-:S02]  /*4420*/  IABS R169, R10 ;  /* 0x0000000a00a97213 */ /* 0x000fc40000000000 */
[----:B------:R-:W-:Y:S01]  /*4430*/  IMAD.HI.U32 R30, R29, R125, RZ ;  /* 0x0000007d1d1e7227 */ /* 0x000fe200078e00ff */
[----:B------:R-:W-:Y:S01]  /*4440*/  STL [R1+0x10e4], R14 ;  /* 0x0010e40e01007387 */ /* 0x000fe20000100800 */
[----:B------:R-:W-:Y:S02]  /*4450*/  IABS R170, R8 ;  /* 0x0000000800aa7213 */ /* 0x000fe40000000000 */
[C---:B------:R-:W-:Y:S01]  /*4460*/  IMAD R119, R251.reuse, R31, R119 ;  /* 0x0000001ffb777224 */ /* 0x040fe200078e0277 */
[----:B------:R2:W-:Y:S01]  /*4470*/  STL [R1+0x10e0], R12 ;  /* 0x0010e00c01007387 */ /* 0x0005e20000100800 */
[----:B------:R-:W-:Y:S01]  /*4480*/  IMAD R167, R251, R172, R167 ;  /* 0x000000acfba77224 */ /* 0x000fe200078e02a7 */
[----:B------:R-:W-:Y:S01]  /*4490*/  IABS R172, R12 ;  /* 0x0000000c00ac7213 */ /* 0x000fe20000000000 */
[----:B------:R-:W-:Y:S01]  /*44a0*/  IMAD.HI.U32 R31, R29, R124, RZ ;  /* 0x0000007c1d1f7227 */ /* 0x000fe200078e00ff */
[C---:B---3--:R-:W-:Y:S01]  /*44b0*/  LOP3.LUT R10, R13.reuse, 0x160, RZ, 0xfc, !PT ;  /* 0x000001600d0a7812 */ /* 0x048fe200078efcff */
[----:B------:R3:W-:Y:S01]  /*44c0*/  STL [R1+0x10dc], R11 ;  /* 0x0010dc0b01007387 */ /* 0x0007e20000100800 */
[C---:B-1----:R-:W-:Y:S01]  /*44d0*/  LOP3.LUT R8, R13.reuse, 0x162, RZ, 0xfc, !PT ;  /* 0x000001620d087812 */ /* 0x042fe200078efcff */
[----:B------:R-:W-:Y:S01]  /*44e0*/  IMAD.MOV R171, RZ, RZ, -R171 ;  /* 0x000000ffffab7224 */ /* 0x000fe200078e0aab */
[----:B------:R-:W-:Y:S01]  /*44f0*/  IABS R174, R10 ;  /* 0x0000000a00ae7213 */ /* 0x000fe20000000000 */
[----:B------:R-:W-:Y:S01]  /*4500*/  IMAD.MOV R30, RZ, RZ, -R30 ;  /* 0x000000ffff1e7224 */ /* 0x000fe200078e0a1e */
[----:B--2---:R-:W-:Y:S01]  /*4510*/  LOP3.LUT R12, R13, 0x166, RZ, 0xfc, !PT ;  /* 0x000001660d0c7812 */ /* 0x004fe200078efcff */
[C---:B------:R-:W-:Y:S01]  /*4520*/  IMAD R166, R251.reuse, R173, R166 ;  /* 0x000000adfba67224 */ /* 0x040fe200078e02a6 */
[----:B------:R-:W-:Y:S01]  /*4530*/  IABS R173, R11 ;  /* 0x0000000b00ad7213 */ /* 0x000fe20000000000 */
[----:B------:R-:W-:Y:S01]  /*4540*/  IMAD.MOV R31, RZ, RZ, -R31 ;  /* 0x000000ffff1f7224 */ /* 0x000fe200078e0a1f */
[----:B------:R1:W-:Y:S01]  /*4550*/  STL [R1+0x10d8], R10 ;  /* 0x0010d80a01007387 */ /* 0x0003e20000100800 */
[----:B------:R-:W-:Y:S01]  /*4560*/  IMAD R168, R251, R171, R168 ;  /* 0x000000abfba87224 */ /* 0x000fe200078e02a8 */
[----:B------:R-:W-:Y:S01]  /*4570*/  IABS R171, R14 ;  /* 0x0000000e00ab7213 */ /* 0x000fe20000000000 */
[----:B------:R-:W-:Y:S01]  /*4580*/  IMAD.HI.U32 R177, R29, R172, RZ ;  /* 0x000000ac1db17227 */ /* 0x000fe200078e00ff */
[C---:B------:R-:W-:Y:S01]  /*4590*/  LOP3.LUT R14, R13.reuse, 0x164, RZ, 0xfc, !PT ;  /* 0x000001640d0e7812 */ /* 0x040fe200078efcff */
[----:B------:R2:W-:Y:S01]  /*45a0*/  STL [R1+0x10d4], R8 ;  /* 0x0010d40801007387 */ /* 0x0005e20000100800 */
[----:B---3--:R-:W-:Y:S01]  /*45b0*/  LOP3.LUT R11, R13, 0x168, RZ, 0xfc, !PT ;  /* 0x000001680d0b7812 */ /* 0x008fe200078efcff */
[----:B------:R-:W-:Y:S01]  /*45c0*/  IMAD R125, R251, R30, R125 ;  /* 0x0000001efb7d7224 */ /* 0x000fe200078e027d */
[----:B------:R-:W-:Y:S01]  /*45d0*/  IABS R175, R8 ;  /* 0x0000000800af7213 */ /* 0x000fe20000000000 */
[----:B------:R-:W-:Y:S01]  /*45e0*/  IMAD.HI.U32 R30, R29, R130, RZ ;  /* 0x000000821d1e7227 */ /* 0x000fe200078e00ff */
[----:B------:R-:W-:Y:S01]  /*45f0*/  STL [R1+0x10bc], R14 ;  /* 0x0010bc0e01007387 */ /* 0x000fe20000100800 */
[----:B-1----:R-:W-:-:S02]  /*4600*/  LOP3.LUT R10, R13, 0x16a, RZ, 0xfc, !PT ;  /* 0x0000016a0d0a7812 */ /* 0x002fc400078efcff */
[----:B------:R-:W-:Y:S01]  /*4610*/  IMAD R124, R251, R31, R124 ;  /* 0x0000001ffb7c7224 */ /* 0x000fe200078e027c */
[----:B------:R-:W-:Y:S01]  /*4620*/  STL [R1+0x10b8], R12 ;  /* 0x0010b80c01007387 */ /* 0x000fe20000100800 */
[----:B------:R-:W-:Y:S01]  /*4630*/  IMAD.HI.U32 R31, R29, R129, RZ ;  /* 0x000000811d1f7227 */ /* 0x000fe200078e00ff */
[----:B--2---:R-:W-:Y:S02]  /*4640*/  LOP3.LUT R8, R13, 0x16c, RZ, 0xfc, !PT ;  /* 0x0000016c0d087812 */ /* 0x004fe400078efcff */
[----:B------:R-:W-:Y:S01]  /*4650*/  STL [R1+0x10b4], R11 ;  /* 0x0010b40b01007387 */ /* 0x000fe20000100800 */
[C---:B------:R-:W-:Y:S01]  /*4660*/  IMAD.HI.U32 R176, R29.reuse, R173, RZ ;  /* 0x000000ad1db07227 */ /* 0x040fe200078e00ff */
[----:B------:R-:W-:Y:S02]  /*4670*/  IABS R179, R10 ;  /* 0x0000000a00b37213 */ /* 0x000fe40000000000 */
[----:B------:R1:W-:Y:S01]  /*4680*/  STL [R1+0x10b0], R10 ;  /* 0x0010b00a01007387 */ /* 0x0003e20000100800 */
[----:B------:R-:W-:Y:S01]  /*4690*/  IMAD.MOV R177, RZ, RZ, -R177 ;  /* 0x000000ffffb17224 */ /* 0x000fe200078e0ab1 */
[----:B------:R-:W-:Y:S01]  /*46a0*/  IABS R180, R8 ;  /* 0x0000000800b47213 */ /* 0x000fe20000000000 */
[----:B------:R-:W-:Y:S01]  /*46b0*/  IMAD.MOV R30, RZ, RZ, -R30 ;  /* 0x000000ffff1e7224 */ /* 0x000fe200078e0a1e */
[----:B------:R2:W-:Y:S01]  /*46c0*/  STL [R1+0x10ac], R8 ;  /* 0x0010ac0801007387 */ /* 0x0005e20000100800 */
[----:B------:R-:W-:-:S04]  /*46d0*/  IMAD.HI.U32 R178, R29, R171, RZ ;  /* 0x000000ab1db27227 */ /* 0x000fc800078e00ff */
[----:B------:R-:W-:Y:S01]  /*46e0*/  IMAD.MOV R31, RZ, RZ, -R31 ;  /* 0x000000ffff1f7224 */ /* 0x000fe200078e0a1f */
[----:B-1----:R-:W-:Y:S01]  /*46f0*/  LOP3.LUT R10, R13, 0x174, RZ, 0xfc, !PT ;  /* 0x000001740d0a7812 */ /* 0x002fe200078efcff */
[----:B------:R-:W-:Y:S02]  /*4700*/  IMAD.MOV R176, RZ, RZ, -R176 ;  /* 0x000000ffffb07224 */ /* 0x000fe400078e0ab0 */
[C---:B------:R-:W-:Y:S01]  /*4710*/  IMAD R172, R251.reuse, R177, R172 ;  /* 0x000000b1fbac7224 */ /* 0x040fe200078e02ac */
[----:B------:R-:W-:Y:S01]  /*4720*/  IABS R177, R12 ;  /* 0x0000000c00b17213 */ /* 0x000fe20000000000 */
[----:B------:R-:W-:Y:S01]  /*4730*/  IMAD R130, R251, R30, R130 ;  /* 0x0000001efb827224 */ /* 0x000fe200078e0282 */
[C---:B------:R-:W-:Y:S01]  /*4740*/  LOP3.LUT R12, R13.reuse, 0x170, RZ, 0xfc, !PT ;  /* 0x000001700d0c7812 */ /* 0x040fe200078efcff */
[----:B------:R-:W-:Y:S01]  /*4750*/  IMAD.MOV R178, RZ, RZ, -R178 ;  /* 0x000000ffffb27224 */ /* 0x000fe200078e0ab2 */
[----:B--2---:R-:W-:Y:S01]  /*4760*/  LOP3.LUT R8, R13, 0x176, RZ, 0xfc, !PT ;  /* 0x000001760d087812 */ /* 0x004fe200078efcff */
[----:B------:R-:W-:Y:S01]  /*4770*/  IMAD.HI.U32 R30, R29, R135, RZ ;  /* 0x000000871d1e7227 */ /* 0x000fe200078e00ff */
[----:B------:R-:W-:-:S02]  /*4780*/  IABS R184, R10 ;  /* 0x0000000a00b87213 */ /* 0x000fc40000000000 */
[----:B------:R-:W-:Y:S01]  /*4790*/  IABS R185, R8 ;  /* 0x0000000800b97213 */ /* 0x000fe20000000000 */
[C---:B------:R-:W-:Y:S02]  /*47a0*/  IMAD R129, R251.reuse, R31, R129 ;  /* 0x0000001ffb817224 */ /* 0x040fe400078e0281 */
[----:B------:R-:W-:Y:S01]  /*47b0*/  IMAD R173, R251, R176, R173 ;  /* 0x000000b0fbad7224 */ /* 0x000fe200078e02ad */
[----:B------:R-:W-:Y:S01]  /*47c0*/  IABS R176, R14 ;  /* 0x0000000e00b07213 */ /* 0x000fe20000000000 */
[----:B------:R-:W-:Y:S01]  /*47d0*/  IMAD.HI.U32 R31, R29, R134, RZ ;  /* 0x000000861d1f7227 */ /* 0x000fe200078e00ff */
[----:B------:R-:W-:-:S03]  /*47e0*/  LOP3.LUT R14, R13, 0x16e, RZ, 0xfc, !PT ;  /* 0x0000016e0d0e7812 */ /* 0x000fc600078efcff */
[----:B------:R-:W-:Y:S01]  /*47f0*/  IMAD R171, R251, R178, R171 ;  /* 0x000000b2fbab7224 */ /* 0x000fe200078e02ab */
[----:B------:R-:W-:Y:S01]  /*4800*/  IABS R178, R11 ;  /* 0x0000000b00b27213 */ /* 0x000fe20000000000 */
[----:B------:R-:W-:Y:S01]  /*4810*/  IMAD.HI.U32 R182, R29, R177, RZ ;  /* 0x000000b11db67227 */ /* 0x000fe200078e00ff */
[----:B------:R-:W-:Y:S01]  /*4820*/  LOP3.LUT R11, R13, 0x172, RZ, 0xfc, !PT ;  /* 0x000001720d0b7812 */ /* 0x000fe200078efcff */
[----:B------:R-:W-:Y:S02]  /*4830*/  STL [R1+0x1094], R14 ;  /* 0x0010940e01007387 */ /* 0x000fe40000100800 */
[----:B------:R-:W-:Y:S02]  /*4840*/  IMAD.MOV R30, RZ, RZ, -R30 ;  /* 0x000000ffff1e7224 */ /* 0x000fe400078e0a1e */
[----:B------:R-:W-:Y:S01]  /*4850*/  IMAD.MOV R31, RZ, RZ, -R31 ;  /* 0x000000ffff1f7224 */ /* 0x000fe200078e0a1f */
[----:B------:R-:W-:Y:S01]  /*4860*/  STL [R1+0x1090], R12 ;  /* 0x0010900c01007387 */ /* 0x000fe20000100800 */
[----:B------:R-:W-:-:S03]  /*4870*/  IMAD.HI.U32 R183, R29, R176, RZ ;  /* 0x000000b01db77227 */ /* 0x000fc600078e00ff */
[----:B------:R-:W-:Y:S01]  /*4880*/  STL [R1+0x108c], R11 ;  /* 0x00108c0b01007387 */ /* 0x000fe20000100800 */
[----:B------:R-:W-:Y:S02]  /*4890*/  IMAD.MOV R182, RZ, RZ, -R182 ;  /* 0x000000ffffb67224 */ /* 0x000fe400078e0ab6 */
[----:B------:R-:W-:Y:S01]  /*48a0*/  IMAD R135, R251, R30, R135 ;  /* 0x0000001efb877224 */ /* 0x000fe200078e0287 */
[----:B------:R1:W-:Y:S01]  /*48b0*/  STL [R1+0x1088], R10 ;  /* 0x0010880a01007387 */ /* 0x0003e20000100800 */
[----:B------:R-:W-:-:S03]  /*48c0*/  IMAD.HI.U32 R30, R29, R140, RZ ;  /* 0x0000008c1d1e7227 */ /* 0x000fc600078e00ff */
[----:B------:R2:W-:Y:S01]  /*48d0*/  STL [R1+0x106c], R8 ;  /* 0x00106c0801007387 */ /* 0x0005e20000100800 */
[----:B------:R-:W-:-:S04]  /*48e0*/  IMAD.HI.U32 R181, R29, R178, RZ ;  /* 0x000000b21db57227 */ /* 0x000fc800078e00ff */
[----:B------:R-:W-:Y:S01]  /*48f0*/  IMAD R134, R251, R31, R134 ;  /* 0x0000001ffb867224 */ /* 0x000fe200078e0286 */
[----:B-1----:R-:W-:Y:S01]  /*4900*/  LOP3.LUT R10, R13, 0x17e, RZ, 0xfc, !PT ;  /* 0x0000017e0d0a7812 */ /* 0x002fe200078efcff */
[----:B------:R-:W-:Y:S01]  /*4910*/  IMAD.HI.U32 R31, R29, R139, RZ ;  /* 0x0000008b1d1f7227 */ /* 0x000fe200078e00ff */
[----:B--2---:R-:W-:-:S03]  /*4920*/  LOP3.LUT R8, R13, 0x180, RZ, 0xfc, !PT ;  /* 0x000001800d087812 */ /* 0x004fc600078efcff */
[----:B------:R-:W-:Y:S01]  /*4930*/  IMAD.MOV R183, RZ, RZ, -R183 ;  /* 0x000000ffffb77224 */ /* 0x000fe200078e0ab7 */
[----:B------:R-:W-:Y:S01]  /*4940*/  IABS R189, R10 ;  /* 0x0000000a00bd7213 */ /* 0x000fe20000000000 */
[----:B------:R-:W-:Y:S01]  /*4950*/  IMAD R177, R251, R182, R177 ;  /* 0x000000b6fbb17224 */ /* 0x000fe200078e02b1 */
[----:B------:R-:W-:Y:S01]  /*4960*/  IABS R182, R12 ;  /* 0x0000000c00b67213 */ /* 0x000fe20000000000 */
[----:B------:R-:W-:Y:S01]  /*4970*/  IMAD.MOV R30, RZ, RZ, -R30 ;  /* 0x000000ffff1e7224 */ /* 0x000fe200078e0a1e */
[----:B------:R-:W-:Y:S01]  /*4980*/  LOP3.LUT R12, R13, 0x17a, RZ, 0xfc, !PT ;  /* 0x0000017a0d0c7812 */ /* 0x000fe200078efcff */
[----:B------:R-:W-:Y:S01]  /*4990*/  IMAD.MOV R181, RZ, RZ, -R181 ;  /* 0x000000ffffb57224 */ /* 0x000fe200078e0ab5 */
[----:B------:R-:W-:Y:S01]  /*49a0*/  IABS R190, R8 ;  /* 0x0000000800be7213 */ /* 0x000fe20000000000 */
[----:B------:R-:W-:Y:S02]  /*49b0*/  IMAD.MOV R31, RZ, RZ, -R31 ;  /* 0x000000ffff1f7224 */ /* 0x000fe400078e0a1f */
[C---:B------:R-:W-:Y:S01]  /*49c0*/  IMAD R176, R251.reuse, R183, R176 ;  /* 0x000000b7fbb07224 */ /* 0x040fe200078e02b0 */
[----:B------:R-:W-:Y:S01]  /*49d0*/  IABS R183, R11 ;  /* 0x0000000b00b77213 */ /* 0x000fe20000000000 */
[----:B------:R-:W-:Y:S01]  /*49e0*/  IMAD R140, R251, R30, R140 ;  /* 0x0000001efb8c7224 */ /* 0x000fe200078e028c */
[----:B------:R-:W-:Y:S01]  /*49f0*/  LOP3.LUT R11, R13, 0x17c, RZ, 0xfc, !PT ;  /* 0x0000017c0d0b7812 */ /* 0x000fe200078efcff */
[----:B------:R-:W-:Y:S01]  /*4a00*/  IMAD R178, R251, R181, R178 ;  /* 0x000000b5fbb27224 */ /* 0x000fe200078e02b2 */
[----:B------:R-:W-:Y:S01]  /*4a10*/  IABS R181, R14 ;  /* 0x0000000e00b57213 */ /* 0x000fe20000000000 */
[----:B------:R-:W-:Y:S01]  /*4a20*/  IMAD.HI.U32 R187, R29, R182, RZ ;  /* 0x000000b61dbb7227 */ /* 0x000fe200078e00ff */
[----:B------:R-:W-:-:S03]  /*4a30*/  LOP3.LUT R14, R13, 0x178, RZ, 0xfc, !PT ;  /* 0x000001780d0e7812 */ /* 0x000fc600078efcff */
[----:B------:R-:W-:Y:S02]  /*4a40*/  IMAD.HI.U32 R30, R29, R145, RZ ;  /* 0x000000911d1e7227 */ /* 0x000fe400078e00ff */
[----:B------:R-:W-:Y:S02]  /*4a50*/  STL [R1+0x102c], R14 ;  /* 0x00102c0e01007387 */ /* 0x000fe40000100800 */
[----:B------:R-:W-:Y:S02]  /*4a60*/  IMAD R139, R251, R31, R139 ;  /* 0x0000001ffb8b7224 */ /* 0x000fe400078e028b */
[C---:B------:R-:W-:Y:S01]  /*4a70*/  IMAD.HI.U32 R31, R29.reuse, R144, RZ ;  /* 0x000000901d1f7227 */ /* 0x040fe200078e00ff */
[----:B------:R1:W-:Y:S03]  /*4a80*/  STL [R1+0x1024], R12 ;  /* 0x0010240c01007387 */ /* 0x0003e60000100800 */
[----:B------:R-:W-:Y:S01]  /*4a90*/  IMAD.HI.U32 R186, R29, R183, RZ ;  /* 0x000000b71dba7227 */ /* 0x000fe200078e00ff */
[----:B------:R-:W-:Y:S01]  /*4aa0*/  IADD3 R31, -R31, RZ, RZ ;  /* 0x000000ff1f1f7210 */ /* 0x000fe20007ffe1ff */
[----:B------:R-:W-:Y:S02]  /*4ab0*/  STL [R1+0x1020], R11 ;  /* 0x0010200b01007387 */ /* 0x000fe40000100800 */
[----:B------:R-:W-:-:S02]  /*4ac0*/  IMAD.MOV R187, RZ, RZ, -R187 ;  /* 0x000000ffffbb7224 */ /* 0x000fc400078e0abb */
[----:B------:R-:W-:Y:S01]  /*4ad0*/  IMAD.MOV R30, RZ, RZ, -R30 ;  /* 0x000000ffff1e7224 */ /* 0x000fe200078e0a1e */
[----:B------:R2:W-:Y:S01]  /*4ae0*/  STL [R1+0x101c], R10 ;  /* 0x00101c0a01007387 */ /* 0x0005e20000100800 */
[----:B------:R-:W-:-:S03]  /*4af0*/  IMAD.HI.U32 R188, R29, R181, RZ ;  /* 0x000000b51dbc7227 */ /* 0x000fc600078e00ff */
[----:B------:R3:W-:Y:S01]  /*4b00*/  STL [R1+0x1058], R8 ;  /* 0x0010580801007387 */ /* 0x0007e20000100800 */
[----:B------:R-:W-:Y:S02]  /*4b10*/  IMAD.MOV R186, RZ, RZ, -R186 ;  /* 0x000000ffffba7224 */ /* 0x000fe400078e0aba */
[C---:B------:R-:W-:Y:S01]  /*4b20*/  IMAD R182, R251.reuse, R187, R182 ;  /* 0x000000bbfbb67224 */ /* 0x040fe200078e02b6 */
[----:B------:R-:W-:Y:S01]  /*4b30*/  IABS R187, R12 ;  /* 0x0000000c00bb7213 */ /* 0x000fe20000000000 */
[----:B------:R-:W-:Y:S01]  /*4b40*/  IMAD R145, R251, R30, R145 ;  /* 0x0000001efb917224 */ /* 0x000fe200078e0291 */
[----:B-1----:R-:W-:Y:S01]  /*4b50*/  LOP3.LUT R12, R13, 0x184, RZ, 0xfc, !PT ;  /* 0x000001840d0c7812 */ /* 0x002fe200078efcff */
[----:B------:R-:W-:Y:S01]  /*4b60*/  IMAD.HI.U32 R30, R29, R150, RZ ;  /* 0x000000961d1e7227 */ /* 0x000fe200078e00ff */
[C---:B--2---:R-:W-:Y:S02]  /*4b70*/  LOP3.LUT R10, R13.reuse, 0x188, RZ, 0xfc, !PT ;  /* 0x000001880d0a7812 */ /* 0x044fe400078efcff */
        /* <DEDUP_REMOVED lines=9> */
[----:B------:R-:W-:Y:S01]  /*4c10*/  IMAD.MOV R30, RZ, RZ, -R30 ;  /* 0x000000ffff1e7224 */ /* 0x000fe200078e0a1e */
[----:B------:R-:W-:Y:S01]  /*4c20*/  STL [R1+0xfd0], R14 ;  /* 0x000fd00e01007387 */ /* 0x000fe20000100800 */
[----:B------:R-:W-:Y:S01]  /*4c30*/  IMAD R181, R251, R188, R181 ;  /* 0x000000bcfbb57224 */ /* 0x000fe200078e02b5 */
[----:B------:R-:W-:Y:S01]  /*4c40*/  IABS R188, R11 ;  /* 0x0000000b00bc7213 */ /* 0x000fe20000000000 */
[----:B------:R-:W-:Y:S01]  /*4c50*/  IMAD.HI.U32 R192, R29, R187, RZ ;  /* 0x000000bb1dc07227 */ /* 0x000fe200078e00ff */
[----:B------:R-:W-:Y:S01]  /*4c60*/  LOP3.LUT R11, R13, 0x186, RZ, 0xfc, !PT ;  /* 0x000001860d0b7812 */ /* 0x000fe200078efcff */
[----:B------:R-:W-:Y:S02]  /*4c70*/  STL [R1+0x100c], R12 ;  /* 0x00100c0c01007387 */ /* 0x000fe40000100800 */
[----:B------:R-:W-:Y:S02]  /*4c80*/  IMAD.MOV R31, RZ, RZ, -R31 ;  /* 0x000000ffff1f7224 */ /* 0x000fe400078e0a1f */
[----:B------:R-:W-:Y:S01]  /*4c90*/  IMAD R150, R251, R30, R150 ;  /* 0x0000001efb967224 */ /* 0x000fe200078e0296 */
[----:B------:R-:W-:Y:S01]  /*4ca0*/  STL [R1+0x1018], R11 ;  /* 0x0010180b01007387 */ /* 0x000fe20000100800 */
[----:B------:R-:W-:-:S03]  /*4cb0*/  IMAD.HI.U32 R193, R29, R186, RZ ;  /* 0x000000ba1dc17227 */ /* 0x000fc600078e00ff */
[----:B------:R1:W-:Y:S01]  /*4cc0*/  STL [R1+0x1014], R10 ;  /* 0x0010140a01007387 */ /* 0x0003e20000100800 */
[----:B------:R-:W-:Y:S02]  /*4cd0*/  IMAD.MOV R192, RZ, RZ, -R192 ;  /* 0x000000ffffc07224 */ /* 0x000fe400078e0ac0 */
[C---:B------:R-:W-:Y:S01]  /*4ce0*/  IMAD.HI.U32 R30, R29.reuse, R155, RZ ;  /* 0x0000009b1d1e7227 */ /* 0x040fe200078e00ff */
[----:B------:R2:W-:Y:S03]  /*4cf0*/  STL [R1+0x1054], R8 ;  /* 0x0010540801007387 */ /* 0x0005e60000100800 */
[----:B------:R-:W-:Y:S01]  /*4d00*/  IMAD.HI.U32 R191, R29, R188, RZ ;  /* 0x000000bc1dbf7227 */ /* 0x000fe200078e00ff */
[----:B-1----:R-:W-:-:S03]  /*4d10*/  LOP3.LUT R10, R13, 0x192, RZ, 0xfc, !PT ;  /* 0x000001920d0a7812 */ /* 0x002fc600078efcff */
[----:B------:R-:W-:Y:S01]  /*4d20*/  IMAD R149, R251, R31, R149 ;  /* 0x0000001ffb957224 */ /* 0x000fe200078e0295 */
[----:B------:R-:W-:Y:S01]  /*4d30*/  IADD3 R191, -R191, RZ, RZ ;  /* 0x000000ffbfbf7210 */ /* 0x000fe20007ffe1ff */
[----:B------:R-:W-:Y:S01]  /*4d40*/  IMAD.MOV R193, RZ, RZ, -R193 ;  /* 0x000000ffffc17224 */ /* 0x000fe200078e0ac1 */
[----:B--2---:R-:W-:Y:S01]  /*4d50*/  LOP3.LUT R8, R13, 0x194, RZ, 0xfc, !PT ;  /* 0x000001940d087812 */ /* 0x004fe200078efcff */
[----:B------:R-:W-:Y:S01]  /*4d60*/  IMAD R187, R251, R192, R187 ;  /* 0x000000c0fbbb7224 */ /* 0x000fe200078e02bb */
[----:B------:R-:W-:Y:S01]  /*4d70*/  IABS R192, R12 ;  /* 0x0000000c00c07213 */ /* 0x000fe20000000000 */
[----:B------:R-:W-:Y:S01]  /*4d80*/  IMAD.HI.U32 R31, R29, R154, RZ ;  /* 0x0000009a1d1f7227 */ /* 0x000fe200078e00ff */
[----:B------:R-:W-:Y:S02]  /*4d90*/  LOP3.LUT R12, R13, 0x18e, RZ, 0xfc, !PT ;  /* 0x0000018e0d0c7812 */ /* 0x000fe400078efcff */
[----:B------:R-:W-:Y:S01]  /*4da0*/  IABS R199, R10 ;  /* 0x0000000a00c77213 */ /* 0x000fe20000000000 */
[----:B------:R-:W-:Y:S01]  /*4db0*/  IMAD.MOV R30, RZ, RZ, -R30 ;  /* 0x000000ffff1e7224 */ /* 0x000fe200078e0a1e */
[----:B------:R-:W-:Y:S01]  /*4dc0*/  IABS R200, R8 ;  /* 0x0000000800c87213 */ /* 0x000fe20000000000 */
[----:B------:R-:W-:Y:S01]  /*4dd0*/  IMAD R186, R251, R193, R186 ;  /* 0x000000c1fbba7224 */ /* 0x000fe200078e02ba */
[----:B------:R-:W-:Y:S01]  /*4de0*/  IABS R193, R11 ;  /* 0x0000000b00c17213 */ /* 0x000fe20000000000 */
[----:B------:R-:W-:Y:S01]  /*4df0*/  IMAD.MOV R31, RZ, RZ, -R31 ;  /* 0x000000ffff1f7224 */ /* 0x000fe200078e0a1f */
[----:B------:R-:W-:Y:S01]  /*4e00*/  LOP3.LUT R11, R13, 0x190, RZ, 0xfc, !PT ;  /* 0x000001900d0b7812 */ /* 0x000fe200078efcff */
[----:B------:R-:W-:-:S02]  /*4e10*/  IMAD R155, R251, R30, R155 ;  /* 0x0000001efb9b7224 */ /* 0x000fc400078e029b */
[----:B------:R-:W-:-:S04]  /*4e20*/  IMAD.HI.U32 R30, R29, R160, RZ ;  /* 0x000000a01d1e7227 */ /* 0x000fc800078e00ff */
[----:B------:R-:W-:-:S04]  /*4e30*/  IMAD.HI.U32 R197, R29, R192, RZ ;  /* 0x000000c01dc57227 */ /* 0x000fc800078e00ff */
[C---:B------:R-:W-:Y:S01]  /*4e40*/  IMAD R188, R251.reuse, R191, R188 ;  /* 0x000000bffbbc7224 */ /* 0x040fe200078e02bc */
[----:B------:R-:W-:Y:S01]  /*4e50*/  IABS R191, R14 ;  /* 0x0000000e00bf7213 */ /* 0x000fe20000000000 */
[----:B------:R-:W-:Y:S01]  /*4e60*/  IMAD R154, R251, R31, R154 ;  /* 0x0000001ffb9a7224 */ /* 0x000fe200078e029a */
[----:B------:R-:W-:Y:S01]  /*4e70*/  LOP3.LUT R14, R13, 0x18c, RZ, 0xfc, !PT ;  /* 0x0000018c0d0e7812 */ /* 0x000fe200078efcff */
[----:B------:R-:W-:-:S04]  /*4e80*/  IMAD.HI.U32 R31, R29, R159, RZ ;  /* 0x0000009f1d1f7227 */ /* 0x000fc800078e00ff */
[----:B------:R-:W-:Y:S01]  /*4e90*/  IMAD.MOV R30, RZ, RZ, -R30 ;  /* 0x000000ffff1e7224 */ /* 0x000fe200078e0a1e */
[----:B------:R-:W-:Y:S01]  /*4ea0*/  STL [R1+0xfe4], R14 ;  /* 0x000fe40e01007387 */ /* 0x000fe20000100800 */
[----:B------:R-:W-:-:S03]  /*4eb0*/  IMAD.HI.U32 R196, R29, R193, RZ ;  /* 0x000000c11dc47227 */ /* 0x000fc600078e00ff */
[----:B------:R1:W-:Y:S01]  /*4ec0*/  STL [R1+0xfdc], R12 ;  /* 0x000fdc0c01007387 */ /* 0x0003e20000100800 */
[----:B------:R-:W-:Y:S02]  /*4ed0*/  IMAD.MOV R197, RZ, RZ, -R197 ;  /* 0x000000ffffc57224 */ /* 0x000fe400078e0ac5 */
[----:B------:R-:W-:Y:S01]  /*4ee0*/  IMAD.MOV R31, RZ, RZ, -R31 ;  /* 0x000000ffff1f7224 */ /* 0x000fe200078e0a1f */
[----:B------:R-:W-:Y:S01]  /*4ef0*/  STL [R1+0x1010], R11 ;  /* 0x0010100b01007387 */ /* 0x000fe20000100800 */
[----:B------:R-:W-:Y:S02]  /*4f00*/  IMAD R160, R251, R30, R160 ;  /* 0x0000001efba07224 */ /* 0x000fe400078e02a0 */
[----:B------:R-:W-:Y:S01]  /*4f10*/  IMAD.HI.U32 R198, R29, R191, RZ ;  /* 0x000000bf1dc67227 */ /* 0x000fe200078e00ff */
[----:B------:R2:W-:Y:S03]  /*4f20*/  STL [R1+0x104c], R10 ;  /* 0x00104c0a01007387 */ /* 0x0005e60000100800 */
[----:B------:R-:W-:Y:S01]  /*4f30*/  IMAD.MOV R196, RZ, RZ, -R196 ;  /* 0x000000ffffc47224 */ /* 0x000fe200078e0ac4 */
[----:B------:R3:W-:Y:S01]  /*4f40*/  STL [R1+0x1050], R8 ;  /* 0x0010500801007387 */ /* 0x0007e20000100800 */
[----:B------:R-:W-:Y:S01]  /*4f50*/  IMAD R192, R251, R197, R192 ;  /* 0x000000c5fbc07224 */ /* 0x000fe200078e02c0 */
[----:B------:R-:W-:Y:S01]  /*4f60*/  IABS R197, R12 ;  /* 0x0000000c00c57213 */ /* 0x000fe20000000000 */
[----:B------:R-:W-:Y:S01]  /*4f70*/  IMAD.HI.U32 R30, R29, R165, RZ ;  /* 0x000000a51d1e7227 */ /* 0x000fe200078e00ff */
[----:B-1----:R-:W-:-:S02]  /*4f80*/  LOP3.LUT R12, R13, 0x198, RZ, 0xfc, !PT ;  /* 0x000001980d0c7812 */ /* 0x002fc400078efcff */
[----:B--2---:R-:W-:Y:S01]  /*4f90*/  LOP3.LUT R10, R13, 0x19c, RZ, 0xfc, !PT ;  /* 0x0000019c0d0a7812 */ /* 0x004fe200078efcff */
[----:B------:R-:W-:Y:S02]  /*4fa0*/  IMAD R159, R251, R31, R159 ;  /* 0x0000001ffb9f7224 */ /* 0x000fe400078e029f */
[----:B------:R-:W-:Y:S01]  /*4fb0*/  IMAD.MOV R198, RZ, RZ, -R198 ;  /* 0x000000ffffc67224 */ /* 0x000fe200078e0ac6 */
[----:B---3--:R-:W-:Y:S01]  /*4fc0*/  LOP3.LUT R8, R13, 0x19e, RZ, 0xfc, !PT ;  /* 0x0000019e0d087812 */ /* 0x008fe200078efcff */
[----:B------:R-:W-:Y:S01]  /*4fd0*/  IMAD R193, R251, R196, R193 ;  /* 0x000000c4fbc17224 */ /* 0x000fe200078e02c1 */
[----:B------:R-:W-:Y:S01]  /*4fe0*/  IABS R196, R14 ;  /* 0x0000000e00c47213 */ /* 0x000fe20000000000 */
[----:B------:R-:W-:Y:S01]  /*4ff0*/  IMAD.HI.U32 R31, R29, R164, RZ ;  /* 0x000000a41d1f7227 */ /* 0x000fe200078e00ff */
[----:B------:R-:W-:Y:S02]  /*5000*/  LOP3.LUT R14, R13, 0x196, RZ, 0xfc, !PT ;  /* 0x000001960d0e7812 */ /* 0x000fe400078efcff */
[----:B------:R-:W-:Y:S01]  /*5010*/  IABS R204, R10 ;  /* 0x0000000a00cc7213 */ /* 0x000fe20000000000 */
[----:B------:R-:W-:Y:S01]  /*5020*/  IMAD.MOV R30, RZ, RZ, -R30 ;  /* 0x000000ffff1e7224 */ /* 0x000fe200078e0a1e */
[----:B------:R-:W-:Y:S01]  /*5030*/  IABS R205, R8 ;  /* 0x0000000800cd7213 */ /* 0x000fe20000000000 */
[----:B------:R-:W-:Y:S01]  /*5040*/  IMAD.HI.U32 R202, R29, R197, RZ ;  /* 0x000000c51dca7227 */ /* 0x000fe200078e00ff */
[----:B------:R-:W-:Y:S03]  /*5050*/  STL [R1+0xfd4], R14 ;  /* 0x000fd40e01007387 */ /* 0x000fe60000100800 */
[----:B------:R-:W-:Y:S01]  /*5060*/  IMAD R191, R251, R198, R191 ;  /* 0x000000c6fbbf7224 */ /* 0x000fe200078e02bf */
[----:B------:R-:W-:Y:S01]  /*5070*/  IABS R198, R11 ;  /* 0x0000000b00c67213 */ /* 0x000fe20000000000 */
[----:B------:R-:W-:Y:S01]  /*5080*/  IMAD.MOV R31, RZ, RZ, -R31 ;  /* 0x000000ffff1f7224 */ /* 0x000fe200078e0a1f */
[----:B------:R-:W-:Y:S01]  /*5090*/  LOP3.LUT R11, R13, 0x19a, RZ, 0xfc, !PT ;  /* 0x0000019a0d0b7812 */ /* 0x000fe200078efcff */
[----:B------:R-:W-:Y:S01]  /*50a0*/  IMAD R165, R251, R30, R165 ;  /* 0x0000001efba57224 */ /* 0x000fe200078e02a5 */
[----:B------:R-:W-:Y:S01]  /*50b0*/  STL [R1+0xff4], R12 ;  /* 0x000ff40c01007387 */ /* 0x000fe20000100800 */
[----:B------:R-:W-:-:S03]  /*50c0*/  IMAD.HI.U32 R30, R29, R170, RZ ;  /* 0x000000aa1d1e7227 */ /* 0x000fc600078e00ff */
[----:B------:R-:W-:Y:S01]  /*50d0*/  STL [R1+0x1048], R11 ;  /* 0x0010480b01007387 */ /* 0x000fe20000100800 */
[----:B------:R-:W-:-:S03]  /*50e0*/  IMAD.HI.U32 R203, R29, R196, RZ ;  /* 0x000000c41dcb7227 */ /* 0x000fc600078e00ff */
[----:B------:R1:W-:Y:S01]  /*50f0*/  STL [R1+0x1044], R10 ;  /* 0x0010440a01007387 */ /* 0x0003e20000100800 */
[----:B------:R-:W-:Y:S02]  /*5100*/  IMAD.MOV R202, RZ, RZ, -R202 ;  /* 0x000000ffffca7224 */ /* 0x000fe400078e0aca */
[----:B------:R-:W-:Y:S01]  /*5110*/  IMAD R164, R251, R31, R164 ;  /* 0x0000001ffba47224 */ /* 0x000fe200078e02a4 */
[----:B------:R2:W-:Y:S01]  /*5120*/  STL [R1+0x103c], R8 ;  /* 0x00103c0801007387 */ /* 0x0005e20000100800 */
[----:B------:R-:W-:-:S04]  /*5130*/  IMAD.HI.U32 R31, R29, R169, RZ ;  /* 0x000000a91d1f7227 */ /* 0x000fc800078e00ff */
[----:B------:R-:W-:Y:S01]  /*5140*/  IMAD.MOV R30, RZ, RZ, -R30 ;  /* 0x000000ffff1e7224 */ /* 0x000fe200078e0a1e */
        /* <DEDUP_REMOVED lines=9> */
[C---:B------:R-:W-:Y:S01]  /*51e0*/  IMAD R170, R251.reuse, R30, R170 ;  /* 0x0000001efbaa7224 */ /* 0x040fe200078e02aa */
[----:B------:R-:W-:Y:S01]  /*51f0*/  IABS R210, R8 ;  /* 0x0000000800d27213 */ /* 0x000fe20000000000 */
[----:B------:R-:W-:Y:S02]  /*5200*/  IMAD.MOV R201, RZ, RZ, -R201 ;  /* 0x000000ffffc97224 */ /* 0x000fe400078e0ac9 */
[----:B------:R-:W-:Y:S01]  /*5210*/  IMAD R196, R251, R203, R196 ;  /* 0x000000cbfbc47224 */ /* 0x000fe200078e02c4 */
[----:B------:R-:W-:Y:S01]  /*5220*/  IABS R203, R11 ;  /* 0x0000000b00cb7213 */ /* 0x000fe20000000000 */
[----:B------:R-:W-:Y:S01]  /*5230*/  IMAD.HI.U32 R30, R29, R175, RZ ;  /* 0x000000af1d1e7227 */ /* 0x000fe200078e00ff */
[----:B------:R-:W-:-:S03]  /*5240*/  LOP3.LUT R11, R13, 0x1a4, RZ, 0xfc, !PT ;  /* 0x000001a40d0b7812 */ /* 0x000fc600078efcff */
[----:B------:R-:W-:-:S04]  /*5250*/  IMAD.HI.U32 R207, R29, R202, RZ ;  /* 0x000000ca1dcf7227 */ /* 0x000fc800078e00ff */
[C---:B------:R-:W-:Y:S02]  /*5260*/  IMAD R169, R251.reuse, R31, R169 ;  /* 0x0000001ffba97224 */ /* 0x040fe400078e02a9 */
[----:B------:R-:W-:Y:S01]  /*5270*/  IMAD R198, R251, R201, R198 ;  /* 0x000000c9fbc67224 */ /* 0x000fe200078e02c6 */
[----:B------:R-:W-:Y:S01]  /*5280*/  IABS R201, R14 ;  /* 0x0000000e00c97213 */ /* 0x000fe20000000000 */
[----:B------:R-:W-:Y:S01]  /*5290*/  IMAD.HI.U32 R31, R29, R174, RZ ;  /* 0x000000ae1d1f7227 */ /* 0x000fe200078e00ff */
[----:B------:R-:W-:-:S03]  /*52a0*/  LOP3.LUT R14, R13, 0x1a0, RZ, 0xfc, !PT ;  /* 0x000001a00d0e7812 */ /* 0x000fc600078efcff */
[----:B------:R-:W-:Y:S02]  /*52b0*/  IMAD.MOV R30, RZ, RZ, -R30 ;  /* 0x000000ffff1e7224 */ /* 0x000fe400078e0a1e */
[----:B------:R-:W-:Y:S01]  /*52c0*/  IMAD.HI.U32 R206, R29, R203, RZ ;  /* 0x000000cb1dce7227 */ /* 0x000fe200078e00ff */
[----:B------:R-:W-:Y:S03]  /*52d0*/  STL [R1+0xfcc], R14 ;  /* 0x000fcc0e01007387 */ /* 0x000fe60000100800 */
[----:B------:R-:W-:Y:S01]  /*52e0*/  IMAD.MOV R207, RZ, RZ, -R207 ;  /* 0x000000ffffcf7224 */ /* 0x000fe200078e0acf */
[----:B------:R1:W-:Y:S01]  /*52f0*/  STL [R1+0xfc8], R12 ;  /* 0x000fc80c01007387 */ /* 0x0003e20000100800 */
[----:B------:R-:W-:Y:S02]  /*5300*/  IMAD.MOV R31, RZ, RZ, -R31 ;  /* 0x000000ffff1f7224 */ /* 0x000fe400078e0a1f */
[----:B------:R-:W-:Y:S01]  /*5310*/  IMAD R175, R251, R30, R175 ;  /* 0x0000001efbaf7224 */ /* 0x000fe200078e02af */
[----:B------:R-:W-:Y:S01]  /*5320*/  STL [R1+0xfc4], R11 ;  /* 0x000fc40b01007387 */ /* 0x000fe20000100800 */
[----:B------:R-:W-:-:S03]  /*5330*/  IMAD.HI.U32 R30, R29, R180, RZ ;  /* 0x000000b41d1e7227 */ /* 0x000fc600078e00ff */
        /* <DEDUP_REMOVED lines=13> */
[----:B------:R-:W-:Y:S01]  /*5410*/  IMAD.MOV R208, RZ, RZ, -R208 ;  /* 0x000000ffffd07224 */ /* 0x000fe200078e0ad0 */
[----:B------:R-:W-:Y:S01]  /*5420*/  IABS R215, R8 ;  /* 0x0000000800d77213 */ /* 0x000fe20000000000 */
[----:B------:R-:W-:Y:S01]  /*5430*/  IMAD R203, R251, R206, R203 ;  /* 0x000000cefbcb7224 */ /* 0x000fe200078e02cb */
[----:B------:R-:W-:Y:S01]  /*5440*/  IABS R206, R14 ;  /* 0x0000000e00ce7213 */ /* 0x000fe20000000000 */
[----:B------:R-:W-:Y:S01]  /*5450*/  IMAD.HI.U32 R212, R29, R207, RZ ;  /* 0x000000cf1dd47227 */ /* 0x000fe200078e00ff */
[----:B------:R-:W-:-:S03]  /*5460*/  LOP3.LUT R14, R13, 0x1aa, RZ, 0xfc, !PT ;  /* 0x000001aa0d0e7812 */ /* 0x000fc600078efcff */
[----:B------:R-:W-:Y:S02]  /*5470*/  IMAD.MOV R31, RZ, RZ, -R31 ;  /* 0x000000ffff1f7224 */ /* 0x000fe400078e0a1f */
[C---:B------:R-:W-:Y:S01]  /*5480*/  IMAD R180, R251.reuse, R30, R180 ;  /* 0x0000001efbb47224 */ /* 0x040fe200078e02b4 */
[----:B------:R-:W-:Y:S01]  /*5490*/  STL [R1+0xf7c], R14 ;  /* 0x000f7c0e01007387 */ /* 0x000fe20000100800 */
[----:B------:R-:W-:Y:S01]  /*54a0*/  IMAD R201, R251, R208, R201 ;  /* 0x000000d0fbc97224 */ /* 0x000fe200078e02c9 */
[----:B------:R-:W-:Y:S01]  /*54b0*/  IABS R208, R11 ;  /* 0x0000000b00d07213 */ /* 0x000fe20000000000 */
[----:B------:R-:W-:Y:S01]  /*54c0*/  IMAD.HI.U32 R30, R29, R185, RZ ;  /* 0x000000b91d1e7227 */ /* 0x000fe200078e00ff */
[----:B------:R-:W-:Y:S01]  /*54d0*/  LOP3.LUT R11, R13, 0x1ae, RZ, 0xfc, !PT ;  /* 0x000001ae0d0b7812 */ /* 0x000fe200078efcff */
[----:B------:R-:W-:Y:S02]  /*54e0*/  STL [R1+0xf78], R12 ;  /* 0x000f780c01007387 */ /* 0x000fe40000100800 */
[----:B------:R-:W-:-:S02]  /*54f0*/  IMAD.HI.U32 R213, R29, R206, RZ ;  /* 0x000000ce1dd57227 */ /* 0x000fc400078e00ff */
[----:B------:R-:W-:Y:S02]  /*5500*/  STL [R1+0xf74], R11 ;  /* 0x000f740b01007387 */ /* 0x000fe40000100800 */
[----:B------:R-:W-:Y:S02]  /*5510*/  IMAD.MOV R212, RZ, RZ, -R212 ;  /* 0x000000ffffd47224 */ /* 0x000fe400078e0ad4 */
[----:B------:R-:W-:Y:S01]  /*5520*/  IMAD R179, R251, R31, R179 ;  /* 0x0000001ffbb37224 */ /* 0x000fe200078e02b3 */
[----:B------:R1:W-:Y:S01]  /*5530*/  STL [R1+0xf6c], R10 ;  /* 0x000f6c0a01007387 */ /* 0x0003e20000100800 */
[----:B------:R-:W-:-:S03]  /*5540*/  IMAD.HI.U32 R31, R29, R184, RZ ;  /* 0x000000b81d1f7227 */ /* 0x000fc600078e00ff */
[----:B------:R2:W-:Y:S01]  /*5550*/  STL [R1+0xf60], R8 ;  /* 0x000f600801007387 */ /* 0x0005e20000100800 */
[----:B------:R-:W-:Y:S02]  /*5560*/  IMAD.MOV R30, RZ, RZ, -R30 ;  /* 0x000000ffff1e7224 */ /* 0x000fe400078e0a1e */
[----:B------:R-:W-:Y:S01]  /*5570*/  IMAD.HI.U32 R211, R29, R208, RZ ;  /* 0x000000d01dd37227 */ /* 0x000fe200078e00ff */
[----:B-1----:R-:W-:-:S03]  /*5580*/  LOP3.LUT R10, R13, 0x1ba, RZ, 0xfc, !PT ;  /* 0x000001ba0d0a7812 */ /* 0x002fc600078efcff */
[----:B------:R-:W-:Y:S02]  /*5590*/  IMAD.MOV R213, RZ, RZ, -R213 ;  /* 0x000000ffffd57224 */ /* 0x000fe400078e0ad5 */
[----:B------:R-:W-:Y:S01]  /*55a0*/  IMAD R207, R251, R212, R207 ;  /* 0x000000d4fbcf7224 */ /* 0x000fe200078e02cf */
[----:B------:R-:W-:Y:S01]  /*55b0*/  IABS R212, R12 ;  /* 0x0000000c00d47213 */ /* 0x000fe20000000000 */
[----:B------:R-:W-:Y:S01]  /*55c0*/  IMAD.MOV R31, RZ, RZ, -R31 ;  /* 0x000000ffff1f7224 */ /* 0x000fe200078e0a1f */
[----:B------:R-:W-:Y:S01]  /*55d0*/  LOP3.LUT R12, R13, 0x1b6, RZ, 0xfc, !PT ;  /* 0x000001b60d0c7812 */ /* 0x000fe200078efcff */
[----:B------:R-:W-:Y:S01]  /*55e0*/  IMAD R185, R251, R30, R185 ;  /* 0x0000001efbb97224 */ /* 0x000fe200078e02b9 */
[----:B--2---:R-:W-:Y:S01]  /*55f0*/  LOP3.LUT R8, R13, 0x1bc, RZ, 0xfc, !PT ;  /* 0x000001bc0d087812 */ /* 0x004fe200078efcff */
[----:B------:R-:W-:Y:S01]  /*5600*/  IMAD.HI.U32 R30, R29, R190, RZ ;  /* 0x000000be1d1e7227 */ /* 0x000fe200078e00ff */
[----:B------:R-:W-:Y:S02]  /*5610*/  IABS R219, R10 ;  /* 0x0000000a00db7213 */ /* 0x000fe40000000000 */
[----:B------:R-:W-:Y:S01]  /*5620*/  IABS R220, R8 ;  /* 0x0000000800dc7213 */ /* 0x000fe20000000000 */
[----:B------:R-:W-:-:S02]  /*5630*/  IMAD.MOV R211, RZ, RZ, -R211 ;  /* 0x000000ffffd37224 */ /* 0x000fc400078e0ad3 */
[----:B------:R-:W-:Y:S01]  /*5640*/  IMAD R206, R251, R213, R206 ;  /* 0x000000d5fbce7224 */ /* 0x000fe200078e02ce */
[----:B------:R-:W-:Y:S01]  /*5650*/  IABS R213, R11 ;  /* 0x0000000b00d57213 */ /* 0x000fe20000000000 */
[----:B------:R-:W-:Y:S01]  /*5660*/  IMAD.HI.U32 R217, R29, R212, RZ ;  /* 0x000000d41dd97227 */ /* 0x000fe200078e00ff */
[----:B------:R-:W-:-:S03]  /*5670*/  LOP3.LUT R11, R13, 0x1b8, RZ, 0xfc, !PT ;  /* 0x000001b80d0b7812 */ /* 0x000fc600078efcff */
        /* <DEDUP_REMOVED lines=8> */
[----:B------:R-:W-:Y:S01]  /*5700*/  IMAD.MOV R31, RZ, RZ, -R31 ;  /* 0x000000ffff1f7224 */ /* 0x000fe200078e0a1f */
[----:B------:R-:W-:Y:S01]  /*5710*/  STL [R1+0xf58], R14 ;  /* 0x000f580e01007387 */ /* 0x000fe20000100800 */
[----:B------:R-:W-:Y:S02]  /*5720*/  IMAD R190, R251, R30, R190 ;  /* 0x0000001efbbe7224 */ /* 0x000fe400078e02be */
[C---:B------:R-:W-:Y:S01]  /*5730*/  IMAD.HI.U32 R30, R29.reuse, R195, RZ ;  /* 0x000000c31d1e7227 */ /* 0x040fe200078e00ff */
[----:B------:R1:W-:Y:S03]  /*5740*/  STL [R1+0xf54], R12 ;  /* 0x000f540c01007387 */ /* 0x0003e60000100800 */
[----:B------:R-:W-:Y:S01]  /*5750*/  IMAD.HI.U32 R218, R29, R211, RZ ;  /* 0x000000d31dda7227 */ /* 0x000fe200078e00ff */
[----:B------:R-:W-:Y:S03]  /*5760*/  STL [R1+0xf50], R11 ;  /* 0x000f500b01007387 */ /* 0x000fe60000100800 */
[----:B------:R-:W-:Y:S01]  /*5770*/  IMAD.MOV R216, RZ, RZ, -R216 ;  /* 0x000000ffffd87224 */ /* 0x000fe200078e0ad8 */
[----:B------:R2:W-:Y:S01]  /*5780*/  STL [R1+0xf4c], R10 ;  /* 0x000f4c0a01007387 */ /* 0x0005e20000100800 */
[C---:B------:R-:W-:Y:S01]  /*5790*/  IMAD R212, R251.reuse, R217, R212 ;  /* 0x000000d9fbd47224 */ /* 0x040fe200078e02d4 */
[----:B------:R-:W-:Y:S01]  /*57a0*/  IABS R217, R12 ;  /* 0x0000000c00d97213 */ /* 0x000fe20000000000 */
[----:B------:R-:W-:Y:S01]  /*57b0*/  IMAD R189, R251, R31, R189 ;  /* 0x0000001ffbbd7224 */ /* 0x000fe200078e02bd */
[----:B-1----:R-:W-:Y:S01]  /*57c0*/  LOP3.LUT R12, R13, 0x1c0, RZ, 0xfc, !PT ;  /* 0x000001c00d0c7812 */ /* 0x002fe200078efcff */
[----:B------:R-:W-:Y:S01]  /*57d0*/  IMAD.HI.U32 R31, R29, R194, RZ ;  /* 0x000000c21d1f7227 */ /* 0x000fe200078e00ff */
[----:B------:R1:W-:Y:S03]  /*57e0*/  STL [R1+0xf48], R8 ;  /* 0x000f480801007387 */ /* 0x0003e60000100800 */
[----:B------:R-:W-:Y:S01]  /*57f0*/  IMAD.MOV R30, RZ, RZ, -R30 ;  /* 0x000000ffff1e7224 */ /* 0x000fe200078e0a1e */
[----:B--2---:R-:W-:Y:S01]  /*5800*/  LOP3.LUT R10, R13, 0x1c4, RZ, 0xfc, !PT ;  /* 0x000001c40d0a7812 */ /* 0x004fe200078efcff */
[----:B------:R-:W-:-:S02]  /*5810*/  IMAD.MOV R218, RZ, RZ, -R218 ;  /* 0x000000ffffda7224 */ /* 0x000fc400078e0ada */
[----:B------:R-:W-:Y:S01]  /*5820*/  IMAD R213, R251, R216, R213 ;  /* 0x000000d8fbd57224 */ /* 0x000fe200078e02d5 */
[----:B------:R-:W-:Y:S01]  /*5830*/  IABS R216, R14 ;  /* 0x0000000e00d87213 */ /* 0x000fe20000000000 */
[----:B------:R-:W-:Y:S01]  /*5840*/  IMAD.HI.U32 R222, R29, R217, RZ ;  /* 0x000000d91dde7227 */ /* 0x000fe200078e00ff */
[C---:B------:R-:W-:Y:S02]  /*5850*/  LOP3.LUT R14, R13.reuse, 0x1be, RZ, 0xfc, !PT ;  /* 0x000001be0d0e7812 */ /* 0x040fe400078efcff */
[----:B-1----:R-:W-:Y:S01]  /*5860*/  LOP3.LUT R8, R13, 0x1c6, RZ, 0xfc, !PT ;  /* 0x000001c60d087812 */ /* 0x002fe200078efcff */
[----:B------:R-:W-:Y:S01]  /*5870*/  IMAD.MOV R31, RZ, RZ, -R31 ;  /* 0x000000ffff1f7224 */ /* 0x000fe200078e0a1f */
[----:B------:R-:W-:Y:S01]  /*5880*/  IABS R224, R10 ;  /* 0x0000000a00e07213 */ /* 0x000fe20000000000 */
[----:B------:R-:W-:Y:S01]  /*5890*/  IMAD R195, R251, R30, R195 ;  /* 0x0000001efbc37224 */ /* 0x000fe200078e02c3 */
[----:B------:R-:W-:Y:S01]  /*58a0*/  STL [R1+0xf44], R14 ;  /* 0x000f440e01007387 */ /* 0x000fe20000100800 */
[----:B------:R-:W-:Y:S01]  /*58b0*/  IMAD.HI.U32 R30, R29, R200, RZ ;  /* 0x000000c81d1e7227 */ /* 0x000fe200078e00ff */
[----:B------:R-:W-:-:S02]  /*58c0*/  IABS R225, R8 ;  /* 0x0000000800e17213 */ /* 0x000fc40000000000 */
[----:B------:R1:W-:Y:S01]  /*58d0*/  STL [R1+0xf40], R12 ;  /* 0x000f400c01007387 */ /* 0x0003e20000100800 */
[----:B------:R-:W-:Y:S01]  /*58e0*/  IMAD R211, R251, R218, R211 ;  /* 0x000000dafbd37224 */ /* 0x000fe200078e02d3 */
[----:B------:R-:W-:Y:S01]  /*58f0*/  IABS R218, R11 ;  /* 0x0000000b00da7213 */ /* 0x000fe20000000000 */
[----:B------:R-:W-:Y:S01]  /*5900*/  IMAD.HI.U32 R223, R29, R216, RZ ;  /* 0x000000d81ddf7227 */ /* 0x000fe200078e00ff */
[----:B------:R-:W-:-:S03]  /*5910*/  LOP3.LUT R11, R13, 0x1c2, RZ, 0xfc, !PT ;  /* 0x000001c20d0b7812 */ /* 0x000fc600078efcff */
[----:B------:R-:W-:Y:S02]  /*5920*/  IMAD.MOV R222, RZ, RZ, -R222 ;  /* 0x000000ffffde7224 */ /* 0x000fe400078e0ade */
[----:B------:R-:W-:Y:S01]  /*5930*/  IMAD R194, R251, R31, R194 ;  /* 0x0000001ffbc27224 */ /* 0x000fe200078e02c2 */
[----:B------:R-:W-:Y:S01]  /*5940*/  STL [R1+0xf3c], R11 ;  /* 0x000f3c0b01007387 */ /* 0x000fe20000100800 */
[----:B------:R-:W-:-:S03]  /*5950*/  IMAD.HI.U32 R31, R29, R199, RZ ;  /* 0x000000c71d1f7227 */ /* 0x000fc600078e00ff */
[----:B------:R2:W-:Y:S01]  /*5960*/  STL [R1+0xf38], R10 ;  /* 0x000f380a01007387 */ /* 0x0005e20000100800 */
[----:B------:R-:W-:Y:S02]  /*5970*/  IMAD.MOV R30, RZ, RZ, -R30 ;  /* 0x000000ffff1e7224 */ /* 0x000fe400078e0a1e */
[----:B------:R-:W-:Y:S01]  /*5980*/  IMAD.HI.U32 R221, R29, R218, RZ ;  /* 0x000000da1ddd7227 */ /* 0x000fe200078e00ff */
[----:B------:R3:W-:Y:S03]  /*5990*/  STL [R1+0xf34], R8 ;  /* 0x000f340801007387 */ /* 0x0007e60000100800 */
[----:B------:R-:W-:Y:S02]  /*59a0*/  IMAD.MOV R223, RZ, RZ, -R223 ;  /* 0x000000ffffdf7224 */ /* 0x000fe400078e0adf */
[----:B------:R-:W-:Y:S01]  /*59b0*/  IMAD R217, R251, R222, R217 ;  /* 0x000000defbd97224 */ /* 0x000fe200078e02d9 */
[----:B------:R-:W-:Y:S01]  /*59c0*/  IABS R222, R12 ;  /* 0x0000000c00de7213 */ /* 0x000fe20000000000 */
[----:B------:R-:W-:Y:S01]  /*59d0*/  IMAD.MOV R31, RZ, RZ, -R31 ;  /* 0x000000ffff1f7224 */ /* 0x000fe200078e0a1f */
[----:B-1----:R-:W-:Y:S01]  /*59e0*/  LOP3.LUT R12, R13, 0x1ca, RZ, 0xfc, !PT ;  /* 0x000001ca0d0c7812 */ /* 0x002fe200078efcff */
[----:B------:R-:W-:Y:S01]  /*59f0*/  IMAD R200, R251, R30, R200 ;  /* 0x0000001efbc87224 */ /* 0x000fe200078e02c8 */
[----:B--2---:R-:W-:Y:S01]  /*5a00*/  LOP3.LUT R10, R13, 0x1ce, RZ, 0xfc, !PT ;  /* 0x000001ce0d0a7812 */ /* 0x004fe200078efcff */
[----:B------:R-:W-:Y:S01]  /*5a10*/  IMAD.HI.U32 R30, R29, R205, RZ ;  /* 0x000000cd1d1e7227 */ /* 0x000fe200078e00ff */
[----:B---3--:R-:W-:-:S02]  /*5a20*/  LOP3.LUT R8, R13, 0x1d0, RZ, 0xfc, !PT ;  /* 0x000001d00d087812 */ /* 0x008fc400078efcff */
[----:B------:R-:W-:Y:S01]  /*5a30*/  IABS R229, R10 ;  /* 0x0000000a00e57213 */ /* 0x000fe20000000000 */
[----:B------:R-:W-:Y:S01]  /*5a40*/  IMAD.MOV R221, RZ, RZ, -R221 ;  /* 0x000000ffffdd7224 */ /* 0x000fe200078e0add */
[----:B------:R-:W-:Y:S01]  /*5a50*/  IABS R230, R8 ;  /* 0x0000000800e67213 */ /* 0x000fe20000000000 */
[C---:B------:R-:W-:Y:S01]  /*5a60*/  IMAD R216, R251.reuse, R223, R216 ;  /* 0x000000dffbd87224 */ /* 0x040fe200078e02d8 */
[----:B------:R-:W-:Y:S01]  /*5a70*/  IABS R223, R11 ;  /* 0x0000000b00df7213 */ /* 0x000fe20000000000 */
[----:B------:R-:W-:Y:S01]  /*5a80*/  IMAD R199, R251, R31, R199 ;  /* 0x0000001ffbc77224 */ /* 0x000fe200078e02c7 */
[----:B------:R-:W-:Y:S01]  /*5a90*/  LOP3.LUT R11, R13, 0x1cc, RZ, 0xfc, !PT ;  /* 0x000001cc0d0b7812 */ /* 0x000fe200078efcff */
[----:B------:R-:W-:-:S04]  /*5aa0*/  IMAD.HI.U32 R227, R29, R222, RZ ;  /* 0x000000de1de37227 */ /* 0x000fc800078e00ff */
        /* <DEDUP_REMOVED lines=13> */
[----:B------:R-:W-:Y:S01]  /*5b80*/  IADD3 R30, -R30, RZ, RZ ;  /* 0x000000ff1e1e7210 */ /* 0x000fe20007ffe1ff */
[----:B------:R-:W-:Y:S02]  /*5b90*/  STL [R1+0xf28], R11 ;  /* 0x000f280b01007387 */ /* 0x000fe40000100800 */
[----:B------:R-:W-:-:S02]  /*5ba0*/  IMAD.MOV R226, RZ, RZ, -R226 ;  /* 0x000000ffffe27224 */ /* 0x000fc400078e0ae2 */
[C---:B------:R-:W-:Y:S01]  /*5bb0*/  IMAD R222, R251.reuse, R227, R222 ;  /* 0x000000e3fbde7224 */ /* 0x040fe200078e02de */
[----:B------:R-:W-:Y:S01]  /*5bc0*/  IABS R227, R12 ;  /* 0x0000000c00e37213 */ /* 0x000fe20000000000 */
[----:B------:R-:W-:Y:S01]  /*5bd0*/  IMAD R204, R251, R31, R204 ;  /* 0x0000001ffbcc7224 */ /* 0x000fe200078e02cc */
[----:B-1----:R-:W-:Y:S01]  /*5be0*/  LOP3.LUT R12, R13, 0x1d4, RZ, 0xfc, !PT ;  /* 0x000001d40d0c7812 */ /* 0x002fe200078efcff */
[----:B------:R-:W-:Y:S01]  /*5bf0*/  IMAD.HI.U32 R31, R29, R209, RZ ;  /* 0x000000d11d1f7227 */ /* 0x000fe200078e00ff */
[----:B------:R1:W-:Y:S03]  /*5c00*/  STL [R1+0xf20], R10 ;  /* 0x000f200a01007387 */ /* 0x0003e60000100800 */
[----:B------:R-:W-:Y:S01]  /*5c10*/  IMAD.MOV R228, RZ, RZ, -R228 ;  /* 0x000000ffffe47224 */ /* 0x000fe200078e0ae4 */
[----:B------:R2:W-:Y:S01]  /*5c20*/  STL [R1+0xf1c], R8 ;  /* 0x000f1c0801007387 */ /* 0x0005e20000100800 */
[----:B------:R-:W-:Y:S01]  /*5c30*/  IMAD R223, R251, R226, R223 ;  /* 0x000000e2fbdf7224 */ /* 0x000fe200078e02df */
[----:B------:R-:W-:Y:S01]  /*5c40*/  IABS R226, R14 ;  /* 0x0000000e00e27213 */ /* 0x000fe20000000000 */
[----:B------:R-:W-:Y:S01]  /*5c50*/  IMAD.MOV R31, RZ, RZ, -R31 ;  /* 0x000000ffff1f7224 */ /* 0x000fe200078e0a1f */
[----:B------:R-:W-:Y:S01]  /*5c60*/  LOP3.LUT R14, R13, 0x1d2, RZ, 0xfc, !PT ;  /* 0x000001d20d0e7812 */ /* 0x000fe200078efcff */
[----:B------:R-:W-:Y:S01]  /*5c70*/  IMAD.HI.U32 R232, R29, R227, RZ ;  /* 0x000000e31de87227 */ /* 0x000fe200078e00ff */
[----:B-1----:R-:W-:-:S03]  /*5c80*/  LOP3.LUT R10, R13, 0x1d8, RZ, 0xfc, !PT ;  /* 0x000001d80d0a7812 */ /* 0x002fc600078efcff */
[C---:B------:R-:W-:Y:S01]  /*5c90*/  IMAD R210, R251.reuse, R30, R210 ;  /* 0x0000001efbd27224 */ /* 0x040fe200078e02d2 */
[----:B------:R-:W-:Y:S01]  /*5ca0*/  STL [R1+0xf18], R14 ;  /* 0x000f180e01007387 */ /* 0x000fe20000100800 */
[----:B------:R-:W-:Y:S01]  /*5cb0*/  IMAD R221, R251, R228, R221 ;  /* 0x000000e4fbdd7224 */ /* 0x000fe200078e02dd */
[----:B------:R-:W-:Y:S01]  /*5cc0*/  IABS R228, R11 ;  /* 0x0000000b00e47213 */ /* 0x000fe20000000000 */
[----:B------:R-:W-:Y:S01]  /*5cd0*/  IMAD.HI.U32 R30, R29, R215, RZ ;  /* 0x000000d71d1e7227 */ /* 0x000fe200078e00ff */
[C---:B------:R-:W-:Y:S01]  /*5ce0*/  LOP3.LUT R11, R13.reuse, 0x1d6, RZ, 0xfc, !PT ;  /* 0x000001d60d0b7812 */ /* 0x040fe200078efcff */
[----:B------:R-:W-:Y:S01]  /*5cf0*/  STL [R1+0xf14], R12 ;  /* 0x000f140c01007387 */ /* 0x000fe20000100800 */
[----:B--2---:R-:W-:Y:S01]  /*5d00*/  LOP3.LUT R8, R13, 0x1da, RZ, 0xfc, !PT ;  /* 0x000001da0d087812 */ /* 0x004fe200078efcff */
[----:B------:R-:W-:Y:S01]  /*5d10*/  IMAD R209, R251, R31, R209 ;  /* 0x0000001ffbd17224 */ /* 0x000fe200078e02d1 */
[----:B------:R-:W-:Y:S01]  /*5d20*/  IABS R234, R10 ;  /* 0x0000000a00ea7213 */ /* 0x000fe20000000000 */
[----:B------:R-:W-:Y:S01]  /*5d30*/  IMAD.HI.U32 R233, R29, R226, RZ ;  /* 0x000000e21de97227 */ /* 0x000fe200078e00ff */
[----:B------:R-:W-:Y:S01]  /*5d40*/  STL [R1+0xf10], R11 ;  /* 0x000f100b01007387 */ /* 0x000fe20000100800 */
[----:B------:R-:W-:-:S02]  /*5d50*/  IABS R235, R8 ;  /* 0x0000000800eb7213 */ /* 0x000fc40000000000 */
[----:B------:R-:W-:Y:S01]  /*5d60*/  IMAD.MOV R232, RZ, RZ, -R232 ;  /* 0x000000ffffe87224 */ /* 0x000fe200078e0ae8 */
        /* <DEDUP_REMOVED lines=17> */
[C---:B------:R-:W-:Y:S01]  /*5e80*/  IMAD R226, R251.reuse, R233, R226 ;  /* 0x000000e9fbe27224 */ /* 0x040fe200078e02e2 */
[----:B------:R-:W-:Y:S01]  /*5e90*/  IABS R233, R11 ;  /* 0x0000000b00e97213 */ /* 0x000fe20000000000 */
[----:B------:R-:W-:Y:S01]  /*5ea0*/  IMAD R214, R251, R31, R214 ;  /* 0x0000001ffbd67224 */ /* 0x000fe200078e02d6 */
[----:B------:R-:W-:Y:S01]  /*5eb0*/  LOP3.LUT R11, R13, 0x1e0, RZ, 0xfc, !PT ;  /* 0x000001e00d0b7812 */ /* 0x000fe200078efcff */
[----:B------:R-:W-:-:S04]  /*5ec0*/  IMAD.HI.U32 R31, R29, R219, RZ ;  /* 0x000000db1d1f7227 */ /* 0x000fc800078e00ff */
[----:B------:R-:W-:-:S04]  /*5ed0*/  IMAD.HI.U32 R237, R29, R232, RZ ;  /* 0x000000e81ded7227 */ /* 0x000fc800078e00ff */
[----:B------:R-:W-:Y:S01]  /*5ee0*/  IMAD.MOV R30, RZ, RZ, -R30 ;  /* 0x000000ffff1e7224 */ /* 0x000fe200078e0a1e */
[----:B------:R-:W-:Y:S01]  /*5ef0*/  IADD3 R237, -R237, RZ, RZ ;  /* 0x000000ffeded7210 */ /* 0x000fe20007ffe1ff */
[----:B------:R-:W-:Y:S01]  /*5f00*/  IMAD R228, R251, R231, R228 ;  /* 0x000000e7fbe47224 */ /* 0x000fe200078e02e4 */
[----:B------:R-:W-:Y:S01]  /*5f10*/  IABS R231, R14 ;  /* 0x0000000e00e77213 */ /* 0x000fe20000000000 */
[----:B------:R-:W-:Y:S01]  /*5f20*/  IMAD.MOV R31, RZ, RZ, -R31 ;  /* 0x000000ffff1f7224 */ /* 0x000fe200078e0a1f */
[----:B------:R-:W-:Y:S01]  /*5f30*/  LOP3.LUT R14, R13, 0x1dc, RZ, 0xfc, !PT ;  /* 0x000001dc0d0e7812 */ /* 0x000fe200078efcff */
[----:B------:R-:W-:-:S03]  /*5f40*/  IMAD.HI.U32 R236, R29, R233, RZ ;  /* 0x000000e91dec7227 */ /* 0x000fc600078e00ff */
[----:B------:R-:W-:Y:S01]  /*5f50*/  IABS R242, R14 ;  /* 0x0000000e00f27213 */ /* 0x000fe20000000000 */
[----:B------:R-:W-:Y:S01]  /*5f60*/  IMAD R220, R251, R30, R220 ;  /* 0x0000001efbdc7224 */ /* 0x000fe200078e02dc */
[----:B------:R-:W-:Y:S01]  /*5f70*/  STL [R1+0xf04], R14 ;  /* 0x000f040e01007387 */ /* 0x000fe20000100800 */
[----:B------:R-:W-:-:S03]  /*5f80*/  IMAD.HI.U32 R30, R29, R225, RZ ;  /* 0x000000e11d1e7227 */ /* 0x000fc600078e00ff */
[----:B------:R1:W-:Y:S01]  /*5f90*/  STL [R1+0xf00], R12 ;  /* 0x000f000c01007387 */ /* 0x0003e20000100800 */
[----:B------:R-:W-:Y:S02]  /*5fa0*/  IMAD R219, R251, R31, R219 ;  /* 0x0000001ffbdb7224 */ /* 0x000fe400078e02db */
[----:B------:R-:W-:Y:S01]  /*5fb0*/  IMAD.MOV R236, RZ, RZ, -R236 ;  /* 0x000000ffffec7224 */ /* 0x000fe200078e0aec */
[----:B------:R-:W-:Y:S01]  /*5fc0*/  STL [R1+0xefc], R11 ;  /* 0x000efc0b01007387 */ /* 0x000fe20000100800 */
[----:B------:R-:W-:-:S03]  /*5fd0*/  IMAD.HI.U32 R31, R29, R224, RZ ;  /* 0x000000e01d1f7227 */ /* 0x000fc600078e00ff */
[----:B------:R2:W-:Y:S01]  /*5fe0*/  STL [R1+0xef8], R10 ;  /* 0x000ef80a01007387 */ /* 0x0005e20000100800 */
[C---:B------:R-:W-:Y:S01]  /*5ff0*/  IMAD R232, R251.reuse, R237, R232 ;  /* 0x000000edfbe87224 */ /* 0x040fe200078e02e8 */
[----:B------:R-:W-:Y:S01]  /*6000*/  IABS R237, R12 ;  /* 0x0000000c00ed7213 */ /* 0x000fe20000000000 */
[----:B------:R-:W-:Y:S01]  /*6010*/  IMAD.MOV R30, RZ, RZ, -R30 ;  /* 0x000000ffff1e7224 */ /* 0x000fe200078e0a1e */
[----:B------:R3:W-:Y:S01]  /*6020*/  STL [R1+0xef4], R8 ;  /* 0x000ef40801007387 */ /* 0x0007e20000100800 */
[----:B------:R-:W-:Y:S01]  /*6030*/  IMAD R233, R251, R236, R233 ;  /* 0x000000ecfbe97224 */ /* 0x000fe200078e02e9 */
[----:B-1----:R-:W-:Y:S01]  /*6040*/  LOP3.LUT R12, R13, 0x1e8, RZ, 0xfc, !PT ;  /* 0x000001e80d0c7812 */ /* 0x002fe200078efcff */
[----:B------:R-:W-:Y:S02]  /*6050*/  IMAD.MOV R31, RZ, RZ, -R31 ;  /* 0x000000ffff1f7224 */ /* 0x000fe400078e0a1f */
[----:B------:R-:W-:Y:S01]  /*6060*/  IMAD.HI.U32 R236, R29, R242, RZ ;  /* 0x000000f21dec7227 */ /* 0x000fe200078e00ff */
[----:B--2---:R-:W-:-:S03]  /*6070*/  LOP3.LUT R10, R13, 0x1ec, RZ, 0xfc, !PT ;  /* 0x000001ec0d0a7812 */ /* 0x004fc600078efcff */
[----:B------:R-:W-:Y:S01]  /*6080*/  IMAD.HI.U32 R238, R29, R231, RZ ;  /* 0x000000e71dee7227 */ /* 0x000fe200078e00ff */
[----:B---3--:R-:W-:Y:S02]  /*6090*/  LOP3.LUT R8, R13, 0x1e6, RZ, 0xfc, !PT ;  /* 0x000001e60d087812 */ /* 0x008fe400078efcff */
[----:B------:R-:W-:Y:S01]  /*60a0*/  IABS R244, R10 ;  /* 0x0000000a00f47213 */ /* 0x000fe20000000000 */
[----:B------:R-:W-:Y:S02]  /*60b0*/  IMAD R225, R251, R30, R225 ;  /* 0x0000001efbe17224 */ /* 0x000fe400078e02e1 */
[C---:B------:R-:W-:Y:S01]  /*60c0*/  IMAD.HI.U32 R30, R29.reuse, R230, RZ ;  /* 0x000000e61d1e7227 */ /* 0x040fe200078e00ff */
[----:B------:R-:W-:Y:S03]  /*60d0*/  STL [R1+0xef0], R8 ;  /* 0x000ef00801007387 */ /* 0x000fe60000100800 */
[----:B------:R-:W-:Y:S01]  /*60e0*/  IMAD.HI.U32 R241, R29, R237, RZ ;  /* 0x000000ed1df17227 */ /* 0x000fe200078e00ff */
[----:B------:R1:W-:Y:S03]  /*60f0*/  STL [R1+0xeec], R12 ;  /* 0x000eec0c01007387 */ /* 0x0003e60000100800 */
[----:B------:R-:W-:-:S02]  /*6100*/  IMAD R224, R251, R31, R224 ;  /* 0x0000001ffbe07224 */ /* 0x000fc400078e02e0 */
[----:B------:R-:W-:Y:S02]  /*6110*/  IMAD.MOV R236, RZ, RZ, -R236 ;  /* 0x000000ffffec7224 */ /* 0x000fe400078e0aec */
[----:B------:R-:W-:-:S04]  /*6120*/  IMAD.HI.U32 R31, R29, R229, RZ ;  /* 0x000000e51d1f7227 */ /* 0x000fc800078e00ff */
[----:B------:R-:W-:Y:S02]  /*6130*/  IMAD.MOV R238, RZ, RZ, -R238 ;  /* 0x000000ffffee7224 */ /* 0x000fe400078e0aee */
[----:B------:R-:W-:Y:S02]  /*6140*/  IMAD.MOV R30, RZ, RZ, -R30 ;  /* 0x000000ffff1e7224 */ /* 0x000fe400078e0a1e */
[----:B------:R-:W-:Y:S02]  /*6150*/  IMAD.MOV R241, RZ, RZ, -R241 ;  /* 0x000000fffff17224 */ /* 0x000fe400078e0af1 */
[C---:B------:R-:W-:Y:S01]  /*6160*/  IMAD R236, R251.reuse, R236, R242 ;  /* 0x000000ecfbec7224 */ /* 0x040fe200078e02f2 */
[----:B------:R-:W-:Y:S01]  /*6170*/  IABS R242, R12 ;  /* 0x0000000c00f27213 */ /* 0x000fe20000000000 */
[----:B------:R-:W-:Y:S01]  /*6180*/  IMAD.MOV R31, RZ, RZ, -R31 ;  /* 0x000000ffff1f7224 */ /* 0x000fe200078e0a1f */
[----:B-1----:R-:W1:Y:S01]  /*6190*/  S2R R12, SR_TID.X ;  /* 0x00000000000c7919 */ /* 0x002e620000002100 */
[C---:B------:R-:W-:Y:S01]  /*61a0*/  IMAD R231, R251.reuse, R238, R231 ;  /* 0x000000eefbe77224 */ /* 0x040fe200078e02e7 */
[----:B------:R-:W-:Y:S01]  /*61b0*/  IABS R238, R11 ;  /* 0x0000000b00ee7213 */ /* 0x000fe20000000000 */
[----:B------:R-:W-:Y:S01]  /*61c0*/  IMAD R230, R251, R30, R230 ;  /* 0x0000001efbe67224 */ /* 0x000fe200078e02e6 */
[----:B------:R-:W-:Y:S01]  /*61d0*/  LOP3.LUT R11, R13, 0x1ea, RZ, 0xfc, !PT ;  /* 0x000001ea0d0b7812 */ /* 0x000fe200078efcff */
[----:B------:R-:W-:Y:S01]  /*61e0*/  IMAD R237, R251, R241, R237 ;  /* 0x000000f1fbed7224 */ /* 0x000fe200078e02ed */
[----:B------:R-:W-:Y:S01]  /*61f0*/  IABS R241, R8 ;  /* 0x0000000800f17213 */ /* 0x000fe20000000000 */
[----:B------:R-:W-:Y:S01]  /*6200*/  IMAD.HI.U32 R30, R29, R235, RZ ;  /* 0x000000eb1d1e7227 */ /* 0x000fe200078e00ff */
[----:B------:R-:W-:Y:S01]  /*6210*/  LOP3.LUT R8, R13, 0x1ee, RZ, 0xfc, !PT ;  /* 0x000001ee0d087812 */ /* 0x000fe200078efcff */
[----:B------:R-:W-:Y:S02]  /*6220*/  STL [R1+0xee8], R11 ;  /* 0x000ee80b01007387 */ /* 0x000fe40000100800 */
[----:B------:R-:W-:Y:S01]  /*6230*/  IMAD R229, R251, R31, R229 ;  /* 0x0000001ffbe57224 */ /* 0x000fe200078e02e5 */
[----:B------:R-:W-:Y:S01]  /*6240*/  IABS R245, R8 ;  /* 0x0000000800f57213 */ /* 0x000fe20000000000 */
[----:B------:R-:W-:Y:S01]  /*6250*/  IMAD.HI.U32 R31, R29, R234, RZ ;  /* 0x000000ea1d1f7227 */ /* 0x000fe200078e00ff */
[----:B------:R2:W-:Y:S03]  /*6260*/  STL [R1+0xee4], R10 ;  /* 0x000ee40a01007387 */ /* 0x0005e60000100800 */
[----:B------:R-:W-:Y:S01]  /*6270*/  IMAD.MOV R30, RZ, RZ, -R30 ;  /* 0x000000ffff1e7224 */ /* 0x000fe200078e0a1e */
[----:B------:R3:W-:Y:S01]  /*6280*/  STL [R1+0xee0], R8 ;  /* 0x000ee00801007387 */ /* 0x0007e20000100800 */
[----:B------:R-:W-:-:S02]  /*6290*/  IMAD.MOV R31, RZ, RZ, -R31 ;  /* 0x000000ffff1f7224 */ /* 0x000fc400078e0a1f */
[----:B------:R-:W-:Y:S01]  /*62a0*/  IMAD.HI.U32 R243, R29, R240, RZ ;  /* 0x000000f01df37227 */ /* 0x000fe200078e00ff */
[----:B--2---:R-:W2:Y:S03]  /*62b0*/  LDL.LU R10, [R1+0x14] ;  /* 0x00001400010a7983 */ /* 0x004ea60000300800 */
[----:B------:R-:W-:Y:S02]  /*62c0*/  IMAD R235, R251, R30, R235 ;  /* 0x0000001efbeb7224 */ /* 0x000fe400078e02eb */
[----:B------:R-:W-:-:S04]  /*62d0*/  IMAD.HI.U32 R30, R29, R239, RZ ;  /* 0x000000ef1d1e7227 */ /* 0x000fc800078e00ff */
[----:B------:R-:W-:Y:S02]  /*62e0*/  IMAD R234, R251, R31, R234 ;  /* 0x0000001ffbea7224 */ /* 0x000fe400078e02ea */
[----:B------:R-:W-:Y:S02]  /*62f0*/  IMAD.MOV R243, RZ, RZ, -R243 ;  /* 0x000000fffff37224 */ /* 0x000fe400078e0af3 */
[----:B------:R-:W-:-:S04]  /*6300*/  IMAD.HI.U32 R31, R29, R238, RZ ;  /* 0x000000ee1d1f7227 */ /* 0x000fc800078e00ff */
[----:B------:R-:W-:Y:S02]  /*6310*/  IMAD.MOV R30, RZ, RZ, -R30 ;  /* 0x000000ffff1e7224 */ /* 0x000fe400078e0a1e */
[C---:B------:R-:W-:Y:S01]  /*6320*/  IMAD R240, R251.reuse, R243, R240 ;  /* 0x000000f3fbf07224 */ /* 0x040fe200078e02f0 */
[----:B------:R-:W-:Y:S01]  /*6330*/  IABS R243, R11 ;  /* 0x0000000b00f37213 */ /* 0x000fe20000000000 */
[----:B------:R-:W-:Y:S01]  /*6340*/  IMAD.MOV R31, RZ, RZ, -R31 ;  /* 0x000000ffff1f7224 */ /* 0x000fe200078e0a1f */
[----:B------:R-:W4:Y:S01]  /*6350*/  LDL.LU R11, [R1+0x10] ;  /* 0x00001000010b7983 */ /* 0x000f220000300800 */
[----:B------:R-:W-:Y:S02]  /*6360*/  IMAD R239, R251, R30, R239 ;  /* 0x0000001efbef7224 */ /* 0x000fe400078e02ef */
[----:B------:R-:W-:Y:S01]  /*6370*/  IMAD.HI.U32 R30, R29, R241, RZ ;  /* 0x000000f11d1e7227 */ /* 0x000fe200078e00ff */
[----:B------:R-:W4:Y:S03]  /*6380*/  LDL.LU R15, [R1+0xc] ;  /* 0x00000c00010f7983 */ /* 0x000f260000300800 */
[----:B------:R-:W-:Y:S01]  /*6390*/  IMAD R238, R251, R31, R238 ;  /* 0x0000001ffbee7224 */ /* 0x000fe200078e02ee */
[----:B------:R-:W4:Y:S01]  /*63a0*/  LDL.LU R14, [R1+0x8] ;  /* 0x00000800010e7983 */ /* 0x000f220000300800 */
[----:B---3--:R-:W-:-:S02]  /*63b0*/  IMAD.MOV.U32 R8, RZ, RZ, R246 ;  /* 0x000000ffff087224 */ /* 0x008fc400078e00f6 */
[----:B------:R-:W-:Y:S01]  /*63c0*/  IMAD.HI.U32 R31, R29, R243, RZ ;  /* 0x000000f31d1f7227 */ /* 0x000fe200078e00ff */
[----:B-1----:R-:W-:-:S03]  /*63d0*/  LOP3.LUT R12, R12, 0x3f, RZ, 0xc0, !PT ;  /* 0x0000003f0c0c7812 */ /* 0x002fc600078ec0ff */
[----:B------:R-:W-:-:S04]  /*63e0*/  IMAD.HI.U32 R246, R29, R244, RZ ;  /* 0x000000f41df67227 */ /* 0x000fc800078e00ff */
[----:B------:R-:W-:-:S04]  /*63f0*/  IMAD.HI.U32 R247, R29, R242, RZ ;  /* 0x000000f21df77227 */ /* 0x000fc800078e00ff */
[----:B------:R-:W-:Y:S02]  /*6400*/  IMAD.MOV R30, RZ, RZ, -R30 ;  /* 0x000000ffff1e7224 */ /* 0x000fe400078e0a1e */
[----:B------:R-:W-:-:S04]  /*6410*/  IMAD.HI.U32 R249, R29, R245, RZ ;  /* 0x000000f51df97227 */ /* 0x000fc800078e00ff */
[----:B------:R-:W-:Y:S02]  /*6420*/  IMAD.MOV R248, RZ, RZ, -R31 ;  /* 0x000000fffff87224 */ /* 0x000fe400078e0a1f */
[----:B------:R-:W-:Y:S01]  /*6430*/  IMAD.MOV R31, RZ, RZ, -R246 ;  /* 0x000000ffff1f7224 */ /* 0x000fe200078e0af6 */
[----:B------:R-:W-:Y:S01]  /*6440*/  LOP3.LUT R246, R13, 0x1f0, RZ, 0xfc, !PT ;  /* 0x000001f00df67812 */ /* 0x000fe200078efcff */
[----:B------:R-:W-:Y:S02]  /*6450*/  IMAD.MOV R247, RZ, RZ, -R247 ;  /* 0x000000fffff77224 */ /* 0x000fe400078e0af7 */
[C---:B------:R-:W-:Y:S02]  /*6460*/  IMAD R241, R251.reuse, R30, R241 ;  /* 0x0000001efbf17224 */ /* 0x040fe400078e02f1 */
[----:B------:R-:W-:Y:S02]  /*6470*/  IMAD.MOV R30, RZ, RZ, -R249 ;  /* 0x000000ffff1e7224 */ /* 0x000fe400078e0af9 */
[----:B------:R-:W-:Y:S01]  /*6480*/  IMAD R12, R250, 0x40, R12 ;  /* 0x00000040fa0c7824 */ /* 0x000fe200078e020c */
[----:B------:R-:W-:Y:S01]  /*6490*/  STL [R1+0xedc], R246 ;  /* 0x000edcf601007387 */ /* 0x000fe20000100800 */
[----:B------:R-:W-:Y:S01]  /*64a0*/  IMAD R242, R251, R247, R242 ;  /* 0x000000f7fbf27224 */ /* 0x000fe200078e02f2 */
[----:B------:R-:W-:Y:S01]  /*64b0*/  LOP3.LUT R247, R13, 0x1f2, RZ, 0xfc, !PT ;  /* 0x000001f20df77812 */ /* 0x000fe200078efcff */
[C---:B------:R-:W-:Y:S01]  /*64c0*/  IMAD R244, R251.reuse, R31, R244 ;  /* 0x0000001ffbf47224 */ /* 0x040fe200078e02f4 */
[----:B------:R1:W-:Y:S01]  /*64d0*/  STL [R1+0xe40], R12 ;  /* 0x000e400c01007387 */ /* 0x0003e20000100800 */
[----:B------:R-:W-:Y:S01]  /*64e0*/  IMAD R245, R251, R30, R245 ;  /* 0x0000001efbf57224 */ /* 0x000fe200078e02f5 */
[----:B------:R-:W-:-:S02]  /*64f0*/  LOP3.LUT R31, R13, 0x1f4, RZ, 0xfc, !PT ;  /* 0x000001f40d1f7812 */ /* 0x000fc400078efcff */
[----:B------:R-:W-:Y:S01]  /*6500*/  IABS R30, R12 ;  /* 0x0000000c001e7213 */ /* 0x000fe20000000000 */
[----:B------:R-:W-:Y:S01]  /*6510*/  STL [R1+0xed8], R247 ;  /* 0x000ed8f701007387 */ /* 0x000fe20000100800 */
[----:B-1----:R-:W-:-:S03]  /*6520*/  LOP3.LUT R12, R13, 0x1f6, RZ, 0xfc, !PT ;  /* 0x000001f60d0c7812 */ /* 0x002fc600078efcff */
[----:B------:R-:W-:Y:S01]  /*6530*/  STL [R1+0xed4], R31 ;  /* 0x000ed41f01007387 */ /* 0x000fe20000100800 */
[----:B------:R-:W-:-:S03]  /*6540*/  IABS R249, R12 ;  /* 0x0000000c00f97213 */ /* 0x000fc60000000000 */
[----:B------:R1:W-:Y:S04]  /*6550*/  STL [R1+0xed0], R12 ;  /* 0x000ed00c01007387 */ /* 0x0003e80000100800 */
[----:B-1----:R-:W3:Y:S01]  /*6560*/  LDL.LU R12, [R1+0x4] ;  /* 0x00000400010c7983 */ /* 0x002ee20000300800 */
[----:B------:R-:W-:Y:S01]  /*6570*/  IABS R246, R246 ;  /* 0x000000f600f67213 */ /* 0x000fe20000000000 */
[----:B------:R-:W-:Y:S01]  /*6580*/  IMAD R243, R251, R248, R243 ;  /* 0x000000f8fbf37224 */ /* 0x000fe200078e02f3 */
[----:B------:R-:W-:Y:S01]  /*6590*/  IABS R248, R31 ;  /* 0x0000001f00f87213 */ /* 0x000fe20000000000 */
[----:B------:R-:W-:Y:S01]  /*65a0*/  IMAD.HI.U32 R250, R8, R30, RZ ;  /* 0x0000001e08fa7227 */ /* 0x000fe200078e00ff */
[----:B------:R-:W-:-:S03]  /*65b0*/  IABS R8, c[0x0][0x178] ;  /* 0x00005e0000087a13 */ /* 0x000fc60000000000 */
[----:B------:R-:W-:Y:S01]  /*65c0*/  IMAD.HI.U32 R31, R29, R246, RZ ;  /* 0x000000f61d1f7227 */ /* 0x000fe200078e00ff */
[----:B------:R-:W-:-:S03]  /*65d0*/  IABS R247, R247 ;  /* 0x000000f700f77213 */ /* 0x000fc60000000000 */
[----:B------:R-:W-:Y:S02]  /*65e0*/  IMAD.MOV R31, RZ, RZ, -R31 ;  /* 0x000000ffff1f7224 */ /* 0x000fe400078e0a1f */
[----:B------:R-:W-:Y:S01]  /*65f0*/  IMAD.MOV R250, RZ, RZ, -R250 ;  /* 0x000000fffffa7224 */ /* 0x000fe200078e0afa */
[C---:B------:R-:W-:Y:S01]  /*6600*/  ISETP.GT.U32.AND P3, PT, R251.reuse, R3, PT ;  /* 0x00000003fb00720c */ /* 0x040fe20003f64070 */
[----:B------:R-:W-:Y:S02]  /*6610*/  IMAD R246, R251, R31, R246 ;  /* 0x0000001ffbf67224 */ /* 0x000fe400078e02f6 */
[----:B------:R-:W-:Y:S02]  /*6620*/  IMAD R8, R8, R250, R30 ;  /* 0x000000fa08087224 */ /* 0x000fe400078e021e */
[----:B------:R-:W-:-:S04]  /*6630*/  IMAD.HI.U32 R30, R29, R247, RZ ;  /* 0x000000f71d1e7227 */ /* 0x000fc800078e00ff */
[----:B------:R-:W-:Y:S02]  /*6640*/  IMAD.MOV R30, RZ, RZ, -R30 ;  /* 0x000000ffff1e7224 */ /* 0x000fe400078e0a1e */
[----:B------:R-:W-:-:S04]  /*6650*/  IMAD.HI.U32 R250, R29, R248, RZ ;  /* 0x000000f81dfa7227 */ /* 0x000fc800078e00ff */
[----:B------:R-:W-:Y:S02]  /*6660*/  IMAD.MOV R250, RZ, RZ, -R250 ;  /* 0x000000fffffa7224 */ /* 0x000fe400078e0afa */
[----:B------:R-:W-:-:S04]  /*6670*/  IMAD.HI.U32 R31, R29, R249, RZ ;  /* 0x000000f91d1f7227 */ /* 0x000fc800078e00ff */
[----:B------:R-:W-:Y:S01]  /*6680*/  IMAD.MOV R31, RZ, RZ, -R31 ;  /* 0x000000ffff1f7224 */ /* 0x000fe200078e0a1f */
[----:B--2---:R-:W-:-:S13]  /*6690*/  ISETP.GT.U32.AND P0, PT, R251, R10, PT ;  /* 0x0000000afb00720c */ /* 0x004fda0003f04070 */
[----:B------:R-:W-:Y:S01]  /*66a0*/  @!P0 IMAD.IADD R10, R10, 0x1, -R251 ;  /* 0x000000010a0a8824 */ /* 0x000fe200078e0afb */
[C---:B----4-:R-:W-:Y:S02]  /*66b0*/  ISETP.GT.U32.AND P1, PT, R251.reuse, R11, PT ;  /* 0x0000000bfb00720c */ /* 0x050fe40003f24070 */
[C---:B------:R-:W-:Y:S02]  /*66c0*/  ISETP.GT.U32.AND P5, PT, R251.reuse, R15, PT ;  /* 0x0000000ffb00720c */ /* 0x040fe40003fa4070 */
[----:B------:R-:W-:Y:S02]  /*66d0*/  ISETP.GT.U32.AND P2, PT, R251, R14, PT ;  /* 0x0000000efb00720c */ /* 0x000fe40003f44070 */
[----:B------:R-:W-:-:S04]  /*66e0*/  IABS R251, c[0x0][0x178] ;  /* 0x00005e0000fb7a13 */ /* 0x000fc80000000000 */
[----:B------:R-:W-:Y:S02]  /*66f0*/  ISETP.GT.U32.AND P4, PT, R251, R8, PT ;  /* 0x00000008fb00720c */ /* 0x000fe40003f84070 */
[----:B------:R-:W-:-:S05]  /*6700*/  IABS R251, c[0x0][0x17c] ;  /* 0x00005f0000fb7a13 */ /* 0x000fca0000000000 */
[----:B------:R-:W-:Y:S01]  /*6710*/  IMAD R247, R251, R30, R247 ;  /* 0x0000001efbf77224 */ /* 0x000fe200078e02f7 */
[----:B------:R-:W-:Y:S02]  /*6720*/  IABS R30, c[0x0][0x178] ;  /* 0x00005e00001e7a13 */ /* 0x000fe40000000000 */
[----:B------:R-:W-:Y:S02]  /*6730*/  @!P1 IADD3 R11, R11, -R251, RZ ;  /* 0x800000fb0b0b9210 */ /* 0x000fe40007ffe0ff */
[----:B------:R-:W-:Y:S01]  /*6740*/  ISETP.GT.U32.AND P1, PT, R251, R10, PT ;  /* 0x0000000afb00720c */ /* 0x000fe20003f24070 */
[----:B------:R-:W-:Y:S01]  /*6750*/  @!P5 IMAD.IADD R15, R15, 0x1, -R251 ;  /* 0x000000010f0fd824 */ /* 0x000fe200078e0afb */
[C---:B------:R-:W-:Y:S01]  /*6760*/  ISETP.GT.U32.AND P0, PT, R251.reuse, R11, PT ;  /* 0x0000000bfb00720c */ /* 0x040fe20003f04070 */
[----:B------:R-:W-:Y:S02]  /*6770*/  @!P4 IMAD.IADD R8, R8, 0x1, -R30 ;  /* 0x000000010808c824 */ /* 0x000fe400078e0a1e */
[----:B------:R-:W-:-:S02]  /*6780*/  IMAD R248, R251, R250, R248 ;  /* 0x000000fafbf87224 */ /* 0x000fc400078e02f8 */
[----:B------:R-:W2:Y:S01]  /*6790*/  LDL.LU R250, [R1] ;  /* 0x0000000001fa7983 */ /* 0x000ea20000300800 */
[----:B------:R-:W-:-:S03]  /*67a0*/  ISETP.GT.U32.AND P6, PT, R251, R15, PT ;  /* 0x0000000ffb00720c */ /* 0x000fc60003fc4070 */
[----:B------:R1:W-:Y:S01]  /*67b0*/  STL [R1+0x18], R8 ;  /* 0x0000180801007387 */ /* 0x0003e20000100800 */
[--C-:B------:R-:W-:Y:S02]  /*67c0*/  @!P2 IMAD.IADD R14, R14, 0x1, -R251.reuse ;  /* 0x000000010e0ea824 */ /* 0x100fe400078e0afb */
[--C-:B------:R-:W-:Y:S01]  /*67d0*/  @!P1 IMAD.IADD R10, R10, 0x1, -R251.reuse ;  /* 0x000000010a0a9824 */ /* 0x100fe200078e0afb */
[----:B-1----:R-:W4:Y:S02]  /*67e0*/  LDL.LU R8, [R1+0x1448] ;  /* 0x0014480001087983 */ /* 0x002f240000300800 */
[----:B------:R-:W-:Y:S01]  /*67f0*/  ISETP.GT.U32.AND P4, PT, R251, R14, PT ;  /* 0x0000000efb00720c */ /* 0x000fe20003f84070 */
[--C-:B------:R-:W-:Y:S01]  /*6800*/  @!P0 IMAD.IADD R11, R11, 0x1, -R251.reuse ;  /* 0x000000010b0b8824 */ /* 0x100fe200078e0afb */
[----:B------:R1:W-:Y:S02]  /*6810*/  STL [R1+0x14], R10 ;  /* 0x0000140a01007387 */ /* 0x0003e40000100800 */
[----:B------:R-:W-:-:S02]  /*6820*/  @!P6 IMAD.IADD R15, R15, 0x1, -R251 ;  /* 0x000000010f0fe824 */ /* 0x000fc400078e0afb */
[C---:B------:R-:W-:Y:S01]  /*6830*/  IMAD R249, R251.reuse, R31, R249 ;  /* 0x0000001ffbf97224 */ /* 0x040fe200078e02f9 */
[----:B-1----:R-:W4:Y:S01]  /*6840*/  LDL.LU R10, [R1+0x1444] ;  /* 0x00144400010a7983 */ /* 0x002f220000300800 */
[----:B---3--:R-:W-:-:S03]  /*6850*/  ISETP.GT.U32.AND P5, PT, R251, R12, PT ;  /* 0x0000000cfb00720c */ /* 0x008fc60003fa4070 */
[----:B------:R1:W-:Y:S01]  /*6860*/  STL [R1+0x10], R11 ;  /* 0x0000100b01007387 */ /* 0x0003e20000100800 */
[----:B------:R-:W-:Y:S01]  /*6870*/  LOP3.LUT R31, R13, 0x1f8, RZ, 0xfc, !PT ;  /* 0x000001f80d1f7812 */ /* 0x000fe200078efcff */
[--C-:B------:R-:W-:Y:S02]  /*6880*/  @!P4 IMAD.IADD R14, R14, 0x1, -R251.reuse ;  /* 0x000000010e0ec824 */ /* 0x100fe400078e0afb */
[----:B-1----:R-:W3:Y:S06]  /*6890*/  LDL.LU R11, [R1+0x1440] ;  /* 0x00144000010b7983 */ /* 0x002eec0000300800 */
[----:B------:R-:W-:-:S05]  /*68a0*/  @!P5 IMAD.IADD R12, R12, 0x1, -R251 ;  /* 0x000000010c0cd824 */ /* 0x000fca00078e0afb */
[----:B------:R-:W-:Y:S01]  /*68b0*/  ISETP.GT.U32.AND P6, PT, R251, R12, PT ;  /* 0x0000000cfb00720c */ /* 0x000fe20003fc4070 */
[----:B------:R-:W-:Y:S01]  /*68c0*/  STL [R1+0xecc], R31 ;  /* 0x000ecc1f01007387 */ /* 0x000fe20000100800 */
[----:B------:R-:W-:-:S03]  /*68d0*/  LOP3.LUT R30, R13, 0x1fa, RZ, 0xfc, !PT ;  /* 0x000001fa0d1e7812 */ /* 0x000fc600078efcff */
[----:B------:R1:W-:Y:S08]  /*68e0*/  STL [R1+0xc], R15 ;  /* 0x00000c0f01007387 */ /* 0x0003f00000100800 */
[--C-:B------:R-:W-:Y:S01]  /*68f0*/  @!P6 IMAD.IADD R12, R12, 0x1, -R251.reuse ;  /* 0x000000010c0ce824 */ /* 0x100fe200078e0afb */
[----:B-1----:R-:W3:Y:S04]  /*6900*/  LDL.LU R15, [R1+0x143c] ;  /* 0x00143c00010f7983 */ /* 0x002ee80000300800 */
[----:B------:R1:W-:Y:S04]  /*6910*/  STL [R1+0x8], R14 ;  /* 0x0000080e01007387 */ /* 0x0003e80000100800 */
[----:B-1----:R-:W3:Y:S04]  /*6920*/  LDL.LU R14, [R1+0x1438] ;  /* 0x00143800010e7983 */ /* 0x002ee80000300800 */
[----:B------:R-:W3:Y:S04]  /*6930*/  LDL.LU R13, [R1+0x1434] ;  /* 0x00143400010d7983 */ /* 0x000ee80000300800 */
[----:B------:R-:W-:Y:S04]  /*6940*/  STL [R1+0xec8], R30 ;  /* 0x000ec81e01007387 */ /* 0x000fe80000100800 */
[----:B------:R1:W-:Y:S04]  /*6950*/  STL [R1+0x4], R12 ;  /* 0x0000040c01007387 */ /* 0x0003e80000100800 */
[----:B-1----:R-:W3:Y:S01]  /*6960*/  LDL.LU R12, [R1+0x1430] ;  /* 0x00143000010c7983 */ /* 0x002ee20000300800 */
[----:B------:R-:W-:Y:S01]  /*6970*/  @!P3 IMAD.IADD R3, R3, 0x1, -R251 ;  /* 0x000000010303b824 */ /* 0x000fe200078e0afb */
[----:B------:R-:W-:-:S02]  /*6980*/  ISETP.GT.U32.AND P2, PT, R251, R252, PT ;  /* 0x000000fcfb00720c */ /* 0x000fc40003f44070 */
[C---:B------:R-:W-:Y:S02]  /*6990*/  ISETP.GT.U32.AND P1, PT, R251.reuse, R7, PT ;  /* 0x00000007fb00720c */ /* 0x040fe40003f24070 */
[----:B------:R-:W-:-:S09]  /*69a0*/  ISETP.GT.U32.AND P5, PT, R251, R9, PT ;  /* 0x00000009fb00720c */ /* 0x000fd20003fa4070 */
[--C-:B------:R-:W-:Y:S02]  /*69b0*/  @!P2 IMAD.IADD R252, R252, 0x1, -R251.reuse ;  /* 0x00000001fcfca824 */ /* 0x100fe400078e0afb */
[----:B------:R-:W-:-:S03]  /*69c0*/  @!P1 IMAD.IADD R7, R7, 0x1, -R251 ;  /* 0x0000000107079824 */ /* 0x000fc600078e0afb */
[----:B------:R-:W-:Y:S01]  /*69d0*/  ISETP.GT.U32.AND P1, PT, R251, R252, PT ;  /* 0x000000fcfb00720c */ /* 0x000fe20003f24070 */
[----:B------:R-:W-:-:S12]  /*69e0*/  @!P5 IMAD.IADD R9, R9, 0x1, -R251 ;  /* 0x000000010909d824 */ /* 0x000fd800078e0afb */
[----:B------:R-:W-:Y:S01]  /*69f0*/  @!P1 IMAD.IADD R252, R252, 0x1, -R251 ;  /* 0x00000001fcfc9824 */ /* 0x000fe200078e0afb */
[C---:B--2---:R-:W-:Y:S02]  /*6a00*/  ISETP.GT.U32.AND P3, PT, R251.reuse, R250, PT ;  /* 0x000000fafb00720c */ /* 0x044fe40003f64070 */
[----:B----4-:R-:W-:-:S11]  /*6a10*/  ISETP.GT.U32.AND P0, PT, R251, R8, PT ;  /* 0x00000008fb00720c */ /* 0x010fd60003f04070 */
[----:B------:R-:W-:-:S05]  /*6a20*/  @!P3 IMAD.IADD R250, R250, 0x1, -R251 ;  /* 0x00000001fafab824 */ /* 0x000fca00078e0afb */
[C---:B------:R-:W-:Y:S02]  /*6a30*/  ISETP.GT.U32.AND P4, PT, R251.reuse, R250, PT ;  /* 0x000000fafb00720c */ /* 0x040fe40003f84070 */
[C---:B------:R-:W-:Y:S01]  /*6a40*/  ISETP.GT.U32.AND P3, PT, R251.reuse, R10, PT ;  /* 0x0000000afb00720c */ /* 0x040fe20003f64070 */
[----:B------:R-:W-:Y:S01]  /*6a50*/  @!P0 IMAD.IADD R8, R8, 0x1, -R251 ;  /* 0x0000000108088824 */ /* 0x000fe200078e0afb */
[----:B------:R-:W-:-:S09]  /*6a60*/  ISETP.GT.U32.AND P0, PT, R251, R7, PT ;  /* 0x00000007fb00720c */ /* 0x000fd20003f04070 */
[--C-:B------:R-:W-:Y:S01]  /*6a70*/  @!P4 IMAD.IADD R250, R250, 0x1, -R251.reuse ;  /* 0x00000001fafac824 */ /* 0x100fe200078e0afb */
[C---:B---3--:R-:W-:Y:S01]  /*6a80*/  ISETP.GT.U32.AND P2, PT, R251.reuse, R11, PT ;  /* 0x0000000bfb00720c */ /* 0x048fe20003f44070 */
[--C-:B------:R-:W-:Y:S01]  /*6a90*/  @!P3 IMAD.IADD R10, R10, 0x1, -R251.reuse ;  /* 0x000000010a0ab824 */ /* 0x100fe200078e0afb */
[----:B------:R-:W-:Y:S01]  /*6aa0*/  ISETP.GT.U32.AND P6, PT, R251, R8, PT ;  /* 0x00000008fb00720c */ /* 0x000fe20003fc4070 */
[----:B------:R-:W-:Y:S01]  /*6ab0*/  @!P0 IMAD.IADD R7, R7, 0x1, -R251 ;  /* 0x0000000107078824 */ /* 0x000fe200078e0afb */
[C---:B------:R-:W-:Y:S02]  /*6ac0*/  ISETP.GT.U32.AND P3, PT, R251.reuse, R9, PT ;  /* 0x00000009fb00720c */ /* 0x040fe40003f64070 */
[----:B------:R-:W-:-:S07]  /*6ad0*/  ISETP.GT.U32.AND P4, PT, R251, R10, PT ;  /* 0x0000000afb00720c */ /* 0x000fce0003f84070 */
[----:B------:R-:W-:-:S05]  /*6ae0*/  @!P2 IMAD.IADD R11, R11, 0x1, -R251 ;  /* 0x000000010b0ba824 */ /* 0x000fca00078e0afb */
[----:B------:R-:W-:Y:S01]  /*6af0*/  ISETP.GT.U32.AND P2, PT, R251, R11, PT ;  /* 0x0000000bfb00720c */ /* 0x000fe20003f44070 */
[--C-:B------:R-:W-:Y:S01]  /*6b00*/  @!P3 IMAD.IADD R9, R9, 0x1, -R251.reuse ;  /* 0x000000010909b824 */ /* 0x100fe200078e0afb */
[----:B------:R-:W-:Y:S01]  /*6b10*/  @!P6 IADD3 R8, R8, -R251, RZ ;  /* 0x800000fb0808e210 */ /* 0x000fe20007ffe0ff */
[----:B------:R-:W-:Y:S01]  /*6b20*/  @!P4 IMAD.IADD R10, R10, 0x1, -R251 ;  /* 0x000000010a0ac824 */ /* 0x000fe200078e0afb */
[C---:B------:R-:W-:Y:S02]  /*6b30*/  ISETP.GT.U32.AND P6, PT, R251.reuse, R15, PT ;  /* 0x0000000ffb00720c */ /* 0x040fe40003fc4070 */
[C---:B------:R-:W-:Y:S02]  /*6b40*/  ISETP.GT.U32.AND P0, PT, R251.reuse, R14, PT ;  /* 0x0000000efb00720c */ /* 0x040fe40003f04070 */
[C---:B------:R-:W-:Y:S02]  /*6b50*/  ISETP.GT.U32.AND P1, PT, R251.reuse, R13, PT ;  /* 0x0000000dfb00720c */ /* 0x040fe40003f24070 */
[----:B------:R-:W-:-:S02]  /*6b60*/  ISETP.GT.U32.AND P3, PT, R251, R16, PT ;  /* 0x00000010fb00720c */ /* 0x000fc40003f64070 */
[----:B------:R-:W-:Y:S01]  /*6b70*/  ISETP.GT.U32.AND P4, PT, R251, R17, PT ;  /* 0x00000011fb00720c */ /* 0x000fe20003f84070 */
[----:B------:R-:W-:-:S06]  /*6b80*/  @!P2 IMAD.IADD R11, R11, 0x1, -R251 ;  /* 0x000000010b0ba824 */ /* 0x000fcc00078e0afb */
[--C-:B------:R-:W-:Y:S01]  /*6b90*/  @!P0 IMAD.IADD R14, R14, 0x1, -R251.reuse ;  /* 0x000000010e0e8824 */ /* 0x100fe200078e0afb */
[----:B------:R-:W-:Y:S01]  /*6ba0*/  ISETP.GT.U32.AND P5, PT, R251, R12, PT ;  /* 0x0000000cfb00720c */ /* 0x000fe20003fa4070 */
[----:B------:R-:W-:Y:S01]  /*6bb0*/  @!P1 IMAD.IADD R13, R13, 0x1, -R251 ;  /* 0x000000010d0d9824 */ /* 0x000fe200078e0afb */
[C---:B------:R-:W-:Y:S02]  /*6bc0*/  ISETP.GT.U32.AND P1, PT, R251.reuse, R18, PT ;  /* 0x00000012fb00720c */ /* 0x040fe40003f24070 */
[C---:B------:R-:W-:Y:S02]  /*6bd0*/  ISETP.GT.U32.AND P0, PT, R251.reuse, R14, PT ;  /* 0x0000000efb00720c */ /* 0x040fe40003f04070 */
[----:B------:R-:W-:-:S07]  /*6be0*/  ISETP.GT.U32.AND P2, PT, R251, R13, PT ;  /* 0x0000000dfb00720c */ /* 0x000fce0003f44070 */
[----:B------:R-:W-:-:S05]  /*6bf0*/  @!P5 IMAD.IADD R12, R12, 0x1, -R251 ;  /* 0x000000010c0cd824 */ /* 0x000fca00078e0afb */
[----:B------:R-:W-:Y:S01]  /*6c00*/  ISETP.GT.U32.AND P5, PT, R251, R12, PT ;  /* 0x0000000cfb00720c */ /* 0x000fe20003fa4070 */
[--C-:B------:R-:W-:Y:S01]  /*6c10*/  @!P6 IMAD.IADD R15, R15, 0x1, -R251.reuse ;  /* 0x000000010f0fe824 */ /* 0x100fe200078e0afb */
[C---:B------:R-:W-:Y:S01]  /*6c20*/  ISETP.GT.U32.AND P6, PT, R251.reuse, R19, PT ;  /* 0x00000013fb00720c */ /* 0x040fe20003fc4070 */
[--C-:B------:R-:W-:Y:S01]  /*6c30*/  @!P3 IMAD.IADD R16, R16, 0x1, -R251.reuse ;  /* 0x000000011010b824 */ /* 0x100fe200078e0afb */
[----:B------:R-:W-:Y:S01]  /*6c40*/  ISETP.GT.U32.AND P3, PT, R251, R20, PT ;  /* 0x00000014fb00720c */ /* 0x000fe20003f64070 */
[--C-:B------:R-:W-:Y:S02]  /*6c50*/  @!P4 IMAD.IADD R17, R17, 0x1, -R251.reuse ;  /* 0x000000011111c824 */ /* 0x100fe400078e0afb */
[--C-:B------:R-:W-:Y:S01]  /*6c60*/  @!P1 IMAD.IADD R18, R18, 0x1, -R251.reuse ;  /* 0x0000000112129824 */ /* 0x100fe200078e0afb */
[----:B------:R-:W-:Y:S01]  /*6c70*/  ISETP.GT.U32.AND P4, PT, R251, R16, PT ;  /* 0x00000010fb00720c */ /* 0x000fe20003f84070 */
[--C-:B------:R-:W-:Y:S01]  /*6c80*/  @!P2 IMAD.IADD R13, R13, 0x1, -R251.reuse ;  /* 0x000000010d0da824 */ /* 0x100fe200078e0afb */
[C---:B------:R-:W-:Y:S01]  /*6c90*/  ISETP.GT.U32.AND P2, PT, R251.reuse, R17, PT ;  /* 0x00000011fb00720c */ /* 0x040fe20003f44070 */
[----:B------:R-:W-:Y:S01]  /*6ca0*/  @!P0 IMAD.IADD R14, R14, 0x1, -R251 ;  /* 0x000000010e0e8824 */ /* 0x000fe200078e0afb */
[----:B------:R-:W-:-:S02]  /*6cb0*/  ISETP.GT.U32.AND P1, PT, R251, R21, PT ;  /* 0x00000015fb00720c */ /* 0x000fc40003f24070 */
[C---:B------:R-:W-:Y:S01]  /*6cc0*/  ISETP.GT.U32.AND P0, PT, R251.reuse, R22, PT ;  /* 0x00000016fb00720c */ /* 0x040fe20003f04070 */
[--C-:B------:R-:W-:Y:S01]  /*6cd0*/  @!P5 IMAD.IADD R12, R12, 0x1, -R251.reuse ;  /* 0x000000010c0cd824 */ /* 0x100fe200078e0afb */
[----:B------:R-:W-:Y:S01]  /*6ce0*/  ISETP.GT.U32.AND P5, PT, R251, R15, PT ;  /* 0x0000000ffb00720c */ /* 0x000fe20003fa4070 */
[--C-:B------:R-:W-:Y:S02]  /*6cf0*/  @!P6 IMAD.IADD R19, R19, 0x1, -R251.reuse ;  /* 0x000000011313e824 */ /* 0x100fe400078e0afb */
[--C-:B------:R-:W-:Y:S02]  /*6d00*/  @!P3 IMAD.IADD R20, R20, 0x1, -R251.reuse ;  /* 0x000000011414b824 */ /* 0x100fe400078e0afb */
[--C-:B------:R-:W-:Y:S01]  /*6d10*/  @!P4 IMAD.IADD R16, R16, 0x1, -R251.reuse ;  /* 0x000000011010c824 */ /* 0x100fe200078e0afb */
[----:B------:R-:W-:Y:S01]  /*6d20*/  ISETP.GT.U32.AND P3, PT, R251, R19, PT ;  /* 0x00000013fb00720c */ /* 0x000fe20003f64070 */
[--C-:B------:R-:W-:Y:S01]  /*6d30*/  @!P2 IMAD.IADD R17, R17, 0x1, -R251.reuse ;  /* 0x000000011111a824 */ /* 0x100fe200078e0afb */
[----:B------:R-:W-:Y:S01]  /*6d40*/  ISETP.GT.U32.AND P4, PT, R251, R20, PT ;  /* 0x00000014fb00720c */ /* 0x000fe20003f84070 */
[--C-:B------:R-:W-:Y:S01]  /*6d50*/  @!P1 IMAD.IADD R21, R21, 0x1, -R251.reuse ;  /* 0x0000000115159824 */ /* 0x100fe200078e0afb */
[C---:B------:R-:W-:Y:S01]  /*6d60*/  ISETP.GT.U32.AND P2, PT, R251.reuse, R24, PT ;  /* 0x00000018fb00720c */ /* 0x040fe20003f44070 */
[--C-:B------:R-:W-:Y:S01]  /*6d70*/  @!P0 IMAD.IADD R22, R22, 0x1, -R251.reuse ;  /* 0x0000000116168824 */ /* 0x100fe200078e0afb */
[----:B------:R-:W-:Y:S01]  /*6d80*/  ISETP.GT.U32.AND P1, PT, R251, R25, PT ;  /* 0x00000019fb00720c */ /* 0x000fe20003f24070 */
[----:B------:R-:W-:Y:S01]  /*6d90*/  @!P5 IMAD.IADD R15, R15, 0x1, -R251 ;  /* 0x000000010f0fd824 */ /* 0x000fe200078e0afb */
[----:B------:R-:W-:-:S02]  /*6da0*/  ISETP.GT.U32.AND P5, PT, R251, R23, PT ;  /* 0x00000017fb00720c */ /* 0x000fc40003fa4070 */
[C---:B------:R-:W-:Y:S02]  /*6db0*/  ISETP.GT.U32.AND P0, PT, R251.reuse, R22, PT ;  /* 0x00000016fb00720c */ /* 0x040fe40003f04070 */
[----:B------:R-:W-:Y:S02]  /*6dc0*/  ISETP.GT.U32.AND P6, PT, R251, R18, PT ;  /* 0x00000012fb00720c */ /* 0x000fe40003fc4070 */
[----:B------:R-:W-:Y:S01]  /*6dd0*/  @!P3 IADD3 R19, R19, -R251, RZ ;  /* 0x800000fb1313b210 */ /* 0x000fe20007ffe0ff */
[--C-:B------:R-:W-:Y:S01]  /*6de0*/  @!P4 IMAD.IADD R20, R20, 0x1, -R251.reuse ;  /* 0x000000011414c824 */ /* 0x100fe200078e0afb */
[C---:B------:R-:W-:Y:S01]  /*6df0*/  ISETP.GT.U32.AND P3, PT, R251.reuse, R26, PT ;  /* 0x0000001afb00720c */ /* 0x040fe20003f64070 */
[--C-:B------:R-:W-:Y:S01]  /*6e00*/  @!P2 IMAD.IADD R24, R24, 0x1, -R251.reuse ;  /* 0x000000011818a824 */ /* 0x100fe200078e0afb */
[----:B------:R-:W-:Y:S01]  /*6e10*/  ISETP.GT.U32.AND P4, PT, R251, R27, PT ;  /* 0x0000001bfb00720c */ /* 0x000fe20003f84070 */
        /* <DEDUP_REMOVED lines=8> */
[C---:B------:R-:W-:Y:S01]  /*6ea0*/  ISETP.GT.U32.AND P6, PT, R251.reuse, R21, PT ;  /* 0x00000015fb00720c */ /* 0x040fe20003fc4070 */
[--C-:B------:R-:W-:Y:S01]  /*6eb0*/  @!P3 IMAD.IADD R26, R26, 0x1, -R251.reuse ;  /* 0x000000011a1ab824 */ /* 0x100fe200078e0afb */
[----:B------:R-:W-:Y:S01]  /*6ec0*/  ISETP.GT.U32.AND P3, PT, R251, R5, PT ;  /* 0x00000005fb00720c */ /* 0x000fe20003f64070 */
[--C-:B------:R-:W-:Y:S01]  /*6ed0*/  @!P4 IMAD.IADD R27, R27, 0x1, -R251.reuse ;  /* 0x000000011b1bc824 */ /* 0x100fe200078e0afb */
[C---:B------:R-:W-:Y:S01]  /*6ee0*/  ISETP.GT.U32.AND P4, PT, R251.reuse, R4, PT ;  /* 0x00000004fb00720c */ /* 0x040fe20003f84070 */
[--C-:B------:R-:W-:Y:S01]  /*6ef0*/  @!P2 IMAD.IADD R6, R6, 0x1, -R251.reuse ;  /* 0x000000010606a824 */ /* 0x100fe200078e0afb */
[C---:B------:R-:W-:Y:S01]  /*6f00*/  ISETP.GT.U32.AND P2, PT, R251.reuse, R2, PT ;  /* 0x00000002fb00720c */ /* 0x040fe20003f44070 */
[--C-:B------:R-:W-:Y:S01]  /*6f10*/  @!P5 IMAD.IADD R28, R28, 0x1, -R251.reuse ;  /* 0x000000011c1cd824 */ /* 0x100fe200078e0afb */
[C---:B------:R-:W-:Y:S01]  /*6f20*/  ISETP.GT.U32.AND P5, PT, R251.reuse, R26, PT ;  /* 0x0000001afb00720c */ /* 0x040fe20003fa4070 */
[--C-:B------:R-:W-:Y:S01]  /*6f30*/  @!P0 IMAD.IADD R24, R24, 0x1, -R251.reuse ;  /* 0x0000000118188824 */ /* 0x100fe200078e0afb */
[----:B------:R-:W-:Y:S01]  /*6f40*/  ISETP.GT.U32.AND P0, PT, R251, R32, PT ;  /* 0x00000020fb00720c */ /* 0x000fe20003f04070 */
[--C-:B------:R-:W-:Y:S01]  /*6f50*/  @!P1 IMAD.IADD R25, R25, 0x1, -R251.reuse ;  /* 0x0000000119199824 */ /* 0x100fe200078e0afb */
[----:B------:R-:W-:Y:S01]  /*6f60*/  ISETP.GT.U32.AND P1, PT, R251, R0, PT ;  /* 0x00000000fb00720c */ /* 0x000fe20003f24070 */
[--C-:B------:R-:W-:Y:S01]  /*6f70*/  @!P6 IMAD.IADD R21, R21, 0x1, -R251.reuse ;  /* 0x000000011515e824 */ /* 0x100fe200078e0afb */
[----:B------:R-:W-:Y:S01]  /*6f80*/  ISETP.GT.U32.AND P6, PT, R251, R23, PT ;  /* 0x00000017fb00720c */ /* 0x000fe20003fc4070 */
[--C-:B------:R-:W-:Y:S01]  /*6f90*/  @!P3 IMAD.IADD R5, R5, 0x1, -R251.reuse ;  /* 0x000000010505b824 */ /* 0x100fe200078e0afb */
[----:B------:R-:W-:Y:S01]  /*6fa0*/  ISETP.GT.U32.AND P3, PT, R251, R3, PT ;  /* 0x00000003fb00720c */ /* 0x000fe20003f64070 */
[----:B------:R-:W-:-:S02]  /*6fb0*/  @!P4 IMAD.IADD R4, R4, 0x1, -R251 ;  /* 0x000000010404c824 */ /* 0x000fc400078e0afb */
[--C-:B------:R-:W-:Y:S01]  /*6fc0*/  @!P2 IMAD.IADD R2, R2, 0x1, -R251.reuse ;  /* 0x000000010202a824 */ /* 0x100fe200078e0afb */
[C---:B------:R-:W-:Y:S01]  /*6fd0*/  ISETP.GT.U32.AND P4, PT, R251.reuse, R28, PT ;  /* 0x0000001cfb00720c */ /* 0x040fe20003f84070 */
[--C-:B------:R-:W-:Y:S01]  /*6fe0*/  @!P5 IMAD.IADD R26, R26, 0x1, -R251.reuse ;  /* 0x000000011a1ad824 */ /* 0x100fe200078e0afb */
[C---:B------:R-:W-:Y:S01]  /*6ff0*/  ISETP.GT.U32.AND P5, PT, R251.reuse, R6, PT ;  /* 0x00000006fb00720c */ /* 0x040fe20003fa4070 */
[--C-:B------:R-:W-:Y:S01]  /*7000*/  @!P0 IMAD.IADD R32, R32, 0x1, -R251.reuse ;  /* 0x0000000120208824 */ /* 0x100fe200078e0afb */
[C---:B------:R-:W-:Y:S01]  /*7010*/  ISETP.GT.U32.AND P0, PT, R251.reuse, R4, PT ;  /* 0x00000004fb00720c */ /* 0x040fe20003f04070 */
[--C-:B------:R-:W-:Y:S01]  /*7020*/  @!P1 IMAD.IADD R0, R0, 0x1, -R251.reuse ;  /* 0x0000000100009824 */ /* 0x100fe200078e0afb */
[C---:B------:R-:W-:Y:S02]  /*7030*/  ISETP.GT.U32.AND P1, PT, R251.reuse, R2, PT ;  /* 0x00000002fb00720c */ /* 0x040fe40003f24070 */
[----:B------:R-:W-:Y:S01]  /*7040*/  ISETP.GT.U32.AND P2, PT, R251, R5, PT ;  /* 0x00000005fb00720c */ /* 0x000fe20003f44070 */
[----:B------:R-:W-:Y:S01]  /*7050*/  @!P6 IMAD.IADD R23, R23, 0x1, -R251 ;  /* 0x000000011717e824 */ /* 0x000fe200078e0afb */
[----:B------:R-:W-:-:S02]  /*7060*/  ISETP.GT.U32.AND P6, PT, R251, R27, PT ;  /* 0x0000001bfb00720c */ /* 0x000fc40003fc4070 */
[----:B------:R-:W-:Y:S02]  /*7070*/  @!P3 IADD3 R3, R3, -R251, RZ ;  /* 0x800000fb0303b210 */ /* 0x000fe40007ffe0ff */
[C---:B------:R-:W-:Y:S01]  /*7080*/  ISETP.GT.U32.AND P3, PT, R251.reuse, R32, PT ;  /* 0x00000020fb00720c */ /* 0x040fe20003f64070 */
        /* <DEDUP_REMOVED lines=40> */
[----:B------:R-:W-:-:S03]  /*7310*/  @!P3 IMAD.IADD R45, R45, 0x1, -R251 ;  /* 0x000000012d2db824 */ /* 0x000fc600078e0afb */
[----:B------:R-:W-:Y:S01]  /*7320*/  ISETP.GT.U32.AND P3, PT, R251, R39, PT ;  /* 0x00000027fb00720c */ /* 0x000fe20003f64070 */
[--C-:B------:R-:W-:Y:S01]  /*7330*/  @!P5 IMAD.IADD R35, R35, 0x1, -R251.reuse ;  /* 0x000000012323d824 */ /* 0x100fe200078e0afb */
[----:B------:R-:W-:Y:S01]  /*7340*/  @!P4 IADD3 R34, R34, -R251, RZ ;  /* 0x800000fb2222c210 */ /* 0x000fe20007ffe0ff */
[--C-:B------:R-:W-:Y:S01]  /*7350*/  @!P0 IMAD.IADD R37, R37, 0x1, -R251.reuse ;  /* 0x0000000125258824 */ /* 0x100fe200078e0afb */
[C---:B------:R-:W-:Y:S01]  /*7360*/  ISETP.GT.U32.AND P4, PT, R251.reuse, R40, PT ;  /* 0x00000028fb00720c */ /* 0x040fe20003f84070 */
[--C-:B------:R-:W-:Y:S01]  /*7370*/  @!P1 IMAD.IADD R38, R38, 0x1, -R251.reuse ;  /* 0x0000000126269824 */ /* 0x100fe200078e0afb */
[C---:B------:R-:W-:Y:S01]  /*7380*/  ISETP.GT.U32.AND P5, PT, R251.reuse, R41, PT ;  /* 0x00000029fb00720c */ /* 0x040fe20003fa4070 */
[----:B------:R-:W-:Y:S01]  /*7390*/  @!P2 IMAD.IADD R36, R36, 0x1, -R251 ;  /* 0x000000012424a824 */ /* 0x000fe200078e0afb */
[C---:B------:R-:W-:Y:S02]  /*73a0*/  ISETP.GT.U32.AND P0, PT, R251.reuse, R43, PT ;  /* 0x0000002bfb00720c */ /* 0x040fe40003f04070 */
[----:B------:R-:W-:-:S02]  /*73b0*/  ISETP.GT.U32.AND P1, PT, R251, R44, PT ;  /* 0x0000002cfb00720c */ /* 0x000fc40003f24070 */
        /* <DEDUP_REMOVED lines=39> */
[----:B------:R-:W-:Y:S02]  /*7630*/  ISETP.GT.U32.AND P1, PT, R251, R52, PT ;  /* 0x00000034fb00720c */ /* 0x000fe40003f24070 */
[----:B------:R-:W-:-:S02]  /*7640*/  @!P2 IADD3 R56, R56, -R251, RZ ;  /* 0x800000fb3838a210 */ /* 0x000fc40007ffe0ff */
[----:B------:R-:W-:Y:S01]  /*7650*/  ISETP.GT.U32.AND P2, PT, R251, R50, PT ;  /* 0x00000032fb00720c */ /* 0x000fe20003f44070 */
[--C-:B------:R-:W-:Y:S01]  /*7660*/  @!P3 IMAD.IADD R47, R47, 0x1, -R251.reuse ;  /* 0x000000012f2fb824 */ /* 0x100fe200078e0afb */
[C---:B------:R-:W-:Y:S02]  /*7670*/  ISETP.GT.U32.AND P6, PT, R251.reuse, R46, PT ;  /* 0x0000002efb00720c */ /* 0x040fe40003fc4070 */
        /* <DEDUP_REMOVED lines=31> */
[----:B------:R-:W-:Y:S01]  /*7870*/  @!P5 IMAD.IADD R62, R62, 0x1, -R251 ;  /* 0x000000013e3ed824 */ /* 0x000fe200078e0afb */
[----:B------:R-:W-:-:S02]  /*7880*/  ISETP.GT.U32.AND P5, PT, R251, R69, PT ;  /* 0x00000045fb00720c */ /* 0x000fc40003fa4070 */
[----:B------:R-:W-:Y:S01]  /*7890*/  @!P0 IADD3 R64, R64, -R251, RZ ;  /* 0x800000fb40408210 */ /* 0x000fe20007ffe0ff */
[--C-:B------:R-:W-:Y:S01]  /*78a0*/  @!P1 IMAD.IADD R66, R66, 0x1, -R251.reuse ;  /* 0x0000000142429824 */ /* 0x100fe200078e0afb */
[----:B------:R-:W-:Y:S01]  /*78b0*/  ISETP.GT.U32.AND P0, PT, R251, R71, PT ;  /* 0x00000047fb00720c */ /* 0x000fe20003f04070 */
[--C-:B------:R-:W-:Y:S01]  /*78c0*/  @!P2 IMAD.IADD R63, R63, 0x1, -R251.reuse ;  /* 0x000000013f3fa824 */ /* 0x100fe200078e0afb */
[C---:B------:R-:W-:Y:S02]  /*78d0*/  ISETP.GT.U32.AND P1, PT, R251.reuse, R60, PT ;  /* 0x0000003cfb00720c */ /* 0x040fe40003f24070 */
[----:B------:R-:W-:Y:S01]  /*78e0*/  ISETP.GT.U32.AND P2, PT, R251, R70, PT ;  /* 0x00000046fb00720c */ /* 0x000fe20003f44070 */
[--C-:B------:R-:W-:Y:S02]  /*78f0*/  @!P6 IMAD.IADD R65, R65, 0x1, -R251.reuse ;  /* 0x000000014141e824 */ /* 0x100fe400078e0afb */
        /* <DEDUP_REMOVED lines=10> */
[----:B------:R-:W-:Y:S01]  /*79a0*/  @!P2 IMAD.IADD R70, R70, 0x1, -R251 ;  /* 0x000000014646a824 */ /* 0x000fe200078e0afb */
[----:B------:R-:W-:-:S03]  /*79b0*/  ISETP.GT.U32.AND P2, PT, R251, R64, PT ;  /* 0x00000040fb00720c */ /* 0x000fc60003f44070 */
        /* <DEDUP_REMOVED lines=21> */
[----:B------:R-:W-:Y:S01]  /*7b10*/  @!P0 IADD3 R72, R72, -R251, RZ ;  /* 0x800000fb48488210 */ /* 0x000fe20007ffe0ff */
[--C-:B------:R-:W-:Y:S01]  /*7b20*/  @!P1 IMAD.IADD R73, R73, 0x1, -R251.reuse ;  /* 0x0000000149499824 */ /* 0x100fe200078e0afb */
[C---:B------:R-:W-:Y:S01]  /*7b30*/  ISETP.GT.U32.AND P0, PT, R251.reuse, R79, PT ;  /* 0x0000004ffb00720c */ /* 0x040fe20003f04070 */
        /* <DEDUP_REMOVED lines=30> */
[----:B------:R-:W-:Y:S01]  /*7d20*/  @!P3 IMAD.IADD R75, R75, 0x1, -R251 ;  /* 0x000000014b4bb824 */ /* 0x000fe200078e0afb */
[----:B------:R-:W-:-:S02]  /*7d30*/  ISETP.GT.U32.AND P6, PT, R251, R72, PT ;  /* 0x00000048fb00720c */ /* 0x000fc40003fc4070 */
        /* <DEDUP_REMOVED lines=11> */
[----:B------:R-:W-:Y:S01]  /*7df0*/  @!P6 IMAD.IADD R72, R72, 0x1, -R251 ;  /* 0x000000014848e824 */ /* 0x000fe200078e0afb */
[----:B------:R-:W-:-:S02]  /*7e00*/  ISETP.GT.U32.AND P6, PT, R251, R84, PT ;  /* 0x00000054fb00720c */ /* 0x000fc40003fc4070 */
[----:B------:R-:W-:Y:S02]  /*7e10*/  @!P3 IADD3 R81, R81, -R251, RZ ;  /* 0x800000fb5151b210 */ /* 0x000fe40007ffe0ff */
        /* <DEDUP_REMOVED lines=37> */
[----:B------:R-:W-:-:S02]  /*8070*/  ISETP.GT.U32.AND P2, PT, R251, R92, PT ;  /* 0x0000005cfb00720c */ /* 0x000fc40003f44070 */
[----:B------:R-:W-:Y:S02]  /*8080*/  ISETP.GT.U32.AND P6, PT, R251, R85, PT ;  /* 0x00000055fb00720c */ /* 0x000fe40003fc4070 */
[----:B------:R-:W-:Y:S02]  /*8090*/  @!P3 IADD3 R89, R89, -R251, RZ ;  /* 0x800000fb5959b210 */ /* 0x000fe40007ffe0ff */
        /* <DEDUP_REMOVED lines=41> */
[----:B------:R-:W-:Y:S02]  /*8330*/  ISETP.GT.U32.AND P3, PT, R251, R103, PT ;  /* 0x00000067fb00720c */ /* 0x000fe40003f64070 */
[----:B------:R-:W-:Y:S01]  /*8340*/  @!P4 IADD3 R110, R110, -R251, RZ ;  /* 0x800000fb6e6ec210 */ /* 0x000fe20007ffe0ff */
        /* <DEDUP_REMOVED lines=8> */
[C---:B------:R-:W-:Y:S02]  /*83d0*/  ISETP.GT.U32.AND P2, PT, R251.reuse, R106, PT ;  /* 0x0000006afb00720c */ /* 0x040fe40003f44070 */
        /* <DEDUP_REMOVED lines=35> */
[C---:B------:R-:W-:Y:S01]  /*8610*/  ISETP.GT.U32.AND P5, PT, R251.reuse, R113, PT ;  /* 0x00000071fb00720c */ /* 0x040fe20003fa4070 */
[--C-:B------:R-:W-:Y:S01]  /*8620*/  @!P1 IMAD.IADD R122, R122, 0x1, -R251.reuse ;  /* 0x000000017a7a9824 */ /* 0x100fe200078e0afb */
[C---:B------:R-:W-:Y:S01]  /*8630*/  ISETP.GT.U32.AND P0, PT, R251.reuse, R115, PT ;  /* 0x00000073fb00720c */ /* 0x040fe20003f04070 */
[--C-:B------:R-:W-:Y:S01]  /*8640*/  @!P2 IMAD.IADD R120, R120, 0x1, -R251.reuse ;  /* 0x000000017878a824 */ /* 0x100fe200078e0afb */
[C---:B------:R-:W-:Y:S02]  /*8650*/  ISETP.GT.U32.AND P1, PT, R251.reuse, R116, PT ;  /* 0x00000074fb00720c */ /* 0x040fe40003f24070 */
[----:B------:R-:W-:Y:S01]  /*8660*/  ISETP.GT.U32.AND P2, PT, R251, R114, PT ;  /* 0x00000072fb00720c */ /* 0x000fe20003f44070 */
[--C-:B------:R-:W-:Y:S01]  /*8670*/  @!P6 IMAD.IADD R117, R117, 0x1, -R251.reuse ;  /* 0x000000017575e824 */ /* 0x100fe200078e0afb */
[----:B------:R-:W-:Y:S01]  /*8680*/  ISETP.GT.U32.AND P6, PT, R251, R111, PT ;  /* 0x0000006ffb00720c */ /* 0x000fe20003fc4070 */
[----:B------:R-:W-:-:S03]  /*8690*/  @!P3 IMAD.IADD R123, R123, 0x1, -R251 ;  /* 0x000000017b7bb824 */ /* 0x000fc600078e0afb */
        /* <DEDUP_REMOVED lines=31> */
[C---:B------:R-:W-:Y:S01]  /*8890*/  ISETP.GT.U32.AND P4, PT, R251.reuse, R132, PT ;  /* 0x00000084fb00720c */ /* 0x040fe20003f84070 */
[--C-:B------:R-:W-:Y:S01]  /*88a0*/  @!P0 IMAD.IADD R128, R128, 0x1, -R251.reuse ;  /* 0x0000000180808824 */ /* 0x100fe200078e0afb */
[----:B------:R-:W-:Y:S01]  /*88b0*/  ISETP.GT.U32.AND P5, PT, R251, R133, PT ;  /* 0x00000085fb00720c */ /* 0x000fe20003fa4070 */
[--C-:B------:R-:W-:Y:S01]  /*88c0*/  @!P1 IMAD.IADD R129, R129, 0x1, -R251.reuse ;  /* 0x0000000181819824 */ /* 0x100fe200078e0afb */
[C---:B------:R-:W-:Y:S01]  /*88d0*/  ISETP.GT.U32.AND P0, PT, R251.reuse, R135, PT ;  /* 0x00000087fb00720c */ /* 0x040fe20003f04070 */
[--C-:B------:R-:W-:Y:S01]  /*88e0*/  @!P2 IMAD.IADD R130, R130, 0x1, -R251.reuse ;  /* 0x000000018282a824 */ /* 0x100fe200078e0afb */
[C---:B------:R-:W-:Y:S02]  /*88f0*/  ISETP.GT.U32.AND P1, PT, R251.reuse, R136, PT ;  /* 0x00000088fb00720c */ /* 0x040fe40003f24070 */
        /* <DEDUP_REMOVED lines=31> */
[----:B------:R-:W-:Y:S02]  /*8af0*/  @!P3 IADD3 R132, R132, -R251, RZ ;  /* 0x800000fb8484b210 */ /* 0x000fe40007ffe0ff */
[----:B------:R-:W-:Y:S01]  /*8b00*/  ISETP.GT.U32.AND P3, PT, R251, R139, PT ;  /* 0x0000008bfb00720c */ /* 0x000fe20003f64070 */
[--C-:B------:R-:W-:Y:S01]  /*8b10*/  @!P4 IMAD.IADD R133, R133, 0x1, -R251.reuse ;  /* 0x000000018585c824 */ /* 0x100fe200078e0afb */
[----:B------:R-:W-:Y:S01]  /*8b20*/  STL [R1+0x1420], R252 ;  /* 0x001420fc01007387 */ /* 0x000fe20000100800 */
[--C-:B------:R-:W-:Y:S01]  /*8b30*/  @!P5 IMAD.IADD R134, R134, 0x1, -R251.reuse ;  /* 0x000000018686d824 */ /* 0x100fe200078e0afb */
[----:B------:R-:W-:Y:S01]  /*8b40*/  ISETP.GT.U32.AND P4, PT, R251, R140, PT ;  /* 0x0000008cfb00720c */ /* 0x000fe20003f84070 */
[--C-:B------:R-:W-:Y:S01]  /*8b50*/  @!P0 IMAD.IADD R135, R135, 0x1, -R251.reuse ;  /* 0x0000000187878824 */ /* 0x100fe200078e0afb */
[----:B------:R-:W-:Y:S01]  /*8b60*/  ISETP.GT.U32.AND P5, PT, R251, R141, PT ;  /* 0x0000008dfb00720c */ /* 0x000fe20003fa4070 */
[--C-:B------:R-:W-:Y:S01]  /*8b70*/  @!P1 IMAD.IADD R137, R137, 0x1, -R251.reuse ;  /* 0x0000000189899824 */ /* 0x100fe200078e0afb */
[C---:B------:R-:W-:Y:S01]  /*8b80*/  ISETP.GT.U32.AND P0, PT, R251.reuse, R142, PT ;  /* 0x0000008efb00720c */ /* 0x040fe20003f04070 */
[----:B------:R-:W-:Y:S01]  /*8b90*/  @!P2 IMAD.IADD R138, R138, 0x1, -R251 ;  /* 0x000000018a8aa824 */ /* 0x000fe200078e0afb */
[C---:B------:R-:W-:Y:S01]  /*8ba0*/  ISETP.GT.U32.AND P1, PT, R251.reuse, R144, PT ;  /* 0x00000090fb00720c */ /* 0x040fe20003f24070 */
[----:B------:R-:W-:Y:S01]  /*8bb0*/  STL [R1], R250 ;  /* 0x000000fa01007387 */ /* 0x000fe20000100800 */
[----:B------:R-:W-:-:S03]  /*8bc0*/  ISETP.GT.U32.AND P2, PT, R251, R145, PT ;  /* 0x00000091fb00720c */ /* 0x000fc60003f44070 */
[----:B------:R-:W-:Y:S04]  /*8bd0*/  STL [R1+0x1424], R7 ;  /* 0x0014240701007387 */ /* 0x000fe80000100800 */
[----:B------:R1:W-:Y:S04]  /*8be0*/  STL [R1+0x1428], R8 ;  /* 0x0014280801007387 */ /* 0x0003e80000100800 */
[----:B------:R-:W-:Y:S01]  /*8bf0*/  STL [R1+0x142c], R9 ;  /* 0x00142c0901007387 */ /* 0x000fe20000100800 */
[----:B------:R-:W-:-:S03]  /*8c00*/  @!P6 IMAD.IADD R136, R136, 0x1, -R251 ;  /* 0x000000018888e824 */ /* 0x000fc600078e0afb */
[----:B-1----:R-:W2:Y:S01]  /*8c10*/  LDL R8, [R1+0x304] ;  /* 0x0003040001087983 */ /* 0x002ea20000100800 */
[--C-:B------:R-:W-:Y:S01]  /*8c20*/  @!P3 IMAD.IADD R139, R139, 0x1, -R251.reuse ;  /* 0x000000018b8bb824 */ /* 0x100fe200078e0afb */
[C---:B------:R-:W-:Y:S02]  /*8c30*/  ISETP.GT.U32.AND P6, PT, R251.reuse, R143, PT ;  /* 0x0000008ffb00720c */ /* 0x040fe40003fc4070 */
        /* <DEDUP_REMOVED lines=25> */
[----:B------:R-:W-:Y:S02]  /*8dd0*/  @!P3 IADD3 R140, R140, -R251, RZ ;  /* 0x800000fb8c8cb210 */ /* 0x000fe40007ffe0ff */
        /* <DEDUP_REMOVED lines=53> */
[C---:B------:R-:W-:Y:S02]  /*9130*/  ISETP.GT.U32.AND P6, PT, R251.reuse, R150, PT ;  /* 0x00000096fb00720c */ /* 0x040fe40003fc4070 */
        /* <DEDUP_REMOVED lines=35> */
[----:B------:R-:W-:Y:S01]  /*9370*/  ISETP.GT.U32.AND P0, PT, R251, R165, PT ;  /* 0x000000a5fb00720c */ /* 0x000fe20003f04070 */
[--C-:B------:R-:W-:Y:S01]  /*9380*/  @!P2 IMAD.IADD R173, R173, 0x1, -R251.reuse ;  /* 0x00000001adada824 */ /* 0x100fe200078e0afb */
[C---:B------:R-:W-:Y:S02]  /*9390*/  ISETP.GT.U32.AND P1, PT, R251.reuse, R166, PT ;  /* 0x000000a6fb00720c */ /* 0x040fe40003f24070 */
        /* <DEDUP_REMOVED lines=70> */
[----:B------:R-:W-:Y:S02]  /*9800*/  @!P3 IADD3 R182, R182, -R251, RZ ;  /* 0x800000fbb6b6b210 */ /* 0x000fe40007ffe0ff */
        /* <DEDUP_REMOVED lines=38> */
[----:B------:R-:W-:Y:S02]  /*9a70*/  ISETP.GT.U32.AND P2, PT, R251, R195, PT ;  /* 0x000000c3fb00720c */ /* 0x000fe40003f44070 */
[----:B------:R-:W-:-:S02]  /*9a80*/  @!P3 IADD3 R190, R190, -R251, RZ ;  /* 0x800000fbbebeb210 */ /* 0x000fc40007ffe0ff */
        /* <DEDUP_REMOVED lines=41> */
[----:B------:R-:W-:Y:S01]  /*9d20*/  IABS R31, R31 ;  /* 0x0000001f001f7213 */ /* 0x000fe20000000000 */
        /* <DEDUP_REMOVED lines=10> */
[----:B------:R-:W-:Y:S01]  /*9dd0*/  ISETP.GT.U32.AND P1, PT, R251, R208, PT ;  /* 0x000000d0fb00720c */ /* 0x000fe20003f24070 */
[----:B------:R-:W-:Y:S01]  /*9de0*/  IMAD.HI.U32 R250, R29, R31, RZ ;  /* 0x0000001f1dfa7227 */ /* 0x000fe200078e00ff */
[----:B------:R-:W-:-:S02]  /*9df0*/  IABS R30, R30 ;  /* 0x0000001e001e7213 */ /* 0x000fc40000000000 */
[----:B------:R-:W-:Y:S01]  /*9e00*/  ISETP.GT.U32.AND P2, PT, R251, R209, PT ;  /* 0x000000d1fb00720c */ /* 0x000fe20003f44070 */
[----:B------:R-:W-:Y:S02]  /*9e10*/  IMAD.MOV R250, RZ, RZ, -R250 ;  /* 0x000000fffffa7224 */ /* 0x000fe400078e0afa */
[----:B------:R-:W-:Y:S01]  /*9e20*/  IMAD.HI.U32 R7, R29, R30, RZ ;  /* 0x0000001e1d077227 */ /* 0x000fe200078e00ff */
[----:B------:R-:W-:-:S03]  /*9e30*/  ISETP.GT.U32.AND P6, PT, R251, R202, PT ;  /* 0x000000cafb00720c */ /* 0x000fc60003fc4070 */
[C---:B------:R-:W-:Y:S02]  /*9e40*/  IMAD R31, R251.reuse, R250, R31 ;  /* 0x000000fafb1f7224 */ /* 0x040fe400078e021f */
[----:B------:R-:W-:Y:S01]  /*9e50*/  @!P3 IMAD.IADD R204, R204, 0x1, -R251 ;  /* 0x00000001ccccb824 */ /* 0x000fe200078e0afb */
[----:B------:R-:W-:Y:S01]  /*9e60*/  ISETP.GT.U32.AND P3, PT, R251, R210, PT ;  /* 0x000000d2fb00720c */ /* 0x000fe20003f64070 */
[----:B------:R-:W-:Y:S01]  /*9e70*/  IMAD.MOV R250, RZ, RZ, -R7 ;  /* 0x000000fffffa7224 */ /* 0x000fe200078e0a07 */
[----:B--2---:R-:W-:Y:S01]  /*9e80*/  LOP3.LUT R7, R8, 0x1fc, RZ, 0xfc, !PT ;  /* 0x000001fc08077812 */ /* 0x004fe200078efcff */
        /* <DEDUP_REMOVED lines=10> */
[C---:B------:R-:W-:Y:S01]  /*9f30*/  IMAD R30, R251.reuse, R250, R30 ;  /* 0x000000fafb1e7224 */ /* 0x040fe200078e021e */
[----:B------:R1:W-:Y:S01]  /*9f40*/  STL [R1+0xec4], R7 ;  /* 0x000ec40701007387 */ /* 0x0003e20000100800 */
[----:B------:R-:W-:Y:S01]  /*9f50*/  IABS R250, R7 ;  /* 0x0000000700fa7213 */ /* 0x000fe20000000000 */
[--C-:B------:R-:W-:Y:S01]  /*9f60*/  @!P6 IMAD.IADD R202, R202, 0x1, -R251.reuse ;  /* 0x00000001cacae824 */ /* 0x100fe200078e0afb */
[C---:B------:R-:W-:Y:S01]  /*9f70*/  ISETP.GT.U32.AND P6, PT, R251.reuse, R214, PT ;  /* 0x000000d6fb00720c */ /* 0x040fe20003fc4070 */
[--C-:B------:R-:W-:Y:S01]  /*9f80*/  @!P3 IMAD.IADD R210, R210, 0x1, -R251.reuse ;  /* 0x00000001d2d2b824 */ /* 0x100fe200078e0afb */
[----:B-1----:R-:W1:Y:S01]  /*9f90*/  S2R R7, SR_TID.X ;  /* 0x0000000000077919 */ /* 0x002e620000002100 */
        /* <DEDUP_REMOVED lines=19> */
[C---:B------:R-:W-:Y:S01]  /*a0d0*/  ISETP.GT.U32.AND P5, PT, R251.reuse, R226, PT ;  /* 0x000000e2fb00720c */ /* 0x040fe20003fa4070 */
[--C-:B------:R-:W-:Y:S01]  /*a0e0*/  @!P1 IMAD.IADD R222, R222, 0x1, -R251.reuse ;  /* 0x00000001dede9824 */ /* 0x100fe200078e0afb */
[----:B------:R-:W-:Y:S01]  /*a0f0*/  ISETP.GT.U32.AND P0, PT, R251, R227, PT ;  /* 0x000000e3fb00720c */ /* 0x000fe20003f04070 */
[----:B------:R-:W-:Y:S01]  /*a100*/  @!P2 IMAD.IADD R223, R223, 0x1, -R251 ;  /* 0x00000001dfdfa824 */ /* 0x000fe200078e0afb */
[----:B-1----:R-:W-:Y:S02]  /*a110*/  SHF.R.U32.HI R7, RZ, 0x6, R7 ;  /* 0x00000006ff077819 */ /* 0x002fe40000011607 */
[----:B------:R-:W-:-:S02]  /*a120*/  ISETP.GT.U32.AND P1, PT, R251, R216, PT ;  /* 0x000000d8fb00720c */ /* 0x000fc40003f24070 */
[----:B------:R-:W-:Y:S02]  /*a130*/  ISETP.GT.U32.AND P2, PT, R251, R217, PT ;  /* 0x000000d9fb00720c */ /* 0x000fe40003f44070 */
[----:B------:R-:W-:Y:S01]  /*a140*/  SGXT.U32 R7, R7, 0x1 ;  /* 0x000000010707781a */ /* 0x000fe20000000000 */
[----:B------:R-:W-:Y:S02]  /*a150*/  IMAD.MOV.U32 R252, RZ, RZ, c[0x0][0x188] ;  /* 0x00006200fffc7624 */ /* 0x000fe400078e00ff */
[--C-:B------:R-:W-:Y:S02]  /*a160*/  @!P6 IMAD.IADD R221, R221, 0x1, -R251.reuse ;  /* 0x00000001dddde824 */ /* 0x100fe400078e0afb */
[----:B------:R-:W-:Y:S02]  /*a170*/  IMAD R7, R7, c[0x0][0x188], RZ ;  /* 0x0000620007077a24 */ /* 0x000fe400078e02ff */
[----:B------:R-:W-:Y:S01]  /*a180*/  @!P3 IMAD.IADD R224, R224, 0x1, -R251 ;  /* 0x00000001e0e0b824 */ /* 0x000fe200078e0afb */
[----:B------:R-:W-:Y:S01]  /*a190*/  ISETP.GT.U32.AND P3, PT, R251, R218, PT ;  /* 0x000000dafb00720c */ /* 0x000fe20003f64070 */
[----:B------:R-:W-:-:S02]  /*a1a0*/  IMAD R7, R252, 0x2, R7 ;  /* 0x00000002fc077824 */ /* 0x000fc400078e0207 */
        /* <DEDUP_REMOVED lines=10> */
[----:B------:R-:W-:-:S04]  /*a250*/  IMAD R7, R252, 0x2, R7 ;  /* 0x00000002fc077824 */ /* 0x000fc800078e0207 */
[----:B------:R-:W-:Y:S01]  /*a260*/  IMAD R7, R252, 0x2, R7 ;  /* 0x00000002fc077824 */ /* 0x000fe200078e0207 */
[C---:B------:R-:W-:Y:S01]  /*a270*/  ISETP.GT.U32.AND P6, PT, R251.reuse, R215, PT ;  /* 0x000000d7fb00720c */ /* 0x040fe20003fc4070 */
[----:B------:R-:W-:Y:S01]  /*a280*/  @!P3 IMAD.IADD R218, R218, 0x1, -R251 ;  /* 0x00000001dadab824 */ /* 0x000fe200078e0afb */
[----:B------:R-:W-:Y:S01]  /*a290*/  ISETP.GT.U32.AND P3, PT, R251, R224, PT ;  /* 0x000000e0fb00720c */ /* 0x000fe20003f64070 */
[----:B------:R-:W-:Y:S02]  /*a2a0*/  IMAD R7, R252, 0x2, R7 ;  /* 0x00000002fc077824 */ /* 0x000fe400078e0207 */
        /* <DEDUP_REMOVED lines=9> */
[----:B------:R1:W-:Y:S01]  /*a340*/  STL [R1+0x51c], R7 ;  /* 0x00051c0701007387 */ /* 0x0003e20000100800 */
[----:B------:R-:W-:Y:S01]  /*a350*/  ISETP.GT.U32.AND P2, PT, R251, R230, PT ;  /* 0x000000e6fb00720c */ /* 0x000fe20003f44070 */
[----:B------:R-:W-:-:S02]  /*a360*/  @!P6 IMAD.IADD R215, R215, 0x1, -R251 ;  /* 0x00000001d7d7e824 */ /* 0x000fc400078e0afb */
[----:B-1----:R-:W-:Y:S01]  /*a370*/  IMAD R7, R252, 0x2, R7 ;  /* 0x00000002fc077824 */ /* 0x002fe200078e0207 */
[----:B------:R-:W-:Y:S01]  /*a380*/  ISETP.GT.U32.AND P6, PT, R251, R227, PT ;  /* 0x000000e3fb00720c */ /* 0x000fe20003fc4070 */
[----:B------:R-:W-:-:S03]  /*a390*/  @!P3 IMAD.IADD R224, R224, 0x1, -R251 ;  /* 0x00000001e0e0b824 */ /* 0x000fc600078e0afb */
[----:B------:R1:W-:Y:S01]  /*a3a0*/  STL [R1+0x53c], R7 ;  /* 0x00053c0701007387 */ /* 0x0003e20000100800 */
[----:B------:R-:W-:Y:S01]  /*a3b0*/  ISETP.GT.U32.AND P3, PT, R251, R231, PT ;  /* 0x000000e7fb00720c */ /* 0x000fe20003f64070 */
[--C-:B------:R-:W-:Y:S01]  /*a3c0*/  @!P5 IMAD.IADD R226, R226, 0x1, -R251.reuse ;  /* 0x00000001e2e2d824 */ /* 0x100fe200078e0afb */
[----:B------:R-:W-:Y:S01]  /*a3d0*/  @!P4 IADD3 R225, R225, -R251, RZ ;  /* 0x800000fbe1e1c210 */ /* 0x000fe20007ffe0ff */
[----:B------:R-:W-:Y:S02]  /*a3e0*/  @!P0 IMAD.IADD R228, R228, 0x1, -R251 ;  /* 0x00000001e4e48824 */ /* 0x000fe400078e0afb */
[----:B-1----:R-:W-:Y:S01]  /*a3f0*/  IMAD R7, R252, 0x2, R7 ;  /* 0x00000002fc077824 */ /* 0x002fe200078e0207 */
[----:B------:R-:W-:Y:S01]  /*a400*/  ISETP.GT.U32.AND P4, PT, R251, R232, PT ;  /* 0x000000e8fb00720c */ /* 0x000fe20003f84070 */
[--C-:B------:R-:W-:Y:S01]  /*a410*/  @!P1 IMAD.IADD R229, R229, 0x1, -R251.reuse ;  /* 0x00000001e5e59824 */ /* 0x100fe200078e0afb */
[C---:B------:R-:W-:Y:S01]  /*a420*/  ISETP.GT.U32.AND P5, PT, R251.reuse, R233, PT ;  /* 0x000000e9fb00720c */ /* 0x040fe20003fa4070 */
[----:B------:R-:W-:Y:S01]  /*a430*/  @!P2 IMAD.IADD R230, R230, 0x1, -R251 ;  /* 0x00000001e6e6a824 */ /* 0x000fe200078e0afb */
[----:B------:R1:W-:Y:S01]  /*a440*/  STL [R1+0x84], R7 ;  /* 0x0000840701007387 */ /* 0x0003e20000100800 */
[----:B------:R-:W-:-:S02]  /*a450*/  ISETP.GT.U32.AND P0, PT, R251, R235, PT ;  /* 0x000000ebfb00720c */ /* 0x000fc40003f04070 */
[C---:B------:R-:W-:Y:S02]  /*a460*/  ISETP.GT.U32.AND P1, PT, R251.reuse, R236, PT ;  /* 0x000000ecfb00720c */ /* 0x040fe40003f24070 */
[----:B------:R-:W-:Y:S01]  /*a470*/  ISETP.GT.U32.AND P2, PT, R251, R237, PT ;  /* 0x000000edfb00720c */ /* 0x000fe20003f44070 */
[----:B-1----:R-:W-:-:S05]  /*a480*/  IMAD R7, R252, 0x2, R7 ;  /* 0x00000002fc077824 */ /* 0x002fca00078e0207 */
[----:B------:R1:W-:Y:S01]  /*a490*/  STL [R1+0x8c], R7 ;  /* 0x00008c0701007387 */ /* 0x0003e20000100800 */
[--C-:B------:R-:W-:Y:S01]  /*a4a0*/  @!P6 IMAD.IADD R227, R227, 0x1, -R251.reuse ;  /* 0x00000001e3e3e824 */ /* 0x100fe200078e0afb */
[----:B------:R-:W-:Y:S01]  /*a4b0*/  ISETP.GT.U32.AND P6, PT, R251, R234, PT ;  /* 0x000000eafb00720c */ /* 0x000fe20003fc4070 */
[----:B------:R-:W-:Y:S01]  /*a4c0*/  @!P3 IMAD.IADD R231, R231, 0x1, -R251 ;  /* 0x00000001e7e7b824 */ /* 0x000fe200078e0afb */
[----:B------:R-:W-:Y:S01]  /*a4d0*/  ISETP.GT.U32.AND P3, PT, R251, R238, PT ;  /* 0x000000eefb00720c */ /* 0x000fe20003f64070 */
[----:B-1----:R-:W-:Y:S02]  /*a4e0*/  IMAD R7, R252, 0x2, R7 ;  /* 0x00000002fc077824 */ /* 0x002fe400078e0207 */
[----:B------:R-:W-:-:S03]  /*a4f0*/  @!P4 IMAD.IADD R232, R232, 0x1, -R251 ;  /* 0x00000001e8e8c824 */ /* 0x000fc600078e0afb */
[----:B------:R1:W-:Y:S01]  /*a500*/  STL [R1+0x94], R7 ;  /* 0x0000940701007387 */ /* 0x0003e20000100800 */
[--C-:B------:R-:W-:Y:S01]  /*a510*/  @!P5 IMAD.IADD R233, R233, 0x1, -R251.reuse ;  /* 0x00000001e9e9d824 */ /* 0x100fe200078e0afb */
[----:B------:R-:W-:Y:S01]  /*a520*/  ISETP.GT.U32.AND P4, PT, R251, R239, PT ;  /* 0x000000effb00720c */ /* 0x000fe20003f84070 */
[--C-:B------:R-:W-:Y:S01]  /*a530*/  @!P0 IMAD.IADD R235, R235, 0x1, -R251.reuse ;  /* 0x00000001ebeb8824 */ /* 0x100fe200078e0afb */
[C---:B------:R-:W-:Y:S01]  /*a540*/  ISETP.GT.U32.AND P5, PT, R251.reuse, R240, PT ;  /* 0x000000f0fb00720c */ /* 0x040fe20003fa4070 */
[--C-:B------:R-:W-:Y:S01]  /*a550*/  @!P1 IMAD.IADD R236, R236, 0x1, -R251.reuse ;  /* 0x00000001ecec9824 */ /* 0x100fe200078e0afb */
[----:B------:R-:W-:Y:S01]  /*a560*/  ISETP.GT.U32.AND P0, PT, R251, R229, PT ;  /* 0x000000e5fb00720c */ /* 0x000fe20003f04070 */
[----:B------:R-:W-:Y:S01]  /*a570*/  @!P2 IMAD.IADD R237, R237, 0x1, -R251 ;  /* 0x00000001ededa824 */ /* 0x000fe200078e0afb */
[C---:B------:R-:W-:Y:S01]  /*a580*/  ISETP.GT.U32.AND P1, PT, R251.reuse, R230, PT ;  /* 0x000000e6fb00720c */ /* 0x040fe20003f24070 */
[----:B-1----:R-:W-:Y:S01]  /*a590*/  IMAD R7, R252, 0x2, R7 ;  /* 0x00000002fc077824 */ /* 0x002fe200078e0207 */
[----:B------:R-:W-:-:S04]  /*a5a0*/  ISETP.GT.U32.AND P2, PT, R251, R231, PT ;  /* 0x000000e7fb00720c */ /* 0x000fc80003f44070 */
[----:B------:R1:W-:Y:S01]  /*a5b0*/  STL [R1+0x9c], R7 ;  /* 0x00009c0701007387 */ /* 0x0003e20000100800 */
[--C-:B------:R-:W-:Y:S02]  /*a5c0*/  @!P6 IMAD.IADD R234, R234, 0x1, -R251.reuse ;  /* 0x00000001eaeae824 */ /* 0x100fe400078e0afb */
[----:B------:R-:W-:Y:S01]  /*a5d0*/  @!P3 IMAD.IADD R238, R238, 0x1, -R251 ;  /* 0x00000001eeeeb824 */ /* 0x000fe200078e0afb */
[C---:B------:R-:W-:Y:S01]  /*a5e0*/  ISETP.GT.U32.AND P3, PT, R251.reuse, R232, PT ;  /* 0x000000e8fb00720c */ /* 0x040fe20003f64070 */
[----:B-1----:R-:W-:Y:S01]  /*a5f0*/  IMAD R7, R252, 0x2, R7 ;  /* 0x00000002fc077824 */ /* 0x002fe200078e0207 */
[----:B------:R-:W-:-:S04]  /*a600*/  ISETP.GT.U32.AND P6, PT, R251, R228, PT ;  /* 0x000000e4fb00720c */ /* 0x000fc80003fc4070 */
[----:B------:R1:W-:Y:S01]  /*a610*/  STL [R1+0xf0], R7 ;  /* 0x0000f00701007387 */ /* 0x0003e20000100800 */
[--C-:B------:R-:W-:Y:S01]  /*a620*/  @!P4 IMAD.IADD R239, R239, 0x1, -R251.reuse ;  /* 0x00000001efefc824 */ /* 0x100fe200078e0afb */
[C---:B------:R-:W-:Y:S01]  /*a630*/  ISETP.GT.U32.AND P4, PT, R251.reuse, R233, PT ;  /* 0x000000e9fb00720c */ /* 0x040fe20003f84070 */
[--C-:B------:R-:W-:Y:S01]  /*a640*/  @!P5 IMAD.IADD R240, R240, 0x1, -R251.reuse ;  /* 0x00000001f0f0d824 */ /* 0x100fe200078e0afb */
[----:B------:R-:W-:Y:S01]  /*a650*/  ISETP.GT.U32.AND P5, PT, R251, R234, PT ;  /* 0x000000eafb00720c */ /* 0x000fe20003fa4070 */
[--C-:B------:R-:W-:Y:S01]  /*a660*/  @!P0 IMAD.IADD R229, R229, 0x1, -R251.reuse ;  /* 0x00000001e5e58824 */ /* 0x100fe200078e0afb */
[C---:B------:R-:W-:Y:S01]  /*a670*/  ISETP.GT.U32.AND P0, PT, R251.reuse, R235, PT ;  /* 0x000000ebfb00720c */ /* 0x040fe20003f04070 */
[----:B------:R-:W-:Y:S02]  /*a680*/  @!P1 IMAD.IADD R230, R230, 0x1, -R251 ;  /* 0x00000001e6e69824 */ /* 0x000fe400078e0afb */
[----:B-1----:R-:W-:Y:S01]  /*a690*/  IMAD R7, R252, 0x2, R7 ;  /* 0x00000002fc077824 */ /* 0x002fe200078e0207 */
[----:B------:R-:W-:Y:S01]  /*a6a0*/  ISETP.GT.U32.AND P1, PT, R251, R236, PT ;  /* 0x000000ecfb00720c */ /* 0x000fe20003f24070 */
[----:B------:R-:W-:Y:S01]  /*a6b0*/  @!P2 IMAD.IADD R231, R231, 0x1, -R251 ;  /* 0x00000001e7e7a824 */ /* 0x000fe200078e0afb */
[----:B------:R-:W-:-:S02]  /*a6c0*/  ISETP.GT.U32.AND P2, PT, R251, R237, PT ;  /* 0x000000edfb00720c */ /* 0x000fc40003f44070 */
[----:B------:R1:W-:Y:S01]  /*a6d0*/  STL [R1+0xf4], R7 ;  /* 0x0000f40701007387 */ /* 0x0003e20000100800 */
[----:B------:R-:W-:Y:S01]  /*a6e0*/  @!P3 IMAD.IADD R232, R232, 0x1, -R251 ;  /* 0x00000001e8e8b824 */ /* 0x000fe200078e0afb */
[----:B------:R-:W-:Y:S01]  /*a6f0*/  ISETP.GT.U32.AND P3, PT, R251, R238, PT ;  /* 0x000000eefb00720c */ /* 0x000fe20003f64070 */
[----:B-1----:R-:W-:Y:S02]  /*a700*/  IMAD R7, R252, 0x2, R7 ;  /* 0x00000002fc077824 */ /* 0x002fe400078e0207 */
[----:B------:R-:W-:-:S03]  /*a710*/  @!P6 IMAD.IADD R228, R228, 0x1, -R251 ;  /* 0x00000001e4e4e824 */ /* 0x000fc600078e0afb */
[----:B------:R1:W-:Y:S01]  /*a720*/  STL [R1+0x414], R7 ;  /* 0x0004140701007387 */ /* 0x0003e20000100800 */
[----:B------:R-:W-:Y:S01]  /*a730*/  ISETP.GT.U32.AND P6, PT, R251, R239, PT ;  /* 0x000000effb00720c */ /* 0x000fe20003fc4070 */
[--C-:B------:R-:W-:Y:S01]  /*a740*/  @!P5 IMAD.IADD R234, R234, 0x1, -R251.reuse ;  /* 0x00000001eaead824 */ /* 0x100fe200078e0afb */
[----:B------:R-:W-:Y:S01]  /*a750*/  @!P4 IADD3 R233, R233, -R251, RZ ;  /* 0x800000fbe9e9c210 */ /* 0x000fe20007ffe0ff */
[----:B------:R-:W-:Y:S02]  /*a760*/  @!P0 IMAD.IADD R235, R235, 0x1, -R251 ;  /* 0x00000001ebeb8824 */ /* 0x000fe400078e0afb */
[----:B-1----:R-:W-:Y:S01]  /*a770*/  IMAD R7, R252, 0x2, R7 ;  /* 0x00000002fc077824 */ /* 0x002fe200078e0207 */
[C---:B------:R-:W-:Y:S01]  /*a780*/  ISETP.GT.U32.AND P4, PT, R251.reuse, R240, PT ;  /* 0x000000f0fb00720c */ /* 0x040fe20003f84070 */
[--C-:B------:R-:W-:Y:S01]  /*a790*/  @!P1 IMAD.IADD R236, R236, 0x1, -R251.reuse ;  /* 0x00000001ecec9824 */ /* 0x100fe200078e0afb */
[----:B------:R-:W-:Y:S01]  /*a7a0*/  ISETP.GT.U32.AND P5, PT, R251, R241, PT ;  /* 0x000000f1fb00720c */ /* 0x000fe20003fa4070 */
        /* <DEDUP_REMOVED lines=11> */
[----:B------:R-:W-:-:S04]  /*a860*/  IMAD.HI.U32 R29, R29, R250, RZ ;  /* 0x000000fa1d1d7227 */ /* 0x000fc800078e00ff */
[----:B-1----:R-:W-:Y:S02]  /*a870*/  IMAD R7, R252, 0x2, R7 ;  /* 0x00000002fc077824 */ /* 0x002fe400078e0207 */
[----:B------:R-:W-:-:S03]  /*a880*/  @!P4 IMAD.IADD R240, R240, 0x1, -R251 ;  /* 0x00000001f0f0c824 */ /* 0x000fc600078e0afb */
[----:B------:R1:W-:Y:S01]  /*a890*/  STL [R1+0x408], R7 ;  /* 0x0004080701007387 */ /* 0x0003e20000100800 */
[--C-:B------:R-:W-:Y:S01]  /*a8a0*/  @!P5 IMAD.IADD R241, R241, 0x1, -R251.reuse ;  /* 0x00000001f1f1d824 */ /* 0x100fe200078e0afb */
[C---:B------:R-:W-:Y:S01]  /*a8b0*/  ISETP.GT.U32.AND P4, PT, R251.reuse, R247, PT ;  /* 0x000000f7fb00720c */ /* 0x040fe20003f84070 */
[--C-:B------:R-:W-:Y:S01]  /*a8c0*/  @!P0 IMAD.IADD R242, R242, 0x1, -R251.reuse ;  /* 0x00000001f2f28824 */ /* 0x100fe200078e0afb */
[----:B------:R-:W-:Y:S01]  /*a8d0*/  ISETP.GT.U32.AND P5, PT, R251, R248, PT ;  /* 0x000000f8fb00720c */ /* 0x000fe20003fa4070 */
[--C-:B------:R-:W-:Y:S01]  /*a8e0*/  @!P1 IMAD.IADD R243, R243, 0x1, -R251.reuse ;  /* 0x00000001f3f39824 */ /* 0x100fe200078e0afb */
[C---:B------:R-:W-:Y:S01]  /*a8f0*/  ISETP.GT.U32.AND P0, PT, R251.reuse, R249, PT ;  /* 0x000000f9fb00720c */ /* 0x040fe20003f04070 */
[----:B------:R-:W-:Y:S01]  /*a900*/  @!P2 IMAD.IADD R244, R244, 0x1, -R251 ;  /* 0x00000001f4f4a824 */ /* 0x000fe200078e0afb */
[C---:B------:R-:W-:Y:S01]  /*a910*/  ISETP.GT.U32.AND P1, PT, R251.reuse, R31, PT ;  /* 0x0000001ffb00720c */ /* 0x040fe20003f24070 */
[----:B-1----:R-:W-:Y:S01]  /*a920*/  IMAD R7, R252, 0x2, R7 ;  /* 0x00000002fc077824 */ /* 0x002fe200078e0207 */
[----:B------:R-:W-:Y:S01]  /*a930*/  ISETP.GT.U32.AND P2, PT, R251, R30, PT ;  /* 0x0000001efb00720c */ /* 0x000fe20003f44070 */
[----:B------:R-:W-:-:S03]  /*a940*/  IMAD.MOV R29, RZ, RZ, -R29 ;  /* 0x000000ffff1d7224 */ /* 0x000fc600078e0a1d */
[----:B------:R1:W-:Y:S01]  /*a950*/  STL [R1+0x30c], R7 ;  /* 0x00030c0701007387 */ /* 0x0003e20000100800 */
[----:B------:R-:W-:Y:S02]  /*a960*/  IMAD R29, R251, R29, R250 ;  /* 0x0000001dfb1d7224 */ /* 0x000fe400078e02fa */
[----:B------:R-:W-:Y:S02]  /*a970*/  @!P3 IMAD.IADD R245, R245, 0x1, -R251 ;  /* 0x00000001f5f5b824 */ /* 0x000fe400078e0afb */
[----:B-1----:R-:W-:Y:S01]  /*a980*/  IMAD R7, R252, 0x2, R7 ;  /* 0x00000002fc077824 */ /* 0x002fe200078e0207 */
[----:B------:R-:W-:Y:S01]  /*a990*/  ISETP.GT.U32.AND P3, PT, R251, R29, PT ;  /* 0x0000001dfb00720c */ /* 0x000fe20003f64070 */
[----:B------:R-:W-:-:S03]  /*a9a0*/  @!P6 IMAD.IADD R246, R246, 0x1, -R251 ;  /* 0x00000001f6f6e824 */ /* 0x000fc600078e0afb */
[----:B------:R1:W-:Y:S01]  /*a9b0*/  STL [R1+0x420], R7 ;  /* 0x0004200701007387 */ /* 0x0003e20000100800 */
[--C-:B------:R-:W-:Y:S01]  /*a9c0*/  @!P4 IMAD.IADD R247, R247, 0x1, -R251.reuse ;  /* 0x00000001f7f7c824 */ /* 0x100fe200078e0afb */
[C---:B------:R-:W-:Y:S01]  /*a9d0*/  ISETP.GT.U32.AND P6, PT, R251.reuse, R241, PT ;  /* 0x000000f1fb00720c */ /* 0x040fe20003fc4070 */
[--C-:B------:R-:W-:Y:S01]  /*a9e0*/  @!P5 IMAD.IADD R248, R248, 0x1, -R251.reuse ;  /* 0x00000001f8f8d824 */ /* 0x100fe200078e0afb */
[----:B------:R-:W-:Y:S01]  /*a9f0*/  ISETP.GT.U32.AND P4, PT, R251, R242, PT ;  /* 0x000000f2fb00720c */ /* 0x000fe20003f84070 */
[--C-:B------:R-:W-:Y:S01]  /*aa00*/  @!P0 IMAD.IADD R249, R249, 0x1, -R251.reuse ;  /* 0x00000001f9f98824 */ /* 0x100fe200078e0afb */
[----:B------:R-:W-:Y:S01]  /*aa10*/  ISETP.GT.U32.AND P5, PT, R251, R243, PT ;  /* 0x000000f3fb00720c */ /* 0x000fe20003fa4070 */
[----:B------:R-:W-:Y:S02]  /*aa20*/  @!P1 IMAD.IADD R31, R31, 0x1, -R251 ;  /* 0x000000011f1f9824 */ /* 0x000fe400078e0afb */
[----:B-1----:R-:W-:Y:S01]  /*aa30*/  IMAD R7, R252, 0x2, R7 ;  /* 0x00000002fc077824 */ /* 0x002fe200078e0207 */
[C---:B------:R-:W-:Y:S01]  /*aa40*/  ISETP.GT.U32.AND P0, PT, R251.reuse, R244, PT ;  /* 0x000000f4fb00720c */ /* 0x040fe20003f04070 */
[----:B------:R-:W-:Y:S01]  /*aa50*/  @!P2 IMAD.IADD R30, R30, 0x1, -R251 ;  /* 0x000000011e1ea824 */ /* 0x000fe200078e0afb */
[----:B------:R-:W-:-:S02]  /*aa60*/  ISETP.GT.U32.AND P1, PT, R251, R245, PT ;  /* 0x000000f5fb00720c */ /* 0x000fc40003f24070 */
[----:B------:R1:W-:Y:S01]  /*aa70*/  STL [R1+0x41c], R7 ;  /* 0x00041c0701007387 */ /* 0x0003e20000100800 */
[----:B------:R-:W-:Y:S01]  /*aa80*/  ISETP.GT.U32.AND P2, PT, R251, R246, PT ;  /* 0x000000f6fb00720c */ /* 0x000fe20003f44070 */
[----:B------:R-:W-:Y:S02]  /*aa90*/  @!P3 IMAD.IADD R29, R29, 0x1, -R251 ;  /* 0x000000011d1db824 */ /* 0x000fe400078e0afb */
[----:B-1----:R-:W-:-:S05]  /*aaa0*/  IMAD R7, R252, 0x2, R7 ;  /* 0x00000002fc077824 */ /* 0x002fca00078e0207 */
[----:B------:R1:W-:Y:S01]  /*aab0*/  STL [R1+0x418], R7 ;  /* 0x0004180701007387 */ /* 0x0003e20000100800 */
[----:B------:R-:W-:Y:S01]  /*aac0*/  @!P6 IADD3 R241, R241, -R251, RZ ;  /* 0x800000fbf1f1e210 */ /* 0x000fe20007ffe0ff */
[--C-:B------:R-:W-:Y:S01]  /*aad0*/  @!P4 IMAD.IADD R242, R242, 0x1, -R251.reuse ;  /* 0x00000001f2f2c824 */ /* 0x100fe200078e0afb */
[----:B------:R-:W-:Y:S01]  /*aae0*/  ISETP.GT.U32.AND P3, PT, R251, R247, PT ;  /* 0x000000f7fb00720c */ /* 0x000fe20003f64070 */
[----:B------:R-:W2:Y:S01]  /*aaf0*/  S2R R9, SR_TID.X ;  /* 0x0000000000097919 */ /* 0x000ea20000002100 */
[----:B------:R-:W-:Y:S02]  /*ab00*/  @!P5 IMAD.IADD R243, R243, 0x1, -R251 ;  /* 0x00000001f3f3d824 */ /* 0x000fe400078e0afb */
[----:B-1----:R-:W-:Y:S01]  /*ab10*/  IMAD R7, R252, 0x2, R7 ;  /* 0x00000002fc077824 */ /* 0x002fe200078e0207 */
[C---:B------:R-:W-:Y:S01]  /*ab20*/  ISETP.GT.U32.AND P4, PT, R251.reuse, R248, PT ;  /* 0x000000f8fb00720c */ /* 0x040fe20003f84070 */
[--C-:B------:R-:W-:Y:S01]  /*ab30*/  @!P0 IMAD.IADD R244, R244, 0x1, -R251.reuse ;  /* 0x00000001f4f48824 */ /* 0x100fe200078e0afb */
[----:B------:R-:W-:Y:S01]  /*ab40*/  ISETP.GT.U32.AND P5, PT, R251, R249, PT ;  /* 0x000000f9fb00720c */ /* 0x000fe20003fa4070 */
[--C-:B------:R-:W-:Y:S01]  /*ab50*/  @!P1 IMAD.IADD R245, R245, 0x1, -R251.reuse ;  /* 0x00000001f5f59824 */ /* 0x100fe200078e0afb */
[----:B------:R1:W-:Y:S01]  /*ab60*/  STL [R1+0x42c], R7 ;  /* 0x00042c0701007387 */ /* 0x0003e20000100800 */
[C---:B------:R-:W-:Y:S01]  /*ab70*/  ISETP.GT.U32.AND P0, PT, R251.reuse, R31, PT ;  /* 0x0000001ffb00720c */ /* 0x040fe20003f04070 */
[----:B------:R-:W-:Y:S01]  /*ab80*/  @!P2 IMAD.IADD R246, R246, 0x1, -R251 ;  /* 0x00000001f6f6a824 */ /* 0x000fe200078e0afb */
[----:B------:R-:W-:-:S02]  /*ab90*/  ISETP.GT.U32.AND P6, PT, R251, R30, PT ;  /* 0x0000001efb00720c */ /* 0x000fc40003fc4070 */
[----:B------:R-:W-:Y:S02]  /*aba0*/  ISETP.GT.U32.AND P1, PT, R251, R29, PT ;  /* 0x0000001dfb00720c */ /* 0x000fe40003f24070 */
[----:B------:R-:W3:Y:S01]  /*abb0*/  S2R R251, SR_TID.X ;  /* 0x0000000000fb7919 */ /* 0x000ee20000002100 */
[----:B-1----:R-:W-:-:S05]  /*abc0*/  IMAD R7, R252, 0x2, R7 ;  /* 0x00000002fc077824 */ /* 0x002fca00078e0207 */
[----:B------:R1:W-:Y:S02]  /*abd0*/  STL [R1+0x428], R7 ;  /* 0x0004280701007387 */ /* 0x0003e40000100800 */
[----:B-1----:R-:W-:-:S05]  /*abe0*/  IMAD R7, R252, 0x2, R7 ;  /* 0x00000002fc077824 */ /* 0x002fca00078e0207 */
[----:B------:R1:W-:Y:S02]  /*abf0*/  STL [R1+0x424], R7 ;  /* 0x0004240701007387 */ /* 0x0003e40000100800 */
[----:B-1----:R-:W-:-:S05]  /*ac00*/  IMAD R7, R252, 0x2, R7 ;  /* 0x00000002fc077824 */ /* 0x002fca00078e0207 */
[----:B------:R-:W-:Y:S04]  /*ac10*/  STL [R1+0x438], R7 ;  /* 0x0004380701007387 */ /* 0x000fe80000100800 */
[----:B------:R1:W-:Y:S01]  /*ac20*/  STL [R1+0x141c], R243 ;  /* 0x00141cf301007387 */ /* 0x0003e20000100800 */
[----:B--2---:R-:W-:-:S03]  /*ac30*/  LOP3.LUT R9, R9, 0x3f, RZ, 0xc0, !PT ;  /* 0x0000003f09097812 */ /* 0x004fc600078ec0ff */
[----:B-1----:R-:W2:Y:S04]  /*ac40*/  LDL R243, [R1+0xe88] ;  /* 0x000e880001f37983 */ /* 0x002ea80000100800 */
[----:B------:R1:W-:Y:S01]  /*ac50*/  STL [R1+0x1418], R244 ;  /* 0x001418f401007387 */ /* 0x0003e20000100800 */
[----:B------:R-:W-:-:S03]  /*ac60*/  IMAD.SHL.U32 R250, R9, 0x4, RZ ;  /* 0x0000000409fa7824 */ /* 0x000fc600078e00ff */
[----:B-1----:R-:W4:Y:S04]  /*ac70*/  LDL R244, [R1+0xea4] ;  /* 0x000ea40001f47983 */ /* 0x002f280000100800 */
[----:B------:R1:W-:Y:S01]  /*ac80*/  STL [R1+0x1414], R245 ;  /* 0x001414f501007387 */ /* 0x0003e20000100800 */
[----:B------:R-:W-:-:S03]  /*ac90*/  IMAD R7, R252, 0x2, R7 ;  /* 0x00000002fc077824 */ /* 0x000fc600078e0207 */
[----:B-1----:R-:W4:Y:S04]  /*aca0*/  LDL R245, [R1+0x18] ;  /* 0x0000180001f57983 */ /* 0x002f280000100800 */
[----:B------:R3:W-:Y:S02]  /*acb0*/  STL [R1+0x1410], R246 ;  /* 0x001410f601007387 */ /* 0x0007e40000100800 */
[----:B---3--:R-:W-:-:S04]  /*acc0*/  SHF.R.S32.HI R246, RZ, 0x6, R251 ;  /* 0x00000006fff67819 */ /* 0x008fc800000114fb */
[----:B------:R-:W-:-:S04]  /*acd0*/  SGXT R246, R246, 0x1 ;  /* 0x00000001f6f6781a */ /* 0x000fc80000000200 */
[C-C-:B------:R-:W-:Y:S02]  /*ace0*/  LOP3.LUT R251, R250.reuse, 0x120, R246.reuse, 0x78, !PT ;  /* 0x00000120fafb7812 */ /* 0x140fe400078e78f6 */
[----:B------:R-:W-:Y:S01]  /*acf0*/  IABS R251, c[0x0][0x17c] ;  /* 0x00005f0000fb7a13 */ /* 0x000fe20000000000 */
[----:B------:R1:W-:Y:S01]  /*ad00*/  STL [R1+0x434], R7 ;  /* 0x0004340701007387 */ /* 0x0003e20000100800 */
[----:B------:R-:W-:-:S03]  /*ad10*/  LOP3.LUT R246, R250, 0x110, R246, 0x78, !PT ;  /* 0x00000110faf67812 */ /* 0x000fc600078e78f6 */
[--C-:B------:R-:W-:Y:S01]  /*ad20*/  @!P4 IMAD.IADD R248, R248, 0x1, -R251.reuse ;  /* 0x00000001f8f8c824 */ /* 0x100fe200078e0afb */
[----:B------:R-:W3:Y:S01]  /*ad30*/  LDL R250, [R1+0xeb0] ;  /* 0x000eb00001fa7983 */ /* 0x000ee20000100800 */
[--C-:B------:R-:W-:Y:S02]  /*ad40*/  @!P5 IMAD.IADD R249, R249, 0x1, -R251.reuse ;  /* 0x00000001f9f9d824 */ /* 0x100fe400078e0afb */
[----:B------:R-:W-:Y:S01]  /*ad50*/  @!P0 IMAD.IADD R31, R31, 0x1, -R251 ;  /* 0x000000011f1f8824 */ /* 0x000fe200078e0afb */
[----:B------:R-:W3:Y:S01]  /*ad60*/  LDL R246, [R1+0xe9c] ;  /* 0x000e9c0001f67983 */ /* 0x000ee20000100800 */
[----:B-1----:R-:W-:-:S05]  /*ad70*/  IMAD R7, R252, 0x2, R7 ;  /* 0x00000002fc077824 */ /* 0x002fca00078e0207 */
[----:B------:R-:W-:Y:S04]  /*ad80*/  STL [R1+0x430], R7 ;  /* 0x0004300701007387 */ /* 0x000fe80000100800 */
[----:B------:R1:W-:Y:S01]  /*ad90*/  STL [R1+0x1404], R248 ;  /* 0x001404f801007387 */ /* 0x0003e20000100800 */
[--C-:B------:R-:W-:Y:S02]  /*ada0*/  @!P3 IMAD.IADD R247, R247, 0x1, -R251.reuse ;  /* 0x00000001f7f7b824 */ /* 0x100fe400078e0afb */
[--C-:B------:R-:W-:Y:S02]  /*adb0*/  @!P6 IMAD.IADD R30, R30, 0x1, -R251.reuse ;  /* 0x000000011e1ee824 */ /* 0x100fe400078e0afb */
[----:B------:R-:W-:Y:S01]  /*adc0*/  @!P1 IMAD.IADD R29, R29, 0x1, -R251 ;  /* 0x000000011d1d9824 */ /* 0x000fe200078e0afb */
[----:B-1----:R-:W3:Y:S04]  /*add0*/  LDL R248, [R1+0xea0] ;  /* 0x000ea00001f87983 */ /* 0x002ee80000100800 */
[----:B------:R1:W-:Y:S04]  /*ade0*/  STL [R1+0x1408], R249 ;  /* 0x001408f901007387 */ /* 0x0003e80000100800 */
[----:B-1----:R-:W3:Y:S04]  /*adf0*/  LDL R249, [R1+0xe98] ;  /* 0x000e980001f97983 */ /* 0x002ee80000100800 */
[----:B------:R1:W-:Y:S04]  /*ae00*/  STL [R1+0x140c], R31 ;  /* 0x00140c1f01007387 */ /* 0x0003e80000100800 */
[----:B------:R-:W3:Y:S01]  /*ae10*/  LDL R251, [R1+0xea8] ;  /* 0x000ea80001fb7983 */ /* 0x000ee20000100800 */
[----:B------:R-:W-:Y:S01]  /*ae20*/  IABS R9, c[0x0][0x178] ;  /* 0x00005e0000097a13 */ /* 0x000fe20000000000 */
[----:B------:R-:W-:Y:S01]  /*ae30*/  IMAD R7, R252, 0x2, R7 ;  /* 0x00000002fc077824 */ /* 0x000fe200078e0207 */
[----:B------:R-:W-:Y:S01]  /*ae40*/  ISETP.GE.AND P4, PT, R8, RZ, PT ;  /* 0x000000ff0800720c */ /* 0x000fe20003f86270 */
[----:B-1----:R-:W3:Y:S01]  /*ae50*/  LDL R31, [R1+0xeac] ;  /* 0x000eac00011f7983 */ /* 0x002ee20000100800 */
[----:B--2---:R-:W-:-:S02]  /*ae60*/  ISETP.GE.AND P6, PT, R243, RZ, PT ;  /* 0x000000fff300720c */ /* 0x004fc40003fc6270 */
[----:B----4-:R-:W-:-:S13]  /*ae70*/  ISETP.GT.U32.AND P2, PT, R9, R245, PT ;  /* 0x000000f50900720c */ /* 0x010fda0003f44070 */
[----:B------:R-:W-:Y:S02]  /*ae80*/  @!P2 IMAD.IADD R245, R245, 0x1, -R9 ;  /* 0x00000001f5f5a824 */ /* 0x000fe400078e0a09 */
[----:B------:R-:W2:Y:S04]  /*ae90*/  LDL.LU R9, [R1+0x142c] ;  /* 0x00142c0001097983 */ /* 0x000ea80000300800 */
[----:B------:R-:W4:Y:S04]  /*aea0*/  LDL.LU R8, [R1+0x1428] ;  /* 0x0014280001087983 */ /* 0x000f280000300800 */
[----:B------:R1:W-:Y:S04]  /*aeb0*/  @!P2 STL [R1+0x18], R245 ;  /* 0x000018f50100a387 */ /* 0x0003e80000100800 */
[----:B-1----:R-:W2:Y:S04]  /*aec0*/  LDL R245, [R1+0xeb4] ;  /* 0x000eb40001f57983 */ /* 0x002ea80000100800 */
[----:B------:R1:W-:Y:S04]  /*aed0*/  STL [R1+0x444], R7 ;  /* 0x0004440701007387 */ /* 0x0003e80000100800 */
[----:B------:R-:W2:Y:S01]  /*aee0*/  LDL R243, [R1+0xec0] ;  /* 0x000ec00001f37983 */ /* 0x000ea20000100800 */
[----:B-1----:R-:W-:-:S05]  /*aef0*/  IMAD R7, R252, 0x2, R7 ;  /* 0x00000002fc077824 */ /* 0x002fca00078e0207 */
[----:B------:R1:W-:Y:S01]  /*af00*/  STL [R1+0x440], R7 ;  /* 0x0004400701007387 */ /* 0x0003e20000100800 */
[----:B---3--:R-:W-:-:S03]  /*af10*/  ISETP.GE.AND P1, PT, R251, RZ, PT ;  /* 0x000000fffb00720c */ /* 0x008fc60003f26270 */
[----:B------:R-:W3:Y:S01]  /*af20*/  LDL.LU R251, [R1+0x14] ;  /* 0x0000140001fb7983 */ /* 0x000ee20000300800 */
[----:B------:R-:W-:Y:S01]  /*af30*/  IMAD R252, R252, 0x2, R7 ;  /* 0x00000002fcfc7824 */ /* 0x000fe200078e0207 */
[----:B------:R-:W-:Y:S02]  /*af40*/  ISETP.GE.AND P2, PT, R244, RZ, PT ;  /* 0x000000fff400720c */ /* 0x000fe40003f46270 */
[----:B------:R-:W2:Y:S01]  /*af50*/  LDL R244, [R1+0xebc] ;  /* 0x000ebc0001f47983 */ /* 0x000ea20000100800 */
[----:B------:R-:W-:-:S03]  /*af60*/  ISETP.GE.AND P3, PT, R248, RZ, PT ;  /* 0x000000fff800720c */ /* 0x000fc60003f66270 */
[----:B-1----:R-:W2:Y:S01]  /*af70*/  LDL.LU R7, [R1+0x1424] ;  /* 0x0014240001077983 */ /* 0x002ea20000300800 */
[----:B------:R-:W-:-:S03]  /*af80*/  ISETP.GE.AND P5, PT, R31, RZ, PT ;  /* 0x000000ff1f00720c */ /* 0x000fc60003fa6270 */
[----:B------:R1:W-:Y:S04]  /*af90*/  STL [R1+0x43c], R252 ;  /* 0x00043cfc01007387 */ /* 0x0003e80000100800 */
[----:B-1----:R-:W2:Y:S04]  /*afa0*/  LDL.LU R252, [R1+0x1420] ;  /* 0x0014200001fc7983 */ /* 0x002ea80000300800 */
[----:B------:R-:W2:Y:S04]  /*afb0*/  LDL.LU R248, [R1+0x10] ;  /* 0x0000100001f87983 */ /* 0x000ea80000300800 */
[----:B------:R-:W4:Y:S01]  /*afc0*/  LDL R31, [R1+0xeb8] ;  /* 0x000eb800011f7983 */ /* 0x000f220000100800 */
[----:B---3--:R-:W-:Y:S01]  /*afd0*/  @!P4 IMAD.MOV R251, RZ, RZ, -R251 ;  /* 0x000000fffffbc224 */ /* 0x008fe200078e0afb */
[----:B------:R-:W-:-:S04]  /*afe0*/  ISETP.GE.AND P4, PT, R250, RZ, PT ;  /* 0x000000fffa00720c */ /* 0x000fc80003f86270 */
[----:B------:R1:W-:Y:S04]  /*aff0*/  STL [R1+0x14], R251 ;  /* 0x000014fb01007387 */ /* 0x0003e80000100800 */
[----:B-1----:R-:W3:Y:S04]  /*b000*/  LDL.LU R251, [R1+0xc] ;  /* 0x00000c0001fb7983 */ /* 0x002ee80000300800 */
[----:B------:R-:W4:Y:S01]  /*b010*/  LDL.LU R250, [R1+0x8] ;  /* 0x0000080001fa7983 */ /* 0x000f220000300800 */
[----:B--2---:R-:W-:-:S05]  /*b020*/  @!P6 IMAD.MOV R248, RZ, RZ, -R248 ;  /* 0x000000fffff8e224 */ /* 0x004fca00078e0af8 */
[----:B------:R1:W-:Y:S04]  /*b030*/  STL [R1+0x10], R248 ;  /* 0x000010f801007387 */ /* 0x0003e80000100800 */
[----:B-1----:R-:W2:Y:S01]  /*b040*/  LDL R248, [R1+0xe94] ;  /* 0x000e940001f87983 */ /* 0x002ea20000100800 */
[----:B---3--:R-:W-:Y:S01]  /*b050*/  @!P1 IMAD.MOV R251, RZ, RZ, -R251 ;  /* 0x000000fffffb9224 */ /* 0x008fe200078e0afb */
[----:B------:R-:W-:Y:S02]  /*b060*/  ISETP.GE.AND P1, PT, R246, RZ, PT ;  /* 0x000000fff600720c */ /* 0x000fe40003f26270 */
[----:B------:R-:W3:Y:S01]  /*b070*/  LDL.LU R246, [R1+0x4] ;  /* 0x0000040001f67983 */ /* 0x000ee20000300800 */
[----:B----4-:R-:W-:-:S03]  /*b080*/  @!P2 IMAD.MOV R250, RZ, RZ, -R250 ;  /* 0x000000fffffaa224 */ /* 0x010fc600078e0afa */
[----:B------:R-:W-:Y:S04]  /*b090*/  STL [R1+0xc], R251 ;  /* 0x00000cfb01007387 */ /* 0x000fe80000100800 */
[----:B------:R1:W-:Y:S04]  /*b0a0*/  STL [R1+0x8], R250 ;  /* 0x000008fa01007387 */ /* 0x0003e80000100800 */
[----:B-1----:R-:W4:Y:S04]  /*b0b0*/  LDL R250, [R1+0xe90] ;  /* 0x000e900001fa7983 */ /* 0x002f280000100800 */
[----:B------:R-:W2:Y:S01]  /*b0c0*/  LDL.LU R251, [R1] ;  /* 0x0000000001fb7983 */ /* 0x000ea20000300800 */
[----:B------:R-:W-:Y:S01]  /*b0d0*/  ISETP.GE.AND P2, PT, R249, RZ, PT ;  /* 0x000000fff900720c */ /* 0x000fe20003f46270 */
[----:B------:R-:W-:-:S02]  /*b0e0*/  @!P4 IMAD.MOV R252, RZ, RZ, -R252 ;  /* 0x000000fffffcc224 */ /* 0x000fc400078e0afc */
[----:B------:R-:W4:Y:S01]  /*b0f0*/  LDL R249, [R1+0xe8c] ;  /* 0x000e8c0001f97983 */ /* 0x000f220000100800 */
[----:B------:R-:W-:Y:S02]  /*b100*/  ISETP.GE.AND P4, PT, R244, RZ, PT ;  /* 0x000000fff400720c */ /* 0x000fe40003f86270 */
[----:B---3--:R-:W-:-:S05]  /*b110*/  @!P3 IADD3 R246, -R246, RZ, RZ ;  /* 0x000000fff6f6b210 */ /* 0x008fca0007ffe1ff */
[----:B------:R1:W-:Y:S04]  /*b120*/  STL [R1+0x4], R246 ;  /* 0x000004f601007387 */ /* 0x0003e80000100800 */
[----:B-1----:R-:W3:Y:S01]  /*b130*/  LDL R246, [R1+0xe84] ;  /* 0x000e840001f67983 */ /* 0x002ee20000100800 */
[----:B--2---:R-:W-:Y:S01]  /*b140*/  @!P5 IMAD.MOV R251, RZ, RZ, -R251 ;  /* 0x000000fffffbd224 */ /* 0x004fe200078e0afb */
[----:B------:R-:W-:-:S04]  /*b150*/  ISETP.GE.AND P5, PT, R243, RZ, PT ;  /* 0x000000fff300720c */ /* 0x000fc80003fa6270 */
[----:B------:R1:W-:Y:S04]  /*b160*/  STL [R1+0x13f0], R251 ;  /* 0x0013f0fb01007387 */ /* 0x0003e80000100800 */
[----:B------:R-:W2:Y:S04]  /*b170*/  LDL R243, [R1+0xe80] ;  /* 0x000e800001f37983 */ /* 0x000ea80000100800 */
[----:B------:R1:W-:Y:S04]  /*b180*/  STL [R1+0x13f4], R252 ;  /* 0x0013f4fc01007387 */ /* 0x0003e80000100800 */
[----:B------:R-:W3:Y:S01]  /*b190*/  LDL R244, [R1+0xe7c] ;  /* 0x000e7c0001f47983 */ /* 0x000ee20000100800 */
[----:B------:R-:W-:Y:S01]  /*b1a0*/  ISETP.GE.AND P3, PT, R245, RZ, PT ;  /* 0x000000fff500720c */ /* 0x000fe20003f66270 */
[----:B------:R-:W-:-:S02]  /*b1b0*/  @!P1 IMAD.MOV R7, RZ, RZ, -R7 ;  /* 0x000000ffff079224 */ /* 0x000fc400078e0a07 */
[----:B------:R-:W-:Y:S01]  /*b1c0*/  @!P2 IMAD.MOV R8, RZ, RZ, -R8 ;  /* 0x000000ffff08a224 */ /* 0x000fe200078e0a08 */
[----:B------:R-:W3:Y:S01]  /*b1d0*/  LDL R245, [R1+0xe78] ;  /* 0x000e780001f57983 */ /* 0x000ee20000100800 */
[----:B------:R-:W-:-:S03]  /*b1e0*/  ISETP.GE.AND P1, PT, R31, RZ, PT ;  /* 0x000000ff1f00720c */ /* 0x000fc60003f26270 */
[----:B------:R-:W-:Y:S01]  /*b1f0*/  STL [R1+0x13f8], R7 ;  /* 0x0013f80701007387 */ /* 0x000fe20000100800 */
[----:B------:R-:W-:-:S03]  /*b200*/  ISETP.GE.AND P2, PT, R248, RZ, PT ;  /* 0x000000fff800720c */ /* 0x000fc60003f46270 */
[----:B------:R-:W3:Y:S01]  /*b210*/  LDL R31, [R1+0xe74] ;  /* 0x000e7400011f7983 */ /* 0x000ee20000100800 */
[----:B------:R-:W-:Y:S01]  /*b220*/  @!P3 IMAD.MOV R9, RZ, RZ, -R9 ;  /* 0x000000ffff09b224 */ /* 0x000fe200078e0a09 */
[----:B----4-:R-:W-:Y:S02]  /*b230*/  ISETP.GE.AND P3, PT, R250, RZ, PT ;  /* 0x000000fffa00720c */ /* 0x010fe40003f66270 */
[----:B------:R-:W-:Y:S04]  /*b240*/  STL [R1+0x13fc], R8 ;  /* 0x0013fc0801007387 */ /* 0x000fe80000100800 */
[----:B------:R-:W4:Y:S04]  /*b250*/  LDL R248, [R1+0xe70] ;  /* 0x000e700001f87983 */ /* 0x000f280000100800 */
[----:B------:R2:W-:Y:S04]  /*b260*/  STL [R1+0x1400], R9 ;  /* 0x0014000901007387 */ /* 0x0005e80000100800 */
[----:B------:R-:W4:Y:S01]  /*b270*/  LDL R250, [R1+0xe6c] ;  /* 0x000e6c0001fa7983 */ /* 0x000f220000100800 */
[----:B------:R-:W-:-:S02]  /*b280*/  @!P1 IMAD.MOV R12, RZ, RZ, -R12 ;  /* 0x000000ffff0c9224 */ /* 0x000fc400078e0a0c */
[----:B------:R-:W-:Y:S01]  /*b290*/  @!P2 IMAD.MOV R13, RZ, RZ, -R13 ;  /* 0x000000ffff0da224 */ /* 0x000fe200078e0a0d */
[----:B-1----:R-:W4:Y:S01]  /*b2a0*/  LDL R251, [R1+0xf10] ;  /* 0x000f100001fb7983 */ /* 0x002f220000100800 */
[----:B------:R-:W-:Y:S02]  /*b2b0*/  @!P5 IMAD.MOV R10, RZ, RZ, -R10 ;  /* 0x000000ffff0ad224 */ /* 0x000fe400078e0a0a */
[----:B------:R-:W-:Y:S01]  /*b2c0*/  @!P4 IMAD.MOV R11, RZ, RZ, -R11 ;  /* 0x000000ffff0bc224 */ /* 0x000fe200078e0a0b */
[----:B------:R-:W4:Y:S01]  /*b2d0*/  LDL R252, [R1+0xee4] ;  /* 0x000ee40001fc7983 */ /* 0x000f220000100800 */
[----:B--2---:R-:W-:-:S03]  /*b2e0*/  ISETP.GE.AND P1, PT, R243, RZ, PT ;  /* 0x000000fff300720c */ /* 0x004fc60003f26270 */
[----:B------:R-:W2:Y:S01]  /*b2f0*/  LDL R243, [R1+0xe60] ;  /* 0x000e600001f37983 */ /* 0x000ea20000100800 */
[----:B---3--:R-:W-:-:S03]  /*b300*/  ISETP.GE.AND P2, PT, R244, RZ, PT ;  /* 0x000000fff400720c */ /* 0x008fc60003f46270 */
[----:B------:R-:W3:Y:S01]  /*b310*/  LDL R244, [R1+0xe5c] ;  /* 0x000e5c0001f47983 */ /* 0x000ee20000100800 */
[----:B------:R-:W-:Y:S02]  /*b320*/  ISETP.GE.AND P5, PT, R249, RZ, PT ;  /* 0x000000fff900720c */ /* 0x000fe40003fa6270 */
[----:B------:R-:W-:Y:S01]  /*b330*/  ISETP.GE.AND P4, PT, R246, RZ, PT ;  /* 0x000000fff600720c */ /* 0x000fe20003f86270 */
[----:B------:R-:W3:Y:S04]  /*b340*/  LDL R249, [R1+0xe68] ;  /* 0x000e680001f97983 */ /* 0x000ee80000100800 */
[----:B------:R-:W3:Y:S01]  /*b350*/  LDL R246, [R1+0xe64] ;  /* 0x000e640001f67983 */ /* 0x000ee20000100800 */
[----:B------:R-:W-:Y:S01]  /*b360*/  @!P3 IMAD.MOV R14, RZ, RZ, -R14 ;  /* 0x000000ffff0eb224 */ /* 0x000fe200078e0a0e */
[----:B------:R-:W-:Y:S01]  /*b370*/  ISETP.GE.AND P3, PT, R245, RZ, PT ;  /* 0x000000fff500720c */ /* 0x000fe20003f66270 */
[----:B------:R-:W-:Y:S01]  /*b380*/  @!P1 IMAD.MOV R17, RZ, RZ, -R17 ;  /* 0x000000ffff119224 */ /* 0x000fe200078e0a11 */
[----:B------:R-:W3:Y:S02]  /*b390*/  LDL R245, [R1+0xe58] ;  /* 0x000e580001f57983 */ /* 0x000ee40000100800 */
[----:B------:R-:W-:Y:S01]  /*b3a0*/  @!P5 IMAD.MOV R15, RZ, RZ, -R15 ;  /* 0x000000ffff0fd224 */ /* 0x000fe200078e0a0f */
[----:B------:R-:W-:Y:S01]  /*b3b0*/  ISETP.GE.AND P5, PT, R31, RZ, PT ;  /* 0x000000ff1f00720c */ /* 0x000fe20003fa6270 */
[----:B------:R-:W-:Y:S01]  /*b3c0*/  @!P4 IMAD.MOV R16, RZ, RZ, -R16 ;  /* 0x000000ffff10c224 */ /* 0x000fe200078e0a10 */
[----:B------:R-:W3:Y:S01]  /*b3d0*/  LDL R31, [R1+0xe54] ;  /* 0x000e5400011f7983 */ /* 0x000ee20000100800 */
[----:B----4-:R-:W-:-:S03]  /*b3e0*/  ISETP.GE.AND P4, PT, R248, RZ, PT ;  /* 0x000000fff800720c */ /* 0x010fc60003f86270 */
[----:B------:R-:W4:Y:S01]  /*b3f0*/  LDL R248, [R1+0xe50] ;  /* 0x000e500001f87983 */ /* 0x000f220000100800 */
[----:B------:R-:W-:-:S03]  /*b400*/  ISETP.GE.AND P1, PT, R250, RZ, PT ;  /* 0x000000fffa00720c */ /* 0x000fc60003f26270 */
[----:B------:R-:W4:Y:S03]  /*b410*/  LDL R250, [R1+0xe4c] ;  /* 0x000e4c0001fa7983 */ /* 0x000f260000100800 */
[----:B------:R-:W-:-:S03]  /*b420*/  @!P5 IMAD.MOV R20, RZ, RZ, -R20 ;  /* 0x000000ffff14d224 */ /* 0x000fc600078e0a14 */
[----:B------:R-:W-:Y:S01]  /*b430*/  @!P4 IMAD.MOV R21, RZ, RZ, -R21 ;  /* 0x000000ffff15c224 */ /* 0x000fe200078e0a15 */
[----:B--2---:R-:W-:Y:S02]  /*b440*/  ISETP.GE.AND P5, PT, R243, RZ, PT ;  /* 0x000000fff300720c */ /* 0x004fe40003fa6270 */
[----:B------:R-:W2:Y:S01]  /*b450*/  LDL R243, [R1+0xe44] ;  /* 0x000e440001f37983 */ /* 0x000ea20000100800 */
[----:B---3--:R-:W-:-:S03]  /*b460*/  ISETP.GE.AND P4, PT, R244, RZ, PT ;  /* 0x000000fff400720c */ /* 0x008fc60003f86270 */
[----:B------:R-:W3:Y:S01]  /*b470*/  LDL R244, [R1+0xf24] ;  /* 0x000f240001f47983 */ /* 0x000ee20000100800 */
[----:B------:R-:W-:Y:S01]  /*b480*/  @!P2 IMAD.MOV R18, RZ, RZ, -R18 ;  /* 0x000000ffff12a224 */ /* 0x000fe200078e0a12 */
[----:B------:R-:W-:Y:S01]  /*b490*/  ISETP.GE.AND P2, PT, R249, RZ, PT ;  /* 0x000000fff900720c */ /* 0x000fe20003f46270 */
[----:B------:R-:W-:Y:S01]  /*b4a0*/  @!P3 IMAD.MOV R19, RZ, RZ, -R19 ;  /* 0x000000ffff13b224 */ /* 0x000fe200078e0a13 */
[----:B------:R-:W3:Y:S01]  /*b4b0*/  LDL R249, [R1+0xe48] ;  /* 0x000e480001f97983 */ /* 0x000ee20000100800 */
[----:B------:R-:W-:-:S03]  /*b4c0*/  ISETP.GE.AND P3, PT, R246, RZ, PT ;  /* 0x000000fff600720c */ /* 0x000fc60003f66270 */
[----:B------:R-:W3:Y:S01]  /*b4d0*/  LDL R246, [R1+0x123c] ;  /* 0x00123c0001f67983 */ /* 0x000ee20000100800 */
[----:B------:R-:W-:Y:S01]  /*b4e0*/  @!P1 IMAD.MOV R22, RZ, RZ, -R22 ;  /* 0x000000ffff169224 */ /* 0x000fe200078e0a16 */
[----:B------:R-:W-:Y:S02]  /*b4f0*/  ISETP.GE.AND P1, PT, R245, RZ, PT ;  /* 0x000000fff500720c */ /* 0x000fe40003f26270 */
[----:B------:R-:W-:Y:S01]  /*b500*/  @!P5 IADD3 R25, -R25, RZ, RZ ;  /* 0x000000ff1919d210 */ /* 0x000fe20007ffe1ff */
[----:B------:R-:W3:Y:S02]  /*b510*/  LDL R245, [R1+0xf5c] ;  /* 0x000f5c0001f57983 */ /* 0x000ee40000100800 */
[----:B------:R-:W-:Y:S01]  /*b520*/  @!P2 IMAD.MOV R23, RZ, RZ, -R23 ;  /* 0x000000ffff17a224 */ /* 0x000fe200078e0a17 */
[----:B------:R-:W-:Y:S02]  /*b530*/  ISETP.GE.AND P2, PT, R31, RZ, PT ;  /* 0x000000ff1f00720c */ /* 0x000fe40003f46270 */
[----:B------:R-:W3:Y:S01]  /*b540*/  LDL R31, [R1+0xf68] ;  /* 0x000f6800011f7983 */ /* 0x000ee20000100800 */
[----:B------:R-:W-:Y:S01]  /*b550*/  @!P3 IMAD.MOV R24, RZ, RZ, -R24 ;  /* 0x000000ffff18b224 */ /* 0x000fe200078e0a18 */
[----:B----4-:R-:W-:-:S02]  /*b560*/  ISETP.GE.AND P3, PT, R248, RZ, PT ;  /* 0x000000fff800720c */ /* 0x010fc40003f66270 */
[----:B------:R-:W4:Y:S01]  /*b570*/  LDL R248, [R1+0xf64] ;  /* 0x000f640001f87983 */ /* 0x000f220000100800 */
[----:B------:R-:W-:-:S03]  /*b580*/  ISETP.GE.AND P5, PT, R250, RZ, PT ;  /* 0x000000fffa00720c */ /* 0x000fc60003fa6270 */
[----:B------:R-:W4:Y:S03]  /*b590*/  LDL R250, [R1+0xf70] ;  /* 0x000f700001fa7983 */ /* 0x000f260000100800 */
[----:B------:R-:W-:-:S04]  /*b5a0*/  @!P2 IMAD.MOV R28, RZ, RZ, -R28 ;  /* 0x000000ffff1ca224 */ /* 0x000fc800078e0a1c */
        /* <DEDUP_REMOVED lines=12> */
[----:B------:R-:W-:Y:S01]  /*b670*/  ISETP.GE.AND P5, PT, R245, RZ, PT ;  /* 0x000000fff500720c */ /* 0x000fe20003fa6270 */
[----:B------:R-:W-:Y:S01]  /*b680*/  @!P2 IMAD.MOV R2, RZ, RZ, -R2 ;  /* 0x000000ffff02a224 */ /* 0x000fe200078e0a02 */
[----:B------:R-:W3:Y:S03]  /*b690*/  LDL R245, [R1+0xf94] ;  /* 0x000f940001f57983 */ /* 0x000ee60000100800 */
        /* <DEDUP_REMOVED lines=44> */
[----:B------:R-:W-:Y:S01]  /*b960*/  @!P4 IADD3 R43, -R43, RZ, RZ ;  /* 0x000000ff2b2bc210 */ /* 0x000fe20007ffe1ff */
[----:B------:R-:W-:Y:S01]  /*b970*/  @!P3 IMAD.MOV R46, RZ, RZ, -R46 ;  /* 0x000000ffff2eb224 */ /* 0x000fe200078e0a2e */
[----:B------:R-:W-:Y:S02]  /*b980*/  ISETP.GE.AND P4, PT, R245, RZ, PT ;  /* 0x000000fff500720c */ /* 0x000fe40003f86270 */
        /* <DEDUP_REMOVED lines=64> */
[----:B------:R-:W-:Y:S02]  /*bd90*/  @!P1 IADD3 R64, -R64, RZ, RZ ;  /* 0x000000ff40409210 */ /* 0x000fe40007ffe1ff */
        /* <DEDUP_REMOVED lines=11> */
[----:B----4-:R-:W-:Y:S01]  /*be50*/  ISETP.GE.AND P1, PT, R248, RZ, PT ;  /* 0x000000fff800720c */ /* 0x010fe20003f26270 */
[----:B------:R-:W4:Y:S04]  /*be60*/  LDL R31, [R1+0x10c0] ;  /* 0x0010c000011f7983 */ /* 0x000f280000100800 */
[----:B------:R-:W4:Y:S01]  /*be70*/  LDL R248, [R1+0x10c4] ;  /* 0x0010c40001f87983 */ /* 0x000f220000100800 */
[----:B------:R-:W-:-:S03]  /*be80*/  ISETP.GE.AND P2, PT, R250, RZ, PT ;  /* 0x000000fffa00720c */ /* 0x000fc60003f46270 */
[----:B------:R-:W4:Y:S02]  /*be90*/  LDL R250, [R1+0x10c8] ;  /* 0x0010c80001fa7983 */ /* 0x000f240000100800 */
[----:B------:R-:W-:Y:S02]  /*bea0*/  @!P4 IMAD.MOV R73, RZ, RZ, -R73 ;  /* 0x000000ffff49c224 */ /* 0x000fe400078e0a49 */
[----:B------:R-:W-:Y:S01]  /*beb0*/  @!P1 IMAD.MOV R74, RZ, RZ, -R74 ;  /* 0x000000ffff4a9224 */ /* 0x000fe200078e0a4a */
[----:B--2---:R-:W-:Y:S02]  /*bec0*/  ISETP.GE.AND P4, PT, R243, RZ, PT ;  /* 0x000000fff300720c */ /* 0x004fe40003f86270 */
[----:B------:R-:W2:Y:S01]  /*bed0*/  LDL R243, [R1+0x10e8] ;  /* 0x0010e80001f37983 */ /* 0x000ea20000100800 */
[----:B---3--:R-:W-:-:S03]  /*bee0*/  ISETP.GE.AND P1, PT, R244, RZ, PT ;  /* 0x000000fff400720c */ /* 0x008fc60003f26270 */
[----:B------:R-:W3:Y:S01]  /*bef0*/  LDL R244, [R1+0x10ec] ;  /* 0x0010ec0001f47983 */ /* 0x000ee20000100800 */
[----:B------:R-:W-:Y:S02]  /*bf00*/  @!P3 IMAD.MOV R71, RZ, RZ, -R71 ;  /* 0x000000ffff47b224 */ /* 0x000fe400078e0a47 */
[----:B------:R-:W-:Y:S01]  /*bf10*/  @!P5 IMAD.MOV R72, RZ, RZ, -R72 ;  /* 0x000000ffff48d224 */ /* 0x000fe200078e0a48 */
[----:B------:R-:W-:Y:S02]  /*bf20*/  ISETP.GE.AND P3, PT, R249, RZ, PT ;  /* 0x000000fff900720c */ /* 0x000fe40003f66270 */
        /* <DEDUP_REMOVED lines=8> */
[----:B----4-:R-:W-:Y:S02]  /*bfb0*/  ISETP.GE.AND P3, PT, R31, RZ, PT ;  /* 0x000000ff1f00720c */ /* 0x010fe40003f66270 */
[----:B------:R-:W4:Y:S01]  /*bfc0*/  LDL R31, [R1+0x10f4] ;  /* 0x0010f400011f7983 */ /* 0x000f220000100800 */
[----:B------:R-:W-:Y:S01]  /*bfd0*/  @!P5 IMAD.MOV R77, RZ, RZ, -R77 ;  /* 0x000000ffff4dd224 */ /* 0x000fe200078e0a4d */
[----:B------:R-:W-:-:S02]  /*bfe0*/  ISETP.GE.AND P5, PT, R248, RZ, PT ;  /* 0x000000fff800720c */ /* 0x000fc40003fa6270 */
        /* <DEDUP_REMOVED lines=22> */
[----:B------:R-:W-:-:S02]  /*c150*/  @!P2 IADD3 R85, -R85, RZ, RZ ;  /* 0x000000ff5555a210 */ /* 0x000fc40007ffe1ff */
[----:B------:R-:W-:Y:S02]  /*c160*/  ISETP.GE.AND P2, PT, R248, RZ, PT ;  /* 0x000000fff800720c */ /* 0x000fe40003f46270 */
[----:B------:R-:W4:Y:S01]  /*c170*/  LDL R248, [R1+0x112c] ;  /* 0x00112c0001f87983 */ /* 0x000f220000100800 */
[----:B------:R-:W-:-:S03]  /*c180*/  ISETP.GE.AND P3, PT, R250, RZ, PT ;  /* 0x000000fffa00720c */ /* 0x000fc60003f66270 */
[----:B------:R-:W4:Y:S02]  /*c190*/  LDL R250, [R1+0x1130] ;  /* 0x0011300001fa7983 */ /* 0x000f240000100800 */
[----:B------:R-:W-:-:S05]  /*c1a0*/  @!P1 IMAD.MOV R89, RZ, RZ, -R89 ;  /* 0x000000ffff599224 */ /* 0x000fca00078e0a59 */
        /* <DEDUP_REMOVED lines=48> */
[----:B------:R-:W-:Y:S02]  /*c4b0*/  @!P3 IADD3 R106, -R106, RZ, RZ ;  /* 0x000000ff6a6ab210 */ /* 0x000fe40007ffe1ff */
        /* <DEDUP_REMOVED lines=76> */
[----:B------:R-:W-:Y:S01]  /*c980*/  @!P5 IADD3 R127, -R127, RZ, RZ ;  /* 0x000000ff7f7fd210 */ /* 0x000fe20007ffe1ff */
        /* <DEDUP_REMOVED lines=57> */
[----:B------:R-:W-:Y:S02]  /*cd20*/  @!P4 IADD3 R148, -R148, RZ, RZ ;  /* 0x000000ff9494c210 */ /* 0x000fe40007ffe1ff */
[----:B----4-:R-:W-:Y:S01]  /*cd30*/  ISETP.GE.AND P4, PT, R31, RZ, PT ;  /* 0x000000ff1f00720c */ /* 0x010fe20003f86270 */
[----:B------:R-:W-:Y:S01]  /*cd40*/  @!P1 IMAD.MOV R149, RZ, RZ, -R149 ;  /* 0x000000ffff959224 */ /* 0x000fe200078e0a95 */
[----:B------:R-:W4:Y:S01]  /*cd50*/  LDL R31, [R1+0x1148] ;  /* 0x00114800011f7983 */ /* 0x000f220000100800 */
[----:B------:R-:W-:-:S03]  /*cd60*/  ISETP.GE.AND P1, PT, R248, RZ, PT ;  /* 0x000000fff800720c */ /* 0x000fc60003f26270 */
        /* <DEDUP_REMOVED lines=21> */
[----:B------:R-:W-:Y:S01]  /*cec0*/  @!P5 IMAD.MOV R157, RZ, RZ, -R157 ;  /* 0x000000ffff9dd224 */ /* 0x000fe200078e0a9d */
[----:B------:R-:W4:Y:S01]  /*ced0*/  LDL R31, [R1+0x1100] ;  /* 0x00110000011f7983 */ /* 0x000f220000100800 */
[----:B------:R-:W-:-:S03]  /*cee0*/  ISETP.GE.AND P5, PT, R248, RZ, PT ;  /* 0x000000fff800720c */ /* 0x000fc60003fa6270 */
[----:B------:R-:W4:Y:S01]  /*cef0*/  LDL R248, [R1+0x10fc] ;  /* 0x0010fc0001f87983 */ /* 0x000f220000100800 */
[----:B------:R-:W-:-:S03]  /*cf00*/  ISETP.GE.AND P4, PT, R250, RZ, PT ;  /* 0x000000fffa00720c */ /* 0x000fc60003f86270 */
[----:B------:R-:W4:Y:S02]  /*cf10*/  LDL R250, [R1+0x10e4] ;  /* 0x0010e40001fa7983 */ /* 0x000f240000100800 */
        /* <DEDUP_REMOVED lines=24> */
[----:B------:R-:W-:-:S04]  /*d0a0*/  @!P1 IADD3 R169, -R169, RZ, RZ ;  /* 0x000000ffa9a99210 */ /* 0x000fc80007ffe1ff */
        /* <DEDUP_REMOVED lines=182> */
[----:B------:R-:W3:Y:S06]  /*dc10*/  LDL R245, [R1+0xef0] ;  /* 0x000ef00001f57983 */ /* 0x000eec0000100800 */
[----:B------:R-:W-:Y:S01]  /*dc20*/  @!P1 IMAD.MOV R229, RZ, RZ, -R229 ;  /* 0x000000ffffe59224 */ /* 0x000fe200078e0ae5 */
[----:B----4-:R-:W-:-:S02]  /*dc30*/  ISETP.GE.AND P1, PT, R248, RZ, PT ;  /* 0x000000fff800720c */ /* 0x010fc40003f26270 */
[----:B------:R-:W4:Y:S01]  /*dc40*/  LDL R248, [R1+0xeec] ;  /* 0x000eec0001f87983 */ /* 0x000f220000100800 */
[----:B------:R-:W-:-:S03]  /*dc50*/  ISETP.GE.AND P2, PT, R250, RZ, PT ;  /* 0x000000fffa00720c */ /* 0x000fc60003f46270 */
[----:B------:R-:W4:Y:S01]  /*dc60*/  LDL R250, [R1+0xee8] ;  /* 0x000ee80001fa7983 */ /* 0x000f220000100800 */
[----:B------:R-:W-:Y:S01]  /*dc70*/  @!P4 IMAD.MOV R228, RZ, RZ, -R228 ;  /* 0x000000ffffe4c224 */ /* 0x000fe200078e0ae4 */
[----:B------:R-:W-:Y:S02]  /*dc80*/  ISETP.GE.AND P4, PT, R251, RZ, PT ;  /* 0x000000fffb00720c */ /* 0x000fe40003f86270 */
        /* <DEDUP_REMOVED lines=8> */
[----:B------:R-:W-:Y:S02]  /*dd10*/  ISETP.GE.AND P3, PT, R31, RZ, PT ;  /* 0x000000ff1f00720c */ /* 0x000fe40003f66270 */
[----:B------:R-:W-:Y:S01]  /*dd20*/  @!P5 IADD3 R232, -R232, RZ, RZ ;  /* 0x000000ffe8e8d210 */ /* 0x000fe20007ffe1ff */
[----:B------:R-:W-:Y:S01]  /*dd30*/  @!P4 IMAD.MOV R233, RZ, RZ, -R233 ;  /* 0x000000ffffe9c224 */ /* 0x000fe200078e0ae9 */
[----:B------:R-:W-:Y:S01]  /*dd40*/  ISETP.GE.AND P5, PT, R249, RZ, PT ;  /* 0x000000fff900720c */ /* 0x000fe20003fa6270 */
[----:B------:R-:W3:Y:S01]  /*dd50*/  LDL R31, [R1+0xecc] ;  /* 0x000ecc00011f7983 */ /* 0x000ee20000100800 */
[----:B------:R-:W-:-:S03]  /*dd60*/  ISETP.GE.AND P4, PT, R246, RZ, PT ;  /* 0x000000fff600720c */ /* 0x000fc60003f86270 */
[----:B------:R-:W3:Y:S04]  /*dd70*/  LDL R246, [R1+0xed0] ;  /* 0x000ed00001f67983 */ /* 0x000ee80000100800 */
[----:B------:R-:W-:Y:S01]  /*dd80*/  @!P3 IMAD.MOV R236, RZ, RZ, -R236 ;  /* 0x000000ffffecb224 */ /* 0x000fe200078e0aec */
[----:B------:R-:W-:Y:S01]  /*dd90*/  ISETP.GE.AND P3, PT, R245, RZ, PT ;  /* 0x000000fff500720c */ /* 0x000fe20003f66270 */
[----:B------:R-:W3:Y:S02]  /*dda0*/  LDL R249, [R1+0xec8] ;  /* 0x000ec80001f97983 */ /* 0x000ee40000100800 */
[----:B------:R-:W-:Y:S02]  /*ddb0*/  @!P5 IMAD.MOV R237, RZ, RZ, -R237 ;  /* 0x000000ffffedd224 */ /* 0x000fe400078e0aed */
[----:B------:R-:W3:Y:S01]  /*ddc0*/  LDL R245, [R1+0xed4] ;  /* 0x000ed40001f57983 */ /* 0x000ee20000100800 */
[----:B----4-:R-:W-:Y:S01]  /*ddd0*/  ISETP.GE.AND P5, PT, R248, RZ, PT ;  /* 0x000000fff800720c */ /* 0x010fe20003fa6270 */
[----:B------:R-:W-:-:S02]  /*dde0*/  @!P4 IMAD.MOV R238, RZ, RZ, -R238 ;  /* 0x000000ffffeec224 */ /* 0x000fc400078e0aee */
[----:B------:R-:W4:Y:S01]  /*ddf0*/  LDL R248, [R1+0xec4] ;  /* 0x000ec40001f87983 */ /* 0x000f220000100800 */
[----:B------:R-:W-:-:S03]  /*de00*/  ISETP.GE.AND P4, PT, R250, RZ, PT ;  /* 0x000000fffa00720c */ /* 0x000fc60003f86270 */
[----:B------:R-:W4:Y:S01]  /*de10*/  LDL R250, [R1+0xe40] ;  /* 0x000e400001fa7983 */ /* 0x000f220000100800 */
[----:B------:R-:W-:Y:S01]  /*de20*/  @!P1 IMAD.MOV R239, RZ, RZ, -R239 ;  /* 0x000000ffffef9224 */ /* 0x000fe200078e0aef */
[----:B------:R-:W-:Y:S02]  /*de30*/  ISETP.GE.AND P1, PT, R252, RZ, PT ;  /* 0x000000fffc00720c */ /* 0x000fe40003f26270 */
[----:B------:R-:W4:Y:S01]  /*de40*/  LDL.LU R9, [R1+0x14] ;  /* 0x0000140001097983 */ /* 0x000f220000300800 */
[----:B------:R-:W-:Y:S01]  /*de50*/  @!P2 IMAD.MOV R240, RZ, RZ, -R240 ;  /* 0x000000fffff0a224 */ /* 0x000fe200078e0af0 */
[----:B------:R-:W-:Y:S02]  /*de60*/  ISETP.GE.AND P2, PT, R251, RZ, PT ;  /* 0x000000fffb00720c */ /* 0x000fe40003f46270 */
[----:B------:R-:W4:Y:S01]  /*de70*/  LDL.LU R8, [R1+0x10] ;  /* 0x0000100001087983 */ /* 0x000f220000300800 */
[----:B------:R-:W-:-:S03]  /*de80*/  @!P3 IMAD.MOV R241, RZ, RZ, -R241 ;  /* 0x000000fffff1b224 */ /* 0x000fc600078e0af1 */
[----:B------:R-:W4:Y:S01]  /*de90*/  LDL.LU R7, [R1+0xc] ;  /* 0x00000c0001077983 */ /* 0x000f220000300800 */
[----:B------:R-:W-:-:S03]  /*dea0*/  @!P5 IMAD.MOV R242, RZ, RZ, -R242 ;  /* 0x000000fffff2d224 */ /* 0x000fc600078e0af2 */
[----:B------:R-:W4:Y:S04]  /*deb0*/  LDL.LU R252, [R1+0x8] ;  /* 0x0000080001fc7983 */ /* 0x000f280000300800 */
[----:B------:R-:W4:Y:S01]  /*dec0*/  LDL.LU R251, [R1+0x4] ;  /* 0x0000040001fb7983 */ /* 0x000f220000300800 */
[----:B--2---:R-:W-:-:S03]  /*ded0*/  ISETP.GE.AND P3, PT, R243, RZ, PT ;  /* 0x000000fff300720c */ /* 0x004fc60003f66270 */
[----:B------:R-:W2:Y:S01]  /*dee0*/  LDL.LU R243, [R1+0x141c] ;  /* 0x00141c0001f37983 */ /* 0x000ea20000300800 */
[----:B---3--:R-:W-:-:S03]  /*def0*/  ISETP.GE.AND P5, PT, R244, RZ, PT ;  /* 0x000000fff400720c */ /* 0x008fc60003fa6270 */
[----:B------:R-:W3:Y:S01]  /*df00*/  LDL.LU R244, [R1+0x1418] ;  /* 0x0014180001f47983 */ /* 0x000ee20000300800 */
[----:B--2---:R-:W-:Y:S01]  /*df10*/  @!P4 IMAD.MOV R243, RZ, RZ, -R243 ;  /* 0x000000fffff3c224 */ /* 0x004fe200078e0af3 */
[----:B------:R-:W-:Y:S02]  /*df20*/  ISETP.GE.AND P4, PT, R245, RZ, PT ;  /* 0x000000fff500720c */ /* 0x000fe40003f86270 */
[----:B------:R-:W2:Y:S01]  /*df30*/  LDL.LU R245, [R1+0x1414] ;  /* 0x0014140001f57983 */ /* 0x000ea20000300800 */
[----:B---3--:R-:W-:Y:S01]  /*df40*/  @!P1 IMAD.MOV R244, RZ, RZ, -R244 ;  /* 0x000000fffff49224 */ /* 0x008fe200078e0af4 */
[----:B------:R-:W-:Y:S02]  /*df50*/  ISETP.GE.AND P1, PT, R246, RZ, PT ;  /* 0x000000fff600720c */ /* 0x000fe40003f26270 */
[----:B------:R-:W3:Y:S02]  /*df60*/  LDL.LU R246, [R1+0x1410] ;  /* 0x0014100001f67983 */ /* 0x000ee40000300800 */
[----:B------:R-:W-:Y:S01]  /*df70*/  @!P5 IMAD.MOV R247, RZ, RZ, -R247 ;  /* 0x000000fffff7d224 */ /* 0x000fe200078e0af7 */
[----:B----4-:R-:W-:-:S02]  /*df80*/  ISETP.GE.AND P5, PT, R250, RZ, PT ;  /* 0x000000fffa00720c */ /* 0x010fc40003fa6270 */
[----:B------:R-:W-:Y:S02]  /*df90*/  ISETP.NE.AND P0, PT, RZ, c[0x0][0x17c], PT ;  /* 0x00005f00ff007a0c */ /* 0x000fe40003f05270 */
[----:B------:R-:W-:-:S04]  /*dfa0*/  LOP3.LUT R250, RZ, c[0x0][0x17c], RZ, 0x33, !PT ;  /* 0x00005f00fffa7a12 */ /* 0x000fc800078e33ff */
[C---:B------:R-:W-:Y:S02]  /*dfb0*/  SEL R9, R250.reuse, R9, !P0 ;  /* 0x00000009fa097207 */ /* 0x040fe40004000000 */
[----:B------:R-:W-:Y:S02]  /*dfc0*/  SEL R8, R250, R8, !P0 ;  /* 0x00000008fa087207 */ /* 0x000fe40004000000 */
[----:B------:R-:W-:Y:S02]  /*dfd0*/  ISETP.GE.AND P6, PT, R248, RZ, PT ;  /* 0x000000fff800720c */ /* 0x000fe40003fc6270 */
[C---:B------:R-:W-:Y:S02]  /*dfe0*/  SEL R7, R250.reuse, R7, !P0 ;  /* 0x00000007fa077207 */ /* 0x040fe40004000000 */
[C---:B------:R-:W-:Y:S02]  /*dff0*/  SEL R252, R250.reuse, R252, !P0 ;  /* 0x000000fcfafc7207 */ /* 0x040fe40004000000 */
[----:B------:R-:W-:Y:S01]  /*e000*/  SEL R251, R250, R251, !P0 ;  /* 0x000000fbfafb7207 */ /* 0x000fe20004000000 */
[----:B--2---:R-:W-:Y:S01]  /*e010*/  @!P2 IMAD.MOV R245, RZ, RZ, -R245 ;  /* 0x000000fffff5a224 */ /* 0x004fe200078e0af5 */
[----:B------:R-:W-:-:S02]  /*e020*/  ISETP.GE.AND P2, PT, R31, RZ, PT ;  /* 0x000000ff1f00720c */ /* 0x000fc40003f46270 */
[----:B------:R-:W2:Y:S01]  /*e030*/  LDL.LU R31, [R1+0x140c] ;  /* 0x00140c00011f7983 */ /* 0x000ea20000300800 */
[----:B---3--:R-:W-:Y:S01]  /*e040*/  @!P3 IMAD.MOV R246, RZ, RZ, -R246 ;  /* 0x000000fffff6b224 */ /* 0x008fe200078e0af6 */
[----:B------:R-:W-:Y:S02]  /*e050*/  ISETP.GE.AND P3, PT, R249, RZ, PT ;  /* 0x000000fff900720c */ /* 0x000fe40003f66270 */
[----:B------:R-:W3:Y:S04]  /*e060*/  LDL.LU R249, [R1+0x1408] ;  /* 0x0014080001f97983 */ /* 0x000ee80000300800 */
[----:B------:R-:W4:Y:S04]  /*e070*/  LDL.LU R248, [R1+0x1404] ;  /* 0x0014040001f87983 */ /* 0x000f280000300800 */
[----:B------:R1:W-:Y:S04]  /*e080*/  STL [R1+0x7c], R9 ;  /* 0x00007c0901007387 */ /* 0x0003e80000100800 */
[----:B-1----:R-:W2:Y:S04]  /*e090*/  LDL.LU R9, [R1+0x1400] ;  /* 0x0014000001097983 */ /* 0x002ea80000300800 */
[----:B------:R1:W-:Y:S04]  /*e0a0*/  STL [R1+0x78], R8 ;  /* 0x0000780801007387 */ /* 0x0003e80000100800 */
[----:B-1----:R-:W2:Y:S04]  /*e0b0*/  LDL.LU R8, [R1+0x13fc] ;  /* 0x0013fc0001087983 */ /* 0x002ea80000300800 */
[----:B------:R1:W-:Y:S04]  /*e0c0*/  STL [R1+0x74], R7 ;  /* 0x0000740701007387 */ /* 0x0003e80000100800 */
[----:B-1----:R-:W3:Y:S04]  /*e0d0*/  LDL.LU R7, [R1+0x13f8] ;  /* 0x0013f80001077983 */ /* 0x002ee80000300800 */
[----:B------:R1:W-:Y:S04]  /*e0e0*/  STL [R1+0x70], R252 ;  /* 0x000070fc01007387 */ /* 0x0003e80000100800 */
[----:B-1----:R-:W3:Y:S04]  /*e0f0*/  LDL.LU R252, [R1+0x13f4] ;  /* 0x0013f40001fc7983 */ /* 0x002ee80000300800 */
[----:B------:R1:W-:Y:S04]  /*e100*/  STL [R1+0x6c], R251 ;  /* 0x00006cfb01007387 */ /* 0x0003e80000100800 */
[----:B-1----:R-:W4:Y:S01]  /*e110*/  LDL.LU R251, [R1+0x13f0] ;  /* 0x0013f00001fb7983 */ /* 0x002f220000300800 */
[----:B------:R-:W-:-:S02]  /*e120*/  SEL R3, R250, R3, !P0 ;  /* 0x00000003fa037207 */ /* 0x000fc40004000000 */
[C---:B------:R-:W-:Y:S02]  /*e130*/  SEL R183, R250.reuse, R183, !P0 ;  /* 0x000000b7fab77207 */ /* 0x040fe40004000000 */
[C---:B------:R-:W-:Y:S02]  /*e140*/  SEL R184, R250.reuse, R184, !P0 ;  /* 0x000000b8fab87207 */ /* 0x040fe40004000000 */
[C---:B--2---:R-:W-:Y:S02]  /*e150*/  SEL R8, R250.reuse, R8, !P0 ;  /* 0x00000008fa087207 */ /* 0x044fe40004000000 */
[C---:B---3--:R-:W-:Y:S02]  /*e160*/  SEL R252, R250.reuse, R252, !P0 ;  /* 0x000000fcfafc7207 */ /* 0x048fe40004000000 */
[----:B----4-:R-:W-:-:S05]  /*e170*/  SEL R251, R250, R251, !P0 ;  /* 0x000000fbfafb7207 */ /* 0x010fca0004000000 */
[----:B------:R1:W-:Y:S04]  /*e180*/  STL [R1+0x68], R251 ;  /* 0x000068fb01007387 */ /* 0x0003e80000100800 */
[----:B------:R-:W-:Y:S01]  /*e190*/  STL [R1+0x64], R252 ;  /* 0x000064fc01007387 */ /* 0x000fe20000100800 */
[C---:B-1----:R-:W-:Y:S02]  /*e1a0*/  SEL R251, R250.reuse, R7, !P0 ;  /* 0x00000007fafb7207 */ /* 0x042fe40004000000 */
[C---:B------:R-:W-:Y:S02]  /*e1b0*/  SEL R7, R250.reuse, R9, !P0 ;  /* 0x00000009fa077207 */ /* 0x040fe40004000000 */
[C---:B------:R-:W-:Y:S01]  /*e1c0*/  SEL R9, R250.reuse, R10, !P0 ;  /* 0x0000000afa097207 */ /* 0x040fe20004000000 */
[----:B------:R-:W-:Y:S04]  /*e1d0*/  STL [R1+0x60], R251 ;  /* 0x000060fb01007387 */ /* 0x000fe80000100800 */
[----:B------:R1:W-:Y:S04]  /*e1e0*/  STL [R1+0x5c], R8 ;  /* 0x00005c0801007387 */ /* 0x0003e80000100800 */
[----:B------:R2:W-:Y:S01]  /*e1f0*/  STL [R1+0x58], R7 ;  /* 0x0000580701007387 */ /* 0x0005e20000100800 */
[----:B-1----:R-:W-:-:S03]  /*e200*/  SEL R8, R250, R11, !P0 ;  /* 0x0000000bfa087207 */ /* 0x002fc60004000000 */
[----:B------:R1:W-:Y:S01]  /*e210*/  STL [R1+0x54], R9 ;  /* 0x0000540901007387 */ /* 0x0003e20000100800 */
[----:B--2---:R-:W-:-:S03]  /*e220*/  SEL R7, R250, R12, !P0 ;  /* 0x0000000cfa077207 */ /* 0x004fc60004000000 */
[----:B------:R2:W-:Y:S04]  /*e230*/  STL [R1+0x50], R8 ;  /* 0x0000500801007387 */ /* 0x0005e80000100800 */
[----:B------:R3:W-:Y:S01]  /*e240*/  STL [R1+0x4c], R7 ;  /* 0x00004c0701007387 */ /* 0x0007e20000100800 */
[C---:B-1----:R-:W-:Y:S02]  /*e250*/  SEL R9, R250.reuse, R13, !P0 ;  /* 0x0000000dfa097207 */ /* 0x042fe40004000000 */
[----:B--2---:R-:W-:-:S03]  /*e260*/  SEL R8, R250, R14, !P0 ;  /* 0x0000000efa087207 */ /* 0x004fc60004000000 */
[----:B------:R1:W-:Y:S01]  /*e270*/  STL [R1+0x48], R9 ;  /* 0x0000480901007387 */ /* 0x0003e20000100800 */
[----:B---3--:R-:W-:-:S03]  /*e280*/  SEL R7, R250, R15, !P0 ;  /* 0x0000000ffa077207 */ /* 0x008fc60004000000 */
        /* <DEDUP_REMOVED lines=11> */
[C---:B---3--:R-:W-:Y:S02]  /*e340*/  SEL R7, R250.reuse, R21, !P0 ;  /* 0x00000015fa077207 */ /* 0x048fe40004000000 */
[C---:B------:R-:W-:Y:S02]  /*e350*/  SEL R21, R250.reuse, R22, !P0 ;  /* 0x00000016fa157207 */ /* 0x040fe40004000000 */
[C---:B------:R-:W-:Y:S01]  /*e360*/  SEL R22, R250.reuse, R39, !P0 ;  /* 0x00000027fa167207 */ /* 0x040fe20004000000 */
[----:B------:R-:W-:Y:S01]  /*e370*/  STL [R1+0x2c], R8 ;  /* 0x00002c0801007387 */ /* 0x000fe20000100800 */
[C---:B------:R-:W-:Y:S02]  /*e380*/  SEL R11, R250.reuse, R2, !P0 ;  /* 0x00000002fa0b7207 */ /* 0x040fe40004000000 */
[C---:B------:R-:W-:Y:S01]  /*e390*/  SEL R2, R250.reuse, R40, !P0 ;  /* 0x00000028fa027207 */ /* 0x040fe20004000000 */
[----:B------:R-:W-:Y:S01]  /*e3a0*/  STL [R1+0x28], R7 ;  /* 0x0000280701007387 */ /* 0x000fe20000100800 */
[----:B-1----:R-:W-:-:S02]  /*e3b0*/  SEL R9, R250, R0, !P0 ;  /* 0x00000000fa097207 */ /* 0x002fc40004000000 */
[C---:B------:R-:W-:Y:S01]  /*e3c0*/  SEL R0, R250.reuse, R41, !P0 ;  /* 0x00000029fa007207 */ /* 0x040fe20004000000 */
[----:B------:R-:W-:Y:S04]  /*e3d0*/  STL [R1+0x80], R3 ;  /* 0x0000800301007387 */ /* 0x000fe80000100800 */
[----:B------:R1:W-:Y:S04]  /*e3e0*/  STL [R1+0x24], R22 ;  /* 0x0000241601007387 */ /* 0x0003e80000100800 */
[----:B------:R2:W-:Y:S01]  /*e3f0*/  STL [R1+0x8], R2 ;  /* 0x0000080201007387 */ /* 0x0005e20000100800 */
[----:B-1----:R-:W-:-:S03]  /*e400*/  SEL R22, R250, R42, !P0 ;  /* 0x0000002afa167207 */ /* 0x002fc60004000000 */
[----:B------:R1:W-:Y:S01]  /*e410*/  STL [R1+0x20], R0 ;  /* 0x0000200001007387 */ /* 0x0003e20000100800 */
[----:B--2---:R-:W-:-:S03]  /*e420*/  SEL R2, R250, R43, !P0 ;  /* 0x0000002bfa027207 */ /* 0x004fc60004000000 */
[----:B------:R2:W-:Y:S01]  /*e430*/  STL [R1+0x1c], R22 ;  /* 0x00001c1601007387 */ /* 0x0005e20000100800 */
[----:B-1----:R-:W-:-:S03]  /*e440*/  SEL R0, R250, R44, !P0 ;  /* 0x0000002cfa007207 */ /* 0x002fc60004000000 */
[----:B------:R1:W-:Y:S01]  /*e450*/  STL [R1+0x14], R2 ;  /* 0x0000140201007387 */ /* 0x0003e20000100800 */
[----:B--2---:R-:W-:-:S03]  /*e460*/  SEL R22, R250, R45, !P0 ;  /* 0x0000002dfa167207 */ /* 0x004fc60004000000 */
[----:B------:R2:W-:Y:S01]  /*e470*/  STL [R1+0x10], R0 ;  /* 0x0000100001007387 */ /* 0x0005e20000100800 */
[----:B-1----:R-:W-:-:S03]  /*e480*/  SEL R2, R250, R46, !P0 ;  /* 0x0000002efa027207 */ /* 0x002fc60004000000 */
[----:B------:R-:W-:Y:S01]  /*e490*/  STL [R1+0xc], R22 ;  /* 0x00000c1601007387 */ /* 0x000fe20000100800 */
[----:B--2---:R-:W-:-:S03]  /*e4a0*/  SEL R0, R250, R47, !P0 ;  /* 0x0000002ffa007207 */ /* 0x004fc60004000000 */
[----:B------:R-:W2:Y:S04]  /*e4b0*/  LDL R251, [R1+0x43c] ;  /* 0x00043c0001fb7983 */ /* 0x000ea80000100800 */
[----:B------:R-:W-:Y:S04]  /*e4c0*/  STL [R1+0x4], R2 ;  /* 0x0000040201007387 */ /* 0x000fe80000100800 */
[----:B------:R-:W3:Y:S04]  /*e4d0*/  LDL.LU R43, [R1+0x7c] ;  /* 0x00007c00012b7983 */ /* 0x000ee80000300800 */
[----:B------:R-:W-:Y:S01]  /*e4e0*/  STL [R1], R0 ;  /* 0x0000000001007387 */ /* 0x000fe20000100800 */
[----:B------:R-:W-:-:S03]  /*e4f0*/  SEL R18, R250, R4, !P0 ;  /* 0x00000004fa127207 */ /* 0x000fc60004000000 */
[----:B------:R-:W4:Y:S01]  /*e500*/  LDL.LU R42, [R1+0x78] ;  /* 0x00007800012a7983 */ /* 0x000f220000300800 */
[----:B------:R-:W-:-:S03]  /*e510*/  SEL R3, R250, R38, !P0 ;  /* 0x00000026fa037207 */ /* 0x000fc60004000000 */
[----:B------:R-:W3:Y:S01]  /*e520*/  LDL.LU R41, [R1+0x74] ;  /* 0x0000740001297983 */ /* 0x000ee20000300800 */
[----:B------:R-:W-:-:S03]  /*e530*/  SEL R17, R250, R5, !P0 ;  /* 0x00000005fa117207 */ /* 0x000fc60004000000 */
[----:B------:R-:W3:Y:S01]  /*e540*/  LDL.LU R40, [R1+0x70] ;  /* 0x0000700001287983 */ /* 0x000ee20000300800 */
[----:B------:R-:W-:-:S03]  /*e550*/  SEL R4, R250, R37, !P0 ;  /* 0x00000025fa047207 */ /* 0x000fc60004000000 */
[----:B------:R-:W3:Y:S01]  /*e560*/  LDL.LU R39, [R1+0x6c] ;  /* 0x00006c0001277983 */ /* 0x000ee20000300800 */
[C---:B------:R-:W-:Y:S02]  /*e570*/  SEL R16, R250.reuse, R6, !P0 ;  /* 0x00000006fa107207 */ /* 0x040fe40004000000 */
[C---:B------:R-:W-:Y:S01]  /*e580*/  SEL R5, R250.reuse, R36, !P0 ;  /* 0x00000024fa057207 */ /* 0x040fe20004000000 */
[----:B------:R-:W3:Y:S01]  /*e590*/  LDL.LU R38, [R1+0x68] ;  /* 0x0000680001267983 */ /* 0x000ee20000300800 */
[----:B------:R-:W-:-:S03]  /*e5a0*/  SEL R6, R250, R35, !P0 ;  /* 0x00000023fa067207 */ /* 0x000fc60004000000 */
        /* <DEDUP_REMOVED lines=18> */
[----:B------:R-:W3:Y:S04]  /*e6d0*/  LDL.LU R25, [R1+0x34] ;  /* 0x0000340001197983 */ /* 0x000ee80000300800 */
[----:B------:R-:W3:Y:S04]  /*e6e0*/  LDL.LU R24, [R1+0x30] ;  /* 0x0000300001187983 */ /* 0x000ee80000300800 */
[----:B------:R-:W3:Y:S04]  /*e6f0*/  LDL.LU R48, [R1+0x44] ;  /* 0x0000440001307983 */ /* 0x000ee80000300800 */
[----:B------:R1:W-:Y:S04]  /*e700*/  STL [R1+0x13ec], R183 ;  /* 0x0013ecb701007387 */ /* 0x0003e80000100800 */
[----:B-1----:R-:W3:Y:S04]  /*e710*/  LDL.LU R183, [R1+0x48] ;  /* 0x0000480001b77983 */ /* 0x002ee80000300800 */
[----:B------:R1:W-:Y:S04]  /*e720*/  STL [R1+0x13e8], R184 ;  /* 0x0013e8b801007387 */ /* 0x0003e80000100800 */
[----:B-1----:R-:W3:Y:S04]  /*e730*/  LDL.LU R184, [R1+0x4c] ;  /* 0x00004c0001b87983 */ /* 0x002ee80000300800 */
[----:B------:R-:W1:Y:S01]  /*e740*/  S2R R22, SR_TID.X ;  /* 0x0000000000167919 */ /* 0x000e620000002100 */
[----:B------:R-:W-:-:S02]  /*e750*/  SEL R20, R250, R23, !P0 ;  /* 0x00000017fa147207 */ /* 0x000fc40004000000 */
[C---:B------:R-:W-:Y:S01]  /*e760*/  SEL R185, R250.reuse, R185, !P0 ;  /* 0x000000b9fab97207 */ /* 0x040fe20004000000 */
[----:B------:R-:W-:Y:S01]  /*e770*/  @!P1 IMAD.MOV R249, RZ, RZ, -R249 ;  /* 0x000000fffff99224 */ /* 0x000fe200078e0af9 */
[C---:B------:R-:W-:Y:S02]  /*e780*/  SEL R186, R250.reuse, R186, !P0 ;  /* 0x000000bafaba7207 */ /* 0x040fe40004000000 */
[C---:B------:R-:W-:Y:S01]  /*e790*/  SEL R187, R250.reuse, R187, !P0 ;  /* 0x000000bbfabb7207 */ /* 0x040fe20004000000 */
[----:B------:R-:W-:Y:S01]  /*e7a0*/  @!P4 IMAD.MOV R248, RZ, RZ, -R248 ;  /* 0x000000fffff8c224 */ /* 0x000fe200078e0af8 */
[C---:B------:R-:W-:Y:S01]  /*e7b0*/  SEL R190, R250.reuse, R190, !P0 ;  /* 0x000000befabe7207 */ /* 0x040fe20004000000 */
[----:B------:R-:W-:Y:S01]  /*e7c0*/  @!P2 IMAD.MOV R31, RZ, RZ, -R31 ;  /* 0x000000ffff1fa224 */ /* 0x000fe200078e0a1f */
[----:B------:R-:W-:Y:S01]  /*e7d0*/  SEL R191, R250, R191, !P0 ;  /* 0x000000bffabf7207 */ /* 0x000fe20004000000 */
[----:B------:R-:W-:Y:S01]  /*e7e0*/  @!P3 IMAD.MOV R30, RZ, RZ, -R30 ;  /* 0x000000ffff1eb224 */ /* 0x000fe200078e0a1e */
[----:B-1----:R-:W-:-:S05]  /*e7f0*/  LOP3.LUT R22, R22, 0x3f, RZ, 0xc0, !PT ;  /* 0x0000003f16167812 */ /* 0x002fca00078ec0ff */
[----:B------:R-:W-:Y:S01]  /*e800*/  IMAD R23, R22, c[0x0][0x18c], RZ ;  /* 0x0000630016177a24 */ /* 0x000fe200078e02ff */
[----:B------:R-:W-:Y:S01]  /*e810*/  MOV R22, c[0x0][0x188] ;  /* 0x0000620000167a02 */ /* 0x000fe20000000f00 */
[----:B------:R-:W-:Y:S01]  /*e820*/  @!P6 IMAD.MOV R29, RZ, RZ, -R29 ;  /* 0x000000ffff1de224 */ /* 0x000fe200078e0a1d */
[----:B------:R-:W-:Y:S01]  /*e830*/  STL [R1+0x13e4], R185 ;  /* 0x0013e4b901007387 */ /* 0x000fe20000100800 */
[C---:B------:R-:W-:Y:S02]  /*e840*/  SEL R44, R250.reuse, R249, !P0 ;  /* 0x000000f9fa2c7207 */ /* 0x040fe40004000000 */
[----:B------:R-:W-:Y:S01]  /*e850*/  LEA R2, P1, R23, c[0x0][0x168], 0x2 ;  /* 0x00005a0017027a11 */ /* 0x000fe200078210ff */
[----:B------:R-:W-:Y:S01]  /*e860*/  STL [R1+0x13e0], R186 ;  /* 0x0013e0ba01007387 */ /* 0x000fe20000100800 */
[----:B------:R-:W-:-:S03]  /*e870*/  SEL R49, R250, R49, !P0 ;  /* 0x00000031fa317207 */ /* 0x000fc60004000000 */
[----:B------:R-:W-:Y:S01]  /*e880*/  STL [R1+0x13dc], R187 ;  /* 0x0013dcbb01007387 */ /* 0x000fe20000100800 */
[C---:B------:R-:W-:Y:S02]  /*e890*/  SEL R50, R250.reuse, R50, !P0 ;  /* 0x00000032fa327207 */ /* 0x040fe40004000000 */
[C---:B------:R-:W-:Y:S01]  /*e8a0*/  SEL R51, R250.reuse, R51, !P0 ;  /* 0x00000033fa337207 */ /* 0x040fe20004000000 */
[----:B------:R-:W-:Y:S01]  /*e8b0*/  STL [R1+0x13d8], R190 ;  /* 0x0013d8be01007387 */ /* 0x000fe20000100800 */
[C---:B------:R-:W-:Y:S02]  /*e8c0*/  SEL R52, R250.reuse, R52, !P0 ;  /* 0x00000034fa347207 */ /* 0x040fe40004000000 */
[C---:B------:R-:W-:Y:S01]  /*e8d0*/  SEL R53, R250.reuse, R53, !P0 ;  /* 0x00000035fa357207 */ /* 0x040fe20004000000 */
[----:B------:R1:W-:Y:S01]  /*e8e0*/  STL [R1+0x13d4], R191 ;  /* 0x0013d4bf01007387 */ /* 0x0003e20000100800 */
[C---:B------:R-:W-:Y:S02]  /*e8f0*/  SEL R54, R250.reuse, R54, !P0 ;  /* 0x00000036fa367207 */ /* 0x040fe40004000000 */
[----:B------:R-:W-:-:S02]  /*e900*/  SEL R55, R250, R55, !P0 ;  /* 0x00000037fa377207 */ /* 0x000fc40004000000 */
[C---:B------:R-:W-:Y:S02]  /*e910*/  SEL R56, R250.reuse, R56, !P0 ;  /* 0x00000038fa387207 */ /* 0x040fe40004000000 */
[C---:B------:R-:W-:Y:S02]  /*e920*/  SEL R57, R250.reuse, R57, !P0 ;  /* 0x00000039fa397207 */ /* 0x040fe40004000000 */
[C---:B------:R-:W-:Y:S02]  /*e930*/  SEL R58, R250.reuse, R58, !P0 ;  /* 0x0000003afa3a7207 */ /* 0x040fe40004000000 */
[C---:B------:R-:W-:Y:S02]  /*e940*/  SEL R59, R250.reuse, R59, !P0 ;  /* 0x0000003bfa3b7207 */ /* 0x040fe40004000000 */
        /* <DEDUP_REMOVED lines=61> */
[----:B------:R-:W-:Y:S01]  /*ed20*/  SEL R121, R250, R121, !P0 ;  /* 0x00000079fa797207 */ /* 0x000fe20004000000 */
[----:B--2---:R-:W-:Y:S01]  /*ed30*/  IMAD R251, R22, 0x2, R251 ;  /* 0x0000000216fb7824 */ /* 0x004fe200078e02fb */
[----:B------:R-:W-:-:S02]  /*ed40*/  SEL R122, R250, R122, !P0 ;  /* 0x0000007afa7a7207 */ /* 0x000fc40004000000 */
[----:B------:R-:W-:Y:S01]  /*ed50*/  SEL R123, R250, R123, !P0 ;  /* 0x0000007bfa7b7207 */ /* 0x000fe20004000000 */
[----:B------:R-:W-:Y:S01]  /*ed60*/  IMAD R249, R22, 0x2, R251 ;  /* 0x0000000216f97824 */ /* 0x000fe200078e02fb */
        /* <DEDUP_REMOVED lines=120> */
[----:B------:R-:W-:Y:S02]  /*f4f0*/  SEL R47, R250, R29, !P0 ;  /* 0x0000001dfa2f7207 */ /* 0x000fe40004000000 */
[----:B------:R-:W2:Y:S01]  /*f500*/  LDL.LU R250, [R1+0x18] ;  /* 0x0000180001fa7983 */ /* 0x000ea20000300800 */
[----:B------:R-:W-:-:S03]  /*f510*/  LEA.HI.X.SX32 R0, R23, c[0x0][0x16c], 0x2, P1 ;  /* 0x00005b0017007a11 */ /* 0x000fc600008f16ff */
[----:B------:R-:W2:Y:S01]  /*f520*/  LDL.LU R23, [R1+0x2c] ;  /* 0x00002c0001177983 */ /* 0x000ea20000300800 */
[----:B---3--:R-:W-:-:S03]  /*f530*/  IMAD R29, R48, c[0x0][0x190], RZ ;  /* 0x00006400301d7a24 */ /* 0x008fc600078e02ff */
[----:B------:R-:W3:Y:S04]  /*f540*/  LDL.LU R22, [R1+0x28] ;  /* 0x0000280001167983 */ /* 0x000ee80000300800 */
[----:B------:R1:W-:Y:S01]  /*f550*/  STL [R1+0x13d0], R249 ;  /* 0x0013d0f901007387 */ /* 0x0003e20000100800 */
[----:B------:R-:W-:-:S03]  /*f560*/  IMAD R31, R184, c[0x0][0x190], RZ ;  /* 0x00006400b81f7a24 */ /* 0x000fc600078e02ff */
[----:B------:R4:W-:Y:S04]  /*f570*/  STL [R1+0x13cc], R251 ;  /* 0x0013ccfb01007387 */ /* 0x0009e80000100800 */
[----:B------:R-:W2:Y:S04]  /*f580*/  LDL.LU R48, [R1+0x24] ;  /* 0x0000240001307983 */ /* 0x000ea80000300800 */
[----:B-1----:R-:W2:Y:S04]  /*f590*/  LDL.LU R191, [R1+0x8] ;  /* 0x0000080001bf7983 */ /* 0x002ea80000300800 */
[----:B------:R-:W2:Y:S04]  /*f5a0*/  LDL.LU R190, [R1+0x20] ;  /* 0x0000200001be7983 */ /* 0x000ea80000300800 */
[----:B------:R-:W2:Y:S01]  /*f5b0*/  LDL.LU R184, [R1+0x1c] ;  /* 0x00001c0001b87983 */ /* 0x000ea20000300800 */
[----:B------:R-:W-:-:S03]  /*f5c0*/  IMAD R30, R183, c[0x0][0x190], RZ ;  /* 0x00006400b71e7a24 */ /* 0x000fc600078e02ff */
[----:B------:R-:W2:Y:S04]  /*f5d0*/  LDL.LU R187, [R1+0x14] ;  /* 0x0000140001bb7983 */ /* 0x000ea80000300800 */
[----:B------:R-:W2:Y:S04]  /*f5e0*/  LDL.LU R249, [R1+0x10] ;  /* 0x0000100001f97983 */ /* 0x000ea80000300800 */
[----:B------:R-:W2:Y:S04]  /*f5f0*/  LDL.LU R186, [R1+0xc] ;  /* 0x00000c0001ba7983 */ /* 0x000ea80000300800 */
[----:B------:R-:W2:Y:S04]  /*f600*/  LDL.LU R185, [R1+0x4] ;  /* 0x0000040001b97983 */ /* 0x000ea80000300800 */
[----:B------:R-:W2:Y:S01]  /*f610*/  LDL.LU R183, [R1] ;  /* 0x0000000001b77983 */ /* 0x000ea20000300800 */
[----:B------:R-:W-:-:S02]  /*f620*/  IMAD R153, R153, c[0x0][0x190], RZ ;  /* 0x0000640099997a24 */ /* 0x000fc400078e02ff */
[----:B----4-:R-:W-:Y:S02]  /*f630*/  IMAD R251, R155, c[0x0][0x190], RZ ;  /* 0x000064009bfb7a24 */ /* 0x010fe400078e02ff */
[----:B------:R-:W-:Y:S02]  /*f640*/  IMAD.MOV.U32 R155, RZ, RZ, R153 ;  /* 0x000000ffff9b7224 */ /* 0x000fe400078e0099 */
[----:B------:R-:W-:Y:S02]  /*f650*/  IMAD R153, R156, c[0x0][0x190], RZ ;  /* 0x000064009c997a24 */ /* 0x000fe400078e02ff */
[----:B------:R-:W-:Y:S02]  /*f660*/  IMAD R150, R150, c[0x0][0x190], RZ ;  /* 0x0000640096967a24 */ /* 0x000fe400078e02ff */
[----:B------:R-:W-:Y:S02]  /*f670*/  IMAD R162, R162, c[0x0][0x190], RZ ;  /* 0x00006400a2a27a24 */ /* 0x000fe400078e02ff */
[----:B------:R-:W-:-:S02]  /*f680*/  IMAD R152, R152, c[0x0][0x190], RZ ;  /* 0x0000640098987a24 */ /* 0x000fc400078e02ff */
[----:B------:R-:W-:Y:S02]  /*f690*/  IMAD R154, R154, c[0x0][0x190], RZ ;  /* 0x000064009a9a7a24 */ /* 0x000fe400078e02ff */
[----:B------:R-:W-:Y:S02]  /*f6a0*/  IMAD R180, R180, c[0x0][0x190], RZ ;  /* 0x00006400b4b47a24 */ /* 0x000fe400078e02ff */
[----:B------:R-:W-:Y:S02]  /*f6b0*/  IMAD R181, R181, c[0x0][0x190], RZ ;  /* 0x00006400b5b57a24 */ /* 0x000fe400078e02ff */
[----:B--2---:R-:W-:-:S04]  /*f6c0*/  IMAD R183, R183, c[0x0][0x190], RZ ;  /* 0x00006400b7b77a24 */ /* 0x004fc800078e02ff */
[----:B------:R-:W-:Y:S02]  /*f6d0*/  IMAD.MOV.U32 R156, RZ, RZ, R183 ;  /* 0x000000ffff9c7224 */ /* 0x000fe400078e00b7 */
[----:B------:R-:W-:Y:S02]  /*f6e0*/  IMAD R183, R157, c[0x0][0x190], RZ ;  /* 0x000064009db77a24 */ /* 0x000fe400078e02ff */
[----:B------:R-:W-:Y:S02]  /*f6f0*/  IMAD.MOV.U32 R157, RZ, RZ, R251 ;  /* 0x000000ffff9d7224 */ /* 0x000fe400078e00fb */
[----:B------:R-:W-:Y:S02]  /*f700*/  IMAD R251, R158, c[0x0][0x190], RZ ;  /* 0x000064009efb7a24 */ /* 0x000fe400078e02ff */
[----:B------:R-:W-:Y:S02]  /*f710*/  IMAD.MOV.U32 R158, RZ, RZ, R157 ;  /* 0x000000ffff9e7224 */ /* 0x000fe400078e009d */
[----:B------:R-:W-:-:S02]  /*f720*/  IMAD R157, R159, c[0x0][0x190], RZ ;  /* 0x000064009f9d7a24 */ /* 0x000fc400078e02ff */
[----:B------:R-:W-:Y:S02]  /*f730*/  IMAD.MOV.U32 R159, RZ, RZ, R158 ;  /* 0x000000ffff9f7224 */ /* 0x000fe400078e009e */
[----:B------:R-:W-:Y:S02]  /*f740*/  IMAD R158, R160, c[0x0][0x190], RZ ;  /* 0x00006400a09e7a24 */ /* 0x000fe400078e02ff */
[----:B------:R-:W-:Y:S02]  /*f750*/  IMAD.MOV.U32 R160, RZ, RZ, R150 ;  /* 0x000000ffffa07224 */ /* 0x000fe400078e0096 */
[----:B------:R-:W-:Y:S02]  /*f760*/  IMAD R150, R161, c[0x0][0x190], RZ ;  /* 0x00006400a1967a24 */ /* 0x000fe400078e02ff */
[----:B------:R-:W-:Y:S02]  /*f770*/  IMAD R161, R163, c[0x0][0x190], RZ ;  /* 0x00006400a3a17a24 */ /* 0x000fe400078e02ff */
[----:B------:R-:W-:-:S02]  /*f780*/  IMAD.MOV.U32 R163, RZ, RZ, R156 ;  /* 0x000000ffffa37224 */ /* 0x000fc400078e009c */
[----:B------:R-:W-:Y:S02]  /*f790*/  IMAD R156, R166, c[0x0][0x190], RZ ;  /* 0x00006400a69c7a24 */ /* 0x000fe400078e02ff */
[----:B------:R-:W-:Y:S02]  /*f7a0*/  IMAD.MOV.U32 R166, RZ, RZ, R157 ;  /* 0x000000ffffa67224 */ /* 0x000fe400078e009d */
[----:B------:R-:W-:Y:S02]  /*f7b0*/  IMAD R157, R167, c[0x0][0x190], RZ ;  /* 0x00006400a79d7a24 */ /* 0x000fe400078e02ff */
[----:B------:R-:W-:Y:S02]  /*f7c0*/  IMAD.MOV.U32 R167, RZ, RZ, R166 ;  /* 0x000000ffffa77224 */ /* 0x000fe400078e00a6 */
[----:B------:R-:W-:Y:S02]  /*f7d0*/  IMAD.MOV.U32 R166, RZ, RZ, R158 ;  /* 0x000000ffffa67224 */ /* 0x000fe400078e009e */
[----:B------:R-:W-:-:S02]  /*f7e0*/  IMAD R158, R168, c[0x0][0x190], RZ ;  /* 0x00006400a89e7a24 */ /* 0x000fc400078e02ff */
[----:B------:R-:W-:Y:S02]  /*f7f0*/  IMAD.MOV.U32 R168, RZ, RZ, R160 ;  /* 0x000000ffffa87224 */ /* 0x000fe400078e00a0 */
[----:B------:R-:W-:Y:S02]  /*f800*/  IMAD R160, R169, c[0x0][0x190], RZ ;  /* 0x00006400a9a07a24 */ /* 0x000fe400078e02ff */
[----:B------:R-:W-:Y:S02]  /*f810*/  IMAD.MOV.U32 R169, RZ, RZ, R183 ;  /* 0x000000ffffa97224 */ /* 0x000fe400078e00b7 */
[----:B------:R-:W-:Y:S02]  /*f820*/  IMAD R183, R170, c[0x0][0x190], RZ ;  /* 0x00006400aab77a24 */ /* 0x000fe400078e02ff */
[----:B------:R-:W-:Y:S02]  /*f830*/  IMAD.MOV.U32 R170, RZ, RZ, R153 ;  /* 0x000000ffffaa7224 */ /* 0x000fe400078e0099 */
[----:B------:R-:W-:-:S02]  /*f840*/  IMAD R153, R171, c[0x0][0x190], RZ ;  /* 0x00006400ab997a24 */ /* 0x000fc400078e02ff */
[----:B------:R-:W-:Y:S02]  /*f850*/  IMAD.MOV.U32 R171, RZ, RZ, R163 ;  /* 0x000000ffffab7224 */ /* 0x000fe400078e00a3 */
[----:B------:R-:W-:Y:S02]  /*f860*/  IMAD.MOV.U32 R163, RZ, RZ, R162 ;  /* 0x000000ffffa37224 */ /* 0x000fe400078e00a2 */
[----:B------:R-:W-:Y:S02]  /*f870*/  IMAD.MOV.U32 R162, RZ, RZ, R150 ;  /* 0x000000ffffa27224 */ /* 0x000fe400078e0096 */
[----:B------:R-:W-:Y:S02]  /*f880*/  IMAD R150, R172, c[0x0][0x190], RZ ;  /* 0x00006400ac967a24 */ /* 0x000fe400078e02ff */
[----:B------:R-:W-:Y:S02]  /*f890*/  IMAD.MOV.U32 R172, RZ, RZ, R152 ;  /* 0x000000ffffac7224 */ /* 0x000fe400078e0098 */
[----:B------:R-:W-:Y:S01]  /*f8a0*/  IMAD R152, R173, c[0x0][0x190], RZ ;  /* 0x00006400ad987a24 */ /* 0x000fe200078e02ff */
[----:B------:R-:W-:Y:S01]  /*f8b0*/  MOV R173, R155 ;  /* 0x0000009b00ad7202 */ /* 0x000fe20000000f00 */
        /* <DEDUP_REMOVED lines=10> */
[----:B------:R-:W-:Y:S01]  /*f960*/  IMAD R184, R184, c[0x0][0x190], RZ ;  /* 0x00006400b8b87a24 */ /* 0x000fe200078e02ff */
[----:B------:R-:W2:Y:S01]  /*f970*/  LDL.LU R183, [R1+0x13ec] ;  /* 0x0013ec0001b77983 */ /* 0x000ea20000300800 */
[----:B------:R-:W-:-:S03]  /*f980*/  IMAD R185, R185, c[0x0][0x190], RZ ;  /* 0x00006400b9b97a24 */ /* 0x000fc600078e02ff */
[----:B------:R1:W-:Y:S02]  /*f990*/  STL [R1+0xa8], R180 ;  /* 0x0000a8b401007387 */ /* 0x0003e40000100800 */
[----:B-1----:R-:W-:Y:S02]  /*f9a0*/  IMAD.MOV.U32 R180, RZ, RZ, R184 ;  /* 0x000000ffffb47224 */ /* 0x002fe400078e00b8 */
[----:B------:R-:W4:Y:S04]  /*f9b0*/  LDL.LU R184, [R1+0x13e8] ;  /* 0x0013e80001b87983 */ /* 0x000f280000300800 */
[----:B------:R1:W-:Y:S02]  /*f9c0*/  STL [R1+0xac], R181 ;  /* 0x0000acb501007387 */ /* 0x0003e40000100800 */
[----:B-1----:R-:W-:-:S02]  /*f9d0*/  IMAD.MOV.U32 R181, RZ, RZ, R185 ;  /* 0x000000ffffb57224 */ /* 0x002fc400078e00b9 */
[----:B------:R-:W3:Y:S01]  /*f9e0*/  LDL.LU R185, [R1+0x13e4] ;  /* 0x0013e40001b97983 */ /* 0x000ee20000300800 */
[----:B------:R-:W-:Y:S02]  /*f9f0*/  IMAD R182, R182, c[0x0][0x190], RZ ;  /* 0x00006400b6b67a24 */ /* 0x000fe400078e02ff */
[----:B------:R-:W-:-:S03]  /*fa00*/  IMAD R186, R186, c[0x0][0x190], RZ ;  /* 0x00006400baba7a24 */ /* 0x000fc600078e02ff */
[----:B------:R1:W-:Y:S01]  /*fa10*/  STL [R1+0xb0], R182 ;  /* 0x0000b0b601007387 */ /* 0x0003e20000100800 */
[----:B------:R-:W-:Y:S02]  /*fa20*/  IMAD R187, R187, c[0x0][0x190], RZ ;  /* 0x00006400bbbb7a24 */ /* 0x000fe400078e02ff */
[----:B------:R-:W-:Y:S02]  /*fa30*/  IMAD R190, R190, c[0x0][0x190], RZ ;  /* 0x00006400bebe7a24 */ /* 0x000fe400078e02ff */
[----:B-1----:R-:W-:Y:S02]  /*fa40*/  IMAD.MOV.U32 R182, RZ, RZ, R186 ;  /* 0x000000ffffb67224 */ /* 0x002fe400078e00ba */
[----:B------:R-:W3:Y:S01]  /*fa50*/  LDL.LU R186, [R1+0x13e0] ;  /* 0x0013e00001ba7983 */ /* 0x000ee20000300800 */
[----:B------:R-:W-:Y:S02]  /*fa60*/  IMAD R191, R191, c[0x0][0x190], RZ ;  /* 0x00006400bfbf7a24 */ /* 0x000fe400078e02ff */
[----:B--2---:R-:W-:-:S05]  /*fa70*/  IMAD R183, R183, c[0x0][0x190], RZ ;  /* 0x00006400b7b77a24 */ /* 0x004fca00078e02ff */
[----:B------:R1:W-:Y:S02]  /*fa80*/  STL [R1+0xb4], R183 ;  /* 0x0000b4b701007387 */ /* 0x0003e40000100800 */
[----:B-1----:R-:W-:Y:S02]  /*fa90*/  IMAD.MOV.U32 R183, RZ, RZ, R187 ;  /* 0x000000ffffb77224 */ /* 0x002fe400078e00bb */
[----:B----4-:R-:W-:Y:S01]  /*faa0*/  IMAD R184, R184, c[0x0][0x190], RZ ;  /* 0x00006400b8b87a24 */ /* 0x010fe200078e02ff */
[----:B------:R-:W2:Y:S04]  /*fab0*/  LDL.LU R187, [R1+0x13dc] ;  /* 0x0013dc0001bb7983 */ /* 0x000ea80000300800 */
[----:B------:R1:W-:Y:S01]  /*fac0*/  STL [R1+0xb8], R184 ;  /* 0x0000b8b801007387 */ /* 0x0003e20000100800 */
[----:B---3--:R-:W-:-:S02]  /*fad0*/  IMAD R185, R185, c[0x0][0x190], RZ ;  /* 0x00006400b9b97a24 */ /* 0x008fc400078e02ff */
[----:B-1----:R-:W-:Y:S02]  /*fae0*/  IMAD.MOV.U32 R184, RZ, RZ, R190 ;  /* 0x000000ffffb87224 */ /* 0x002fe400078e00be */
[----:B------:R-:W3:Y:S04]  /*faf0*/  LDL.LU R190, [R1+0x13d8] ;  /* 0x0013d80001be7983 */ /* 0x000ee80000300800 */
[----:B------:R1:W-:Y:S02]  /*fb00*/  STL [R1+0xbc], R185 ;  /* 0x0000bcb901007387 */ /* 0x0003e40000100800 */
[----:B-1----:R-:W-:Y:S02]  /*fb10*/  IMAD.MOV.U32 R185, RZ, RZ, R191 ;  /* 0x000000ffffb97224 */ /* 0x002fe400078e00bf */
[----:B------:R-:W4:Y:S01]  /*fb20*/  LDL.LU R191, [R1+0x13d4] ;  /* 0x0013d40001bf7983 */ /* 0x000f220000300800 */
[----:B------:R-:W-:-:S05]  /*fb30*/  IMAD R186, R186, c[0x0][0x190], RZ ;  /* 0x00006400baba7a24 */ /* 0x000fca00078e02ff */
[----:B------:R2:W-:Y:S01]  /*fb40*/  STL [R1+0xc0], R186 ;  /* 0x0000c0ba01007387 */ /* 0x0005e20000100800 */
[----:B------:R-:W-:Y:S02]  /*fb50*/  IMAD R188, R188, c[0x0][0x190], RZ ;  /* 0x00006400bcbc7a24 */ /* 0x000fe400078e02ff */
[----:B--2---:R-:W-:Y:S02]  /*fb60*/  IMAD R186, R187, c[0x0][0x190], RZ ;  /* 0x00006400bbba7a24 */ /* 0x004fe400078e02ff */
[----:B------:R-:W-:-:S03]  /*fb70*/  IMAD R187, R189, c[0x0][0x190], RZ ;  /* 0x00006400bdbb7a24 */ /* 0x000fc600078e02ff */
[----:B------:R3:W-:Y:S04]  /*fb80*/  STL [R1+0xc4], R186 ;  /* 0x0000c4ba01007387 */ /* 0x0007e80000100800 */
[----:B------:R1:W-:Y:S04]  /*fb90*/  STL [R1+0xc8], R188 ;  /* 0x0000c8bc01007387 */ /* 0x0003e80000100800 */
[----:B------:R-:W-:Y:S01]  /*fba0*/  STL [R1+0xcc], R187 ;  /* 0x0000ccbb01007387 */ /* 0x000fe20000100800 */
[----:B---3--:R-:W-:-:S05]  /*fbb0*/  IMAD R186, R190, c[0x0][0x190], RZ ;  /* 0x00006400beba7a24 */ /* 0x008fca00078e02ff */
[----:B------:R2:W-:Y:S01]  /*fbc0*/  STL [R1+0xd0], R186 ;  /* 0x0000d0ba01007387 */ /* 0x0005e20000100800 */
[----:B-1----:R-:W-:Y:S02]  /*fbd0*/  IMAD R188, R193, c[0x0][0x190], RZ ;  /* 0x00006400c1bc7a24 */ /* 0x002fe400078e02ff */
[----:B--2---:R-:W-:Y:S02]  /*fbe0*/  IMAD R186, R192, c[0x0][0x190], RZ ;  /* 0x00006400c0ba7a24 */ /* 0x004fe400078e02ff */
[----:B----4-:R-:W-:-:S05]  /*fbf0*/  IMAD R187, R191, c[0x0][0x190], RZ ;  /* 0x00006400bfbb7a24 */ /* 0x010fca00078e02ff */
[----:B------:R1:W-:Y:S04]  /*fc00*/  STL [R1+0xd4], R187 ;  /* 0x0000d4bb01007387 */ /* 0x0003e80000100800 */
[----:B------:R2:W-:Y:S01]  /*fc10*/  STL [R1+0xd8], R186 ;  /* 0x0000d8ba01007387 */ /* 0x0005e20000100800 */
[----:B-1----:R-:W-:-:S03]  /*fc20*/  IMAD R187, R194, c[0x0][0x190], RZ ;  /* 0x00006400c2bb7a24 */ /* 0x002fc600078e02ff */
[----:B------:R1:W-:Y:S01]  /*fc30*/  STL [R1+0xdc], R188 ;  /* 0x0000dcbc01007387 */ /* 0x0003e20000100800 */
[----:B--2---:R-:W-:-:S03]  /*fc40*/  IMAD R186, R195, c[0x0][0x190], RZ ;  /* 0x00006400c3ba7a24 */ /* 0x004fc600078e02ff */
[----:B------:R2:W-:Y:S04]  /*fc50*/  STL [R1+0xe0], R187 ;  /* 0x0000e0bb01007387 */ /* 0x0005e80000100800 */
[----:B------:R3:W-:Y:S01]  /*fc60*/  STL [R1+0xe4], R186 ;  /* 0x0000e4ba01007387 */ /* 0x0007e20000100800 */
[----:B-1----:R-:W-:Y:S02]  /*fc70*/  IMAD R188, R196, c[0x0][0x190], RZ ;  /* 0x00006400c4bc7a24 */ /* 0x002fe400078e02ff */
[----:B--2---:R-:W-:-:S03]  /*fc80*/  IMAD R187, R197, c[0x0][0x190], RZ ;  /* 0x00006400c5bb7a24 */ /* 0x004fc600078e02ff */
[----:B------:R1:W-:Y:S01]  /*fc90*/  STL [R1+0x448], R188 ;  /* 0x000448bc01007387 */ /* 0x0003e20000100800 */
[----:B---3--:R-:W-:-:S03]  /*fca0*/  IMAD R186, R198, c[0x0][0x190], RZ ;  /* 0x00006400c6ba7a24 */ /* 0x008fc600078e02ff */
[----:B------:R2:W-:Y:S04]  /*fcb0*/  STL [R1+0x44c], R187 ;  /* 0x00044cbb01007387 */ /* 0x0005e80000100800 */
[----:B------:R3:W-:Y:S01]  /*fcc0*/  STL [R1+0x450], R186 ;  /* 0x000450ba01007387 */ /* 0x0007e20000100800 */
[----:B-1----:R-:W-:Y:S02]  /*fcd0*/  IMAD R188, R199, c[0x0][0x190], RZ ;  /* 0x00006400c7bc7a24 */ /* 0x002fe400078e02ff */
[----:B--2---:R-:W-:-:S03]  /*fce0*/  IMAD R187, R200, c[0x0][0x190], RZ ;  /* 0x00006400c8bb7a24 */ /* 0x004fc600078e02ff */
[----:B------:R-:W-:Y:S01]  /*fcf0*/  STL [R1+0x454], R188 ;  /* 0x000454bc01007387 */ /* 0x000fe20000100800 */
[----:B---3--:R-:W-:-:S03]  /*fd00*/  IMAD R186, R201, c[0x0][0x190], RZ ;  /* 0x00006400c9ba7a24 */ /* 0x008fc600078e02ff */
[----:B------:R1:W-:Y:S04]  /*fd10*/  STL [R1+0x458], R187 ;  /* 0x000458bb01007387 */ /* 0x0003e80000100800 */
[----:B------:R2:W-:Y:S01]  /*fd20*/  STL [R1+0x45c], R186 ;  /* 0x00045cba01007387 */ /* 0x0005e20000100800 */
[----:B-1----:R-:W-:Y:S02]  /*fd30*/  IMAD R187, R202, c[0x0][0x190], RZ ;  /* 0x00006400cabb7a24 */ /* 0x002fe400078e02ff */
[----:B--2---:R-:W-:-:S03]  /*fd40*/  IMAD R186, R203, c[0x0][0x190], RZ ;  /* 0x00006400cbba7a24 */ /* 0x004fc600078e02ff */
[----:B------:R1:W-:Y:S01]  /*fd50*/  STL [R1+0x460], R187 ;  /* 0x000460bb01007387 */ /* 0x0003e20000100800 */
[----:B------:R-:W-:-:S03]  /*fd60*/  IMAD R188, R204, c[0x0][0x190], RZ ;  /* 0x00006400ccbc7a24 */ /* 0x000fc600078e02ff */
        /* <DEDUP_REMOVED lines=58> */
[----:B------:R1:W-:Y:S01]  /*10110*/  STL [R1+0x4d8], R188 ;  /* 0x0004d8bc01007387 */ /* 0x0003e20000100800 */
[----:B---3--:R-:W-:-:S03]  /*10120*/  IMAD R186, R234, c[0x0][0x190], RZ ;  /* 0x00006400eaba7a24 */ /* 0x008fc600078e02ff */
[----:B------:R-:W-:Y:S04]  /*10130*/  STL [R1+0x4dc], R187 ;  /* 0x0004dcbb01007387 */ /* 0x000fe80000100800 */
[----:B------:R2:W-:Y:S01]  /*10140*/  STL [R1+0x4e0], R186 ;  /* 0x0004e0ba01007387 */ /* 0x0005e20000100800 */
[----:B-1----:R-:W-:Y:S02]  /*10150*/  IMAD R188, R236, c[0x0][0x190], RZ ;  /* 0x00006400ecbc7a24 */ /* 0x002fe400078e02ff */
[----:B--2---:R-:W-:Y:S02]  /*10160*/  IMAD R186, R235, c[0x0][0x190], RZ ;  /* 0x00006400ebba7a24 */ /* 0x004fe400078e02ff */
[----:B------:R-:W-:-:S03]  /*10170*/  IMAD R187, R237, c[0x0][0x190], RZ ;  /* 0x00006400edbb7a24 */ /* 0x000fc600078e02ff */
        /* <DEDUP_REMOVED lines=9> */
[----:B------:R-:W-:Y:S01]  /*10210*/  STL [R1+0x4f8], R187 ;  /* 0x0004f8bb01007387 */ /* 0x000fe20000100800 */
[----:B---3--:R-:W-:-:S03]  /*10220*/  IMAD R188, R242, c[0x0][0x190], RZ ;  /* 0x00006400f2bc7a24 */ /* 0x008fc600078e02ff */
[----:B------:R-:W-:Y:S04]  /*10230*/  STL [R1+0x500], R186 ;  /* 0x000500ba01007387 */ /* 0x000fe80000100800 */
[----:B------:R1:W-:Y:S04]  /*10240*/  STL [R1+0x508], R188 ;  /* 0x000508bc01007387 */ /* 0x0003e80000100800 */
[----:B-1----:R-:W2:Y:S01]  /*10250*/  LDL.LU R188, [R1+0x80] ;  /* 0x0000800001bc7983 */ /* 0x002ea20000300800 */
[----:B------:R-:W-:Y:S01]  /*10260*/  IMAD R187, R243, c[0x0][0x190], RZ ;  /* 0x00006400f3bb7a24 */ /* 0x000fe200078e02ff */
[----:B------:R-:W-:Y:S01]  /*10270*/  ISETP.NE.AND P0, PT, RZ, c[0x0][0x178], PT ;  /* 0x00005e00ff007a0c */ /* 0x000fe20003f05270 */
[----:B------:R-:W-:-:S02]  /*10280*/  IMAD R186, R244, c[0x0][0x190], RZ ;  /* 0x00006400f4ba7a24 */ /* 0x000fc400078e02ff */
[----:B------:R-:W-:Y:S01]  /*10290*/  IMAD R189, R245, c[0x0][0x190], RZ ;  /* 0x00006400f5bd7a24 */ /* 0x000fe200078e02ff */
[----:B------:R-:W-:Y:S01]  /*102a0*/  STL [R1+0x510], R187 ;  /* 0x000510bb01007387 */ /* 0x000fe20000100800 */
[----:B------:R-:W-:Y:S02]  /*102b0*/  IMAD R191, R246, c[0x0][0x190], RZ ;  /* 0x00006400f6bf7a24 */ /* 0x000fe400078e02ff */
[----:B------:R-:W-:Y:S01]  /*102c0*/  IMAD R43, R43, c[0x0][0x190], RZ ;  /* 0x000064002b2b7a24 */ /* 0x000fe200078e02ff */
[----:B------:R-:W-:Y:S01]  /*102d0*/  STL [R1+0x518], R186 ;  /* 0x000518ba01007387 */ /* 0x000fe20000100800 */
[----:B------:R-:W-:Y:S02]  /*102e0*/  IMAD R190, R247, c[0x0][0x190], RZ ;  /* 0x00006400f7be7a24 */ /* 0x000fe400078e02ff */
[----:B------:R-:W-:Y:S01]  /*102f0*/  IMAD R42, R42, c[0x0][0x190], RZ ;  /* 0x000064002a2a7a24 */ /* 0x000fe200078e02ff */
[----:B------:R1:W-:Y:S01]  /*10300*/  STL [R1+0x524], R189 ;  /* 0x000524bd01007387 */ /* 0x0003e20000100800 */
[----:B------:R-:W-:-:S02]  /*10310*/  IMAD R41, R41, c[0x0][0x190], RZ ;  /* 0x0000640029297a24 */ /* 0x000fc400078e02ff */
[----:B------:R-:W-:Y:S01]  /*10320*/  IMAD R44, R44, c[0x0][0x190], RZ ;  /* 0x000064002c2c7a24 */ /* 0x000fe200078e02ff */
[----:B------:R-:W-:Y:S01]  /*10330*/  STL [R1+0x528], R191 ;  /* 0x000528bf01007387 */ /* 0x000fe20000100800 */
[----:B------:R-:W-:Y:S01]  /*10340*/  IMAD R40, R40, c[0x0][0x190], RZ ;  /* 0x0000640028287a24 */ /* 0x000fe200078e02ff */
[-C--:B------:R-:W-:Y:S01]  /*10350*/  LEA R196, P4, R43, R2.reuse, 0x2 ;  /* 0x000000022bc47211 */ /* 0x080fe200078810ff */
[----:B------:R-:W-:Y:S02]  /*10360*/  IMAD R39, R39, c[0x0][0x190], RZ ;  /* 0x0000640027277a24 */ /* 0x000fe400078e02ff */
[----:B-1----:R-:W-:Y:S01]  /*10370*/  IMAD R189, R248, c[0x0][0x190], RZ ;  /* 0x00006400f8bd7a24 */ /* 0x002fe200078e02ff */
[----:B------:R1:W-:Y:S01]  /*10380*/  STL [R1+0x520], R190 ;  /* 0x000520be01007387 */ /* 0x0003e20000100800 */
[----:B------:R-:W-:Y:S01]  /*10390*/  IMAD R38, R38, c[0x0][0x190], RZ ;  /* 0x0000640026267a24 */ /* 0x000fe200078e02ff */
[-C--:B------:R-:W-:Y:S01]  /*103a0*/  LEA R194, P3, R42, R2.reuse, 0x2 ;  /* 0x000000022ac27211 */ /* 0x080fe200078610ff */
[----:B------:R-:W-:Y:S01]  /*103b0*/  @!P5 IMAD.MOV R250, RZ, RZ, -R250 ;  /* 0x000000fffffad224 */ /* 0x000fe200078e0afa */
[----:B------:R-:W-:Y:S01]  /*103c0*/  STL [R1+0x514], R189 ;  /* 0x000514bd01007387 */ /* 0x000fe20000100800 */
[----:B------:R-:W-:Y:S01]  /*103d0*/  LEA R192, P2, R41, R2, 0x2 ;  /* 0x0000000229c07211 */ /* 0x000fe200078410ff */
[----:B------:R-:W-:Y:S01]  /*103e0*/  IMAD.MOV.U32 R187, RZ, RZ, R185 ;  /* 0x000000ffffbb7224 */ /* 0x000fe200078e00b9 */
[----:B------:R-:W-:Y:S01]  /*103f0*/  @!P0 LOP3.LUT R250, RZ, c[0x0][0x178], RZ, 0x33, !PT ;  /* 0x00005e00fffa8a12 */ /* 0x000fe200078e33ff */
[----:B------:R-:W-:Y:S01]  /*10400*/  STL [R1+0x50c], R44 ;  /* 0x00050c2c01007387 */ /* 0x000fe20000100800 */
[----:B------:R-:W-:-:S02]  /*10410*/  LEA.HI.X.SX32 R197, R43, R0, 0x2, P4 ;  /* 0x000000002bc57211 */ /* 0x000fc400020f16ff */
[----:B-1----:R-:W-:Y:S01]  /*10420*/  LEA R190, P1, R40, R2, 0x2 ;  /* 0x0000000228be7211 */ /* 0x002fe200078210ff */
[----:B------:R-:W-:Y:S01]  /*10430*/  IMAD R37, R37, c[0x0][0x190], RZ ;  /* 0x0000640025257a24 */ /* 0x000fe200078e02ff */
[-C--:B------:R-:W-:Y:S01]  /*10440*/  LEA.HI.X.SX32 R195, R42, R0.reuse, 0x2, P3 ;  /* 0x000000002ac37211 */ /* 0x080fe200018f16ff */
[----:B------:R-:W-:Y:S01]  /*10450*/  IMAD.MOV.U32 R185, RZ, RZ, R180 ;  /* 0x000000ffffb97224 */ /* 0x000fe200078e00b4 */
[----:B------:R-:W-:Y:S01]  /*10460*/  LEA.HI.X.SX32 R193, R41, R0, 0x2, P2 ;  /* 0x0000000029c17211 */ /* 0x000fe200010f16ff */
[----:B------:R-:W-:Y:S01]  /*10470*/  IMAD R248, R46, c[0x0][0x190], RZ ;  /* 0x000064002ef87a24 */ /* 0x000fe200078e02ff */
[----:B------:R-:W-:Y:S01]  /*10480*/  LEA R46, P6, R38, R2, 0x2 ;  /* 0x00000002262e7211 */ /* 0x000fe200078c10ff */
[----:B------:R-:W-:Y:S01]  /*10490*/  IMAD R36, R36, c[0x0][0x190], RZ ;  /* 0x0000640024247a24 */ /* 0x000fe200078e02ff */
[----:B------:R-:W-:Y:S01]  /*104a0*/  LEA.HI.X.SX32 R191, R40, R0, 0x2, P1 ;  /* 0x0000000028bf7211 */ /* 0x000fe200008f16ff */
[----:B------:R-:W-:Y:S02]  /*104b0*/  IMAD.MOV.U32 R180, RZ, RZ, R171 ;  /* 0x000000ffffb47224 */ /* 0x000fe400078e00ab */
[----:B------:R-:W-:-:S02]  /*104c0*/  IMAD R35, R35, c[0x0][0x190], RZ ;  /* 0x0000640023237a24 */ /* 0x000fc400078e02ff */
[----:B------:R-:W-:Y:S01]  /*104d0*/  IMAD.MOV.U32 R171, RZ, RZ, R168 ;  /* 0x000000ffffab7224 */ /* 0x000fe200078e00a8 */
[----:B------:R1:W-:Y:S01]  /*104e0*/  STL.64 [R1+0x2e8], R196 ;  /* 0x0002e8c401007387 */ /* 0x0003e20000100a00 */
[----:B------:R-:W-:Y:S02]  /*104f0*/  IMAD R34, R34, c[0x0][0x190], RZ ;  /* 0x0000640022227a24 */ /* 0x000fe400078e02ff */
[----:B------:R-:W-:Y:S01]  /*10500*/  IMAD.MOV.U32 R168, RZ, RZ, R251 ;  /* 0x000000ffffa87224 */ /* 0x000fe200078e00fb */
[----:B------:R-:W-:Y:S01]  /*10510*/  LEA R198, P5, R37, R2, 0x2 ;  /* 0x0000000225c67211 */ /* 0x000fe200078a10ff */
[----:B------:R-:W-:Y:S01]  /*10520*/  IMAD R32, R32, c[0x0][0x190], RZ ;  /* 0x0000640020207a24 */ /* 0x000fe200078e02ff */
[----:B------:R3:W-:Y:S01]  /*10530*/  STL.64 [R1+0x2e0], R194 ;  /* 0x0002e0c201007387 */ /* 0x0007e20000100a00 */
[----:B------:R-:W-:Y:S01]  /*10540*/  IMAD R251, R47, c[0x0][0x190], RZ ;  /* 0x000064002ffb7a24 */ /* 0x000fe200078e02ff */
[----:B------:R-:W-:Y:S01]  /*10550*/  LEA.HI.X.SX32 R47, R38, R0, 0x2, P6 ;  /* 0x00000000262f7211 */ /* 0x000fe200030f16ff */
[----:B------:R-:W-:Y:S01]  /*10560*/  IMAD R33, R33, c[0x0][0x190], RZ ;  /* 0x0000640021217a24 */ /* 0x000fe200078e02ff */
[----:B------:R4:W-:Y:S01]  /*10570*/  STL.64 [R1+0x328], R192 ;  /* 0x000328c001007387 */ /* 0x0009e20000100a00 */
[----:B-1----:R-:W-:-:S03]  /*10580*/  LEA R196, P4, R36, R2, 0x2 ;  /* 0x0000000224c47211 */ /* 0x002fc600078810ff */
[----:B------:R1:W-:Y:S01]  /*10590*/  STL.64 [R1+0x360], R190 ;  /* 0x000360be01007387 */ /* 0x0003e20000100a00 */
[----:B------:R-:W-:Y:S01]  /*105a0*/  IMAD R28, R28, c[0x0][0x190], RZ ;  /* 0x000064001c1c7a24 */ /* 0x000fe200078e02ff */
[----:B------:R-:W-:Y:S02]  /*105b0*/  LEA.HI.X.SX32 R199, R37, R0, 0x2, P5 ;  /* 0x0000000025c77211 */ /* 0x000fe400028f16ff */
[----:B---3--:R-:W-:Y:S01]  /*105c0*/  LEA R194, P3, R35, R2, 0x2 ;  /* 0x0000000223c27211 */ /* 0x008fe200078610ff */
[----:B------:R-:W-:Y:S01]  /*105d0*/  IMAD R27, R27, c[0x0][0x190], RZ ;  /* 0x000064001b1b7a24 */ /* 0x000fe200078e02ff */
[----:B------:R-:W-:Y:S02]  /*105e0*/  LEA.HI.X.SX32 R197, R36, R0, 0x2, P4 ;  /* 0x0000000024c57211 */ /* 0x000fe400020f16ff */
[----:B----4-:R-:W-:Y:S01]  /*105f0*/  LEA R192, P2, R34, R2, 0x2 ;  /* 0x0000000222c07211 */ /* 0x010fe200078410ff */
[----:B------:R-:W-:Y:S01]  /*10600*/  IMAD R26, R26, c[0x0][0x190], RZ ;  /* 0x000064001a1a7a24 */ /* 0x000fe200078e02ff */
[----:B------:R-:W-:-:S02]  /*10610*/  LEA.HI.X.SX32 R195, R35, R0, 0x2, P3 ;  /* 0x0000000023c37211 */ /* 0x000fc400018f16ff */
[-C--:B-1----:R-:W-:Y:S02]  /*10620*/  LEA R190, P1, R33, R2.reuse, 0x2 ;  /* 0x0000000221be7211 */ /* 0x082fe400078210ff */
[----:B------:R-:W-:Y:S02]  /*10630*/  LEA R42, P5, R30, R2, 0x2 ;  /* 0x000000021e2a7211 */ /* 0x000fe400078a10ff */
[----:B------:R-:W-:Y:S02]  /*10640*/  LEA.HI.X.SX32 R193, R34, R0, 0x2, P2 ;  /* 0x0000000022c17211 */ /* 0x000fe400010f16ff */
[-C--:B------:R-:W-:Y:S01]  /*10650*/  LEA R40, P4, R29, R2.reuse, 0x2 ;  /* 0x000000021d287211 */ /* 0x080fe200078810ff */
[----:B------:R-:W-:Y:S01]  /*10660*/  IMAD R25, R25, c[0x0][0x190], RZ ;  /* 0x0000640019197a24 */ /* 0x000fe200078e02ff */
[----:B------:R-:W-:Y:S02]  /*10670*/  LEA R38, P3, R28, R2, 0x2 ;  /* 0x000000021c267211 */ /* 0x000fe400078610ff */
[----:B------:R-:W-:Y:S01]  /*10680*/  LEA.HI.X.SX32 R191, R33, R0, 0x2, P1 ;  /* 0x0000000021bf7211 */ /* 0x000fe200008f16ff */
[----:B------:R-:W-:Y:S01]  /*10690*/  IMAD R24, R24, c[0x0][0x190], RZ ;  /* 0x0000640018187a24 */ /* 0x000fe200078e02ff */
[-C--:B------:R-:W-:Y:S01]  /*106a0*/  LEA R36, P2, R27, R2.reuse, 0x2 ;  /* 0x000000021b247211 */ /* 0x080fe200078410ff */
[----:B------:R-:W-:Y:S01]  /*106b0*/  IMAD R23, R23, c[0x0][0x190], RZ ;  /* 0x0000640017177a24 */ /* 0x000fe200078e02ff */
[----:B------:R-:W-:-:S02]  /*106c0*/  LEA R34, P1, R26, R2, 0x2 ;  /* 0x000000021a227211 */ /* 0x000fc400078210ff */
[-C--:B------:R-:W-:Y:S01]  /*106d0*/  LEA.HI.X.SX32 R43, R30, R0.reuse, 0x2, P5 ;  /* 0x000000001e2b7211 */ /* 0x080fe200028f16ff */
[----:B------:R-:W-:Y:S01]  /*106e0*/  IMAD R22, R22, c[0x0][0x190], RZ ;  /* 0x0000640016167a24 */ /* 0x000fe200078e02ff */
[-C--:B------:R-:W-:Y:S01]  /*106f0*/  LEA.HI.X.SX32 R41, R29, R0.reuse, 0x2, P4 ;  /* 0x000000001d297211 */ /* 0x080fe200020f16ff */
[----:B------:R-:W-:Y:S01]  /*10700*/  IMAD R21, R21, c[0x0][0x190], RZ ;  /* 0x0000640015157a24 */ /* 0x000fe200078e02ff */
[-C--:B------:R-:W-:Y:S01]  /*10710*/  LEA.HI.X.SX32 R37, R27, R0.reuse, 0x2, P2 ;  /* 0x000000001b257211 */ /* 0x080fe200010f16ff */
[----:B------:R-:W-:Y:S01]  /*10720*/  IMAD R20, R20, c[0x0][0x190], RZ ;  /* 0x0000640014147a24 */ /* 0x000fe200078e02ff */
[----:B------:R-:W-:Y:S01]  /*10730*/  LEA.HI.X.SX32 R35, R26, R0, 0x2, P1 ;  /* 0x000000001a237211 */ /* 0x000fe200008f16ff */
[----:B------:R-:W-:Y:S02]  /*10740*/  IMAD R19, R19, c[0x0][0x190], RZ ;  /* 0x0000640013137a24 */ /* 0x000fe400078e02ff */
[----:B------:R-:W-:Y:S02]  /*10750*/  IMAD R12, R12, c[0x0][0x190], RZ ;  /* 0x000064000c0c7a24 */ /* 0x000fe400078e02ff */
[----:B------:R-:W-:-:S02]  /*10760*/  IMAD R13, R13, c[0x0][0x190], RZ ;  /* 0x000064000d0d7a24 */ /* 0x000fc400078e02ff */
[----:B------:R-:W-:Y:S02]  /*10770*/  IMAD R14, R14, c[0x0][0x190], RZ ;  /* 0x000064000e0e7a24 */ /* 0x000fe400078e02ff */
[----:B------:R-:W-:Y:S02]  /*10780*/  IMAD R15, R15, c[0x0][0x190], RZ ;  /* 0x000064000f0f7a24 */ /* 0x000fe400078e02ff */
[----:B------:R-:W-:Y:S02]  /*10790*/  IMAD R16, R16, c[0x0][0x190], RZ ;  /* 0x0000640010107a24 */ /* 0x000fe400078e02ff */
        /* <DEDUP_REMOVED lines=12> */
[----:B------:R-:W-:Y:S02]  /*10860*/  IMAD.MOV.U32 R186, RZ, RZ, R184 ;  /* 0x000000ffffba7224 */ /* 0x000fe400078e00b8 */
[----:B------:R-:W-:Y:S02]  /*10870*/  IMAD R249, R249, c[0x0][0x190], RZ ;  /* 0x00006400f9f97a24 */ /* 0x000fe400078e02ff */
[----:B------:R-:W-:-:S02]  /*10880*/  IMAD.MOV.U32 R184, RZ, RZ, R183 ;  /* 0x000000ffffb87224 */ /* 0x000fc400078e00b7 */
[----:B------:R-:W-:Y:S02]  /*10890*/  IMAD.MOV.U32 R183, RZ, RZ, R249 ;  /* 0x000000ffffb77224 */ /* 0x000fe400078e00f9 */
        /* <DEDUP_REMOVED lines=29> */
[----:B--2---:R-:W-:Y:S01]  /*10a70*/  IMAD R44, R188, c[0x0][0x190], RZ ;  /* 0x00006400bc2c7a24 */ /* 0x004fe200078e02ff */
[----:B------:R-:W-:-:S04]  /*10a80*/  LEA R188, P0, R39, R2, 0x2 ;  /* 0x0000000227bc7211 */ /* 0x000fc800078010ff */
[----:B------:R-:W-:-:S05]  /*10a90*/  LEA.HI.X.SX32 R189, R39, R0, 0x2, P0 ;  /* 0x0000000027bd7211 */ /* 0x000fca00000f16ff */
[----:B------:R1:W-:Y:S04]  /*10aa0*/  STL.64 [R1+0x2d8], R188 ;  /* 0x0002d8bc01007387 */ /* 0x0003e80000100a00 */
[----:B------:R2:W-:Y:S01]  /*10ab0*/  STL.64 [R1+0x2d0], R46 ;  /* 0x0002d02e01007387 */ /* 0x0005e20000100a00 */
[----:B-1----:R-:W-:-:S03]  /*10ac0*/  LEA R188, P0, R32, R2, 0x2 ;  /* 0x0000000220bc7211 */ /* 0x002fc600078010ff */
[----:B------:R-:W-:Y:S01]  /*10ad0*/  STL.64 [R1+0x320], R198 ;  /* 0x000320c601007387 */ /* 0x000fe20000100a00 */
[C---:B--2---:R-:W-:Y:S02]  /*10ae0*/  LEA R46, P6, R31.reuse, R2, 0x2 ;  /* 0x000000021f2e7211 */ /* 0x044fe400078c10ff */
[-C--:B------:R-:W-:Y:S01]  /*10af0*/  LEA.HI.X.SX32 R189, R32, R0.reuse, 0x2, P0 ;  /* 0x0000000020bd7211 */ /* 0x080fe200000f16ff */
[----:B------:R-:W-:Y:S01]  /*10b00*/  STL.64 [R1+0x358], R196 ;  /* 0x000358c401007387 */ /* 0x000fe20000100a00 */
[----:B------:R-:W-:-:S03]  /*10b10*/  LEA.HI.X.SX32 R47, R31, R0, 0x2, P6 ;  /* 0x000000001f2f7211 */ /* 0x000fc600030f16ff */
[----:B------:R-:W-:Y:S01]  /*10b20*/  STL.64 [R1+0x2c8], R194 ;  /* 0x0002c8c201007387 */ /* 0x000fe20000100a00 */
[----:B------:R-:W-:-:S03]  /*10b30*/  LEA.HI.X.SX32 R39, R28, R0, 0x2, P3 ;  /* 0x000000001c277211 */ /* 0x000fc600018f16ff */
[----:B------:R-:W-:Y:S04]  /*10b40*/  STL.64 [R1+0x2c0], R192 ;  /* 0x0002c0c001007387 */ /* 0x000fe80000100a00 */
[----:B------:R1:W-:Y:S04]  /*10b50*/  STL.64 [R1+0x348], R188 ;  /* 0x000348bc01007387 */ /* 0x0003e80000100a00 */
[----:B------:R-:W-:Y:S04]  /*10b60*/  STL.64 [R1+0x350], R190 ;  /* 0x000350be01007387 */ /* 0x000fe80000100a00 */
[----:B------:R2:W-:Y:S01]  /*10b70*/  STL.64 [R1+0x2b8], R46 ;  /* 0x0002b82e01007387 */ /* 0x0005e20000100a00 */
[----:B-1----:R-:W-:-:S03]  /*10b80*/  LEA R188, P0, R25, R2, 0x2 ;  /* 0x0000000219bc7211 */ /* 0x002fc600078010ff */
[----:B------:R1:W-:Y:S04]  /*10b90*/  STL.64 [R1+0x2b0], R42 ;  /* 0x0002b02a01007387 */ /* 0x0003e80000100a00 */
[----:B------:R3:W-:Y:S01]  /*10ba0*/  STL.64 [R1+0x340], R40 ;  /* 0x0003402801007387 */ /* 0x0007e20000100a00 */
[----:B--2---:R-:W-:-:S03]  /*10bb0*/  LEA R46, P6, R24, R2, 0x2 ;  /* 0x00000002182e7211 */ /* 0x004fc600078c10ff */
[----:B------:R2:W-:Y:S01]  /*10bc0*/  STL.64 [R1+0x338], R38 ;  /* 0x0003382601007387 */ /* 0x0005e20000100a00 */
[----:B------:R-:W-:Y:S02]  /*10bd0*/  LEA.HI.X.SX32 R189, R25, R0, 0x2, P0 ;  /* 0x0000000019bd7211 */ /* 0x000fe400000f16ff */
[C---:B-1----:R-:W-:Y:S01]  /*10be0*/  LEA R42, P5, R23.reuse, R2, 0x2 ;  /* 0x00000002172a7211 */ /* 0x042fe200078a10ff */
[----:B------:R1:W-:Y:S01]  /*10bf0*/  STL.64 [R1+0x2a8], R36 ;  /* 0x0002a82401007387 */ /* 0x0003e20000100a00 */
[----:B------:R-:W-:Y:S02]  /*10c00*/  LEA.HI.X.SX32 R47, R24, R0, 0x2, P6 ;  /* 0x00000000182f7211 */ /* 0x000fe400030f16ff */
[----:B---3--:R-:W-:Y:S01]  /*10c10*/  LEA R40, P4, R22, R2, 0x2 ;  /* 0x0000000216287211 */ /* 0x008fe200078810ff */
[----:B------:R3:W-:Y:S01]  /*10c20*/  STL.64 [R1+0x2f8], R34 ;  /* 0x0002f82201007387 */ /* 0x0007e20000100a00 */
[----:B------:R-:W-:Y:S02]  /*10c30*/  LEA.HI.X.SX32 R43, R23, R0, 0x2, P5 ;  /* 0x00000000172b7211 */ /* 0x000fe400028f16ff */
[----:B--2---:R-:W-:-:S02]  /*10c40*/  LEA R38, P3, R21, R2, 0x2 ;  /* 0x0000000215267211 */ /* 0x004fc400078610ff */
[-C--:B------:R-:W-:Y:S02]  /*10c50*/  LEA R32, P0, R12, R2.reuse, 0x2 ;  /* 0x000000020c207211 */ /* 0x080fe400078010ff */
[----:B-1----:R-:W-:Y:S02]  /*10c60*/  LEA R36, P2, R20, R2, 0x2 ;  /* 0x0000000214247211 */ /* 0x002fe400078410ff */
[----:B------:R-:W-:Y:S02]  /*10c70*/  LEA.HI.X.SX32 R41, R22, R0, 0x2, P4 ;  /* 0x0000000016297211 */ /* 0x000fe400020f16ff */
[-C--:B---3--:R-:W-:Y:S01]  /*10c80*/  LEA R34, P1, R19, R2.reuse, 0x2 ;  /* 0x0000000213227211 */ /* 0x088fe200078210ff */
[----:B------:R-:W-:Y:S01]  /*10c90*/  STL.64 [R1+0x330], R188 ;  /* 0x000330bc01007387 */ /* 0x000fe20000100a00 */
[----:B------:R-:W-:Y:S02]  /*10ca0*/  LEA R30, P6, R13, R2, 0x2 ;  /* 0x000000020d1e7211 */ /* 0x000fe400078c10ff */
[----:B------:R-:W-:Y:S01]  /*10cb0*/  LEA.HI.X.SX32 R39, R21, R0, 0x2, P3 ;  /* 0x0000000015277211 */ /* 0x000fe200018f16ff */
[----:B------:R-:W-:Y:S01]  /*10cc0*/  STL.64 [R1+0x318], R46 ;  /* 0x0003182e01007387 */ /* 0x000fe20000100a00 */
[----:B------:R-:W-:-:S02]  /*10cd0*/  LEA R28, P5, R14, R2, 0x2 ;  /* 0x000000020e1c7211 */ /* 0x000fc400078a10ff */
[----:B------:R-:W-:Y:S01]  /*10ce0*/  LEA.HI.X.SX32 R37, R20, R0, 0x2, P2 ;  /* 0x0000000014257211 */ /* 0x000fe200010f16ff */
[----:B------:R-:W-:Y:S01]  /*10cf0*/  STL.64 [R1+0x2a0], R42 ;  /* 0x0002a02a01007387 */ /* 0x000fe20000100a00 */
[----:B------:R-:W-:Y:S02]  /*10d00*/  LEA R26, P4, R15, R2, 0x2 ;  /* 0x000000020f1a7211 */ /* 0x000fe400078810ff */
[----:B------:R-:W-:Y:S01]  /*10d10*/  LEA.HI.X.SX32 R35, R19, R0, 0x2, P1 ;  /* 0x0000000013237211 */ /* 0x000fe200008f16ff */
        /* <DEDUP_REMOVED lines=8> */
[-C--:B------:R-:W-:Y:S01]  /*10da0*/  LEA.HI.X.SX32 R29, R14, R0.reuse, 0x2, P5 ;  /* 0x000000000e1d7211 */ /* 0x080fe200028f16ff */
[----:B------:R-:W-:Y:S01]  /*10db0*/  STL.64 [R1+0x290], R34 ;  /* 0x0002902201007387 */ /* 0x000fe20000100a00 */
[-C--:B------:R-:W-:Y:S02]  /*10dc0*/  LEA.HI.X.SX32 R27, R15, R0.reuse, 0x2, P4 ;  /* 0x000000000f1b7211 */ /* 0x080fe400020f16ff */
[-C--:B------:R-:W-:Y:S01]  /*10dd0*/  LEA.HI.X.SX32 R25, R16, R0.reuse, 0x2, P3 ;  /* 0x0000000010197211 */ /* 0x080fe200018f16ff */
[----:B------:R-:W-:Y:S01]  /*10de0*/  STL.64 [R1+0x288], R32 ;  /* 0x0002882001007387 */ /* 0x000fe20000100a00 */
[----:B------:R-:W-:-:S02]  /*10df0*/  LEA.HI.X.SX32 R23, R17, R0, 0x2, P2 ;  /* 0x0000000011177211 */ /* 0x000fc400010f16ff */
[----:B------:R-:W-:Y:S01]  /*10e00*/  LEA R12, P3, R44, R2, 0x2 ;  /* 0x000000022c0c7211 */ /* 0x000fe200078610ff */
[----:B------:R-:W-:Y:S01]  /*10e10*/  STL.64 [R1+0x280], R30 ;  /* 0x0002801e01007387 */ /* 0x000fe20000100a00 */
[----:B------:R-:W-:Y:S02]  /*10e20*/  LEA.HI.X.SX32 R21, R18, R0, 0x2, P1 ;  /* 0x0000000012157211 */ /* 0x000fe400008f16ff */
[----:B------:R-:W-:Y:S01]  /*10e30*/  LEA R18, P2, R11, R2, 0x2 ;  /* 0x000000020b127211 */ /* 0x000fe200078410ff */
[----:B------:R-:W-:Y:S01]  /*10e40*/  STL.64 [R1+0x278], R28 ;  /* 0x0002781c01007387 */ /* 0x000fe20000100a00 */
[----:B------:R-:W-:-:S03]  /*10e50*/  LEA.HI.X.SX32 R13, R44, R0, 0x2, P3 ;  /* 0x000000002c0d7211 */ /* 0x000fc600018f16ff */
[----:B------:R-:W-:Y:S01]  /*10e60*/  STL.64 [R1+0x270], R26 ;  /* 0x0002701a01007387 */ /* 0x000fe20000100a00 */
[----:B------:R-:W-:-:S03]  /*10e70*/  LEA.HI.X.SX32 R19, R11, R0, 0x2, P2 ;  /* 0x000000000b137211 */ /* 0x000fc600010f16ff */
[----:B------:R1:W-:Y:S01]  /*10e80*/  STL.64 [R1+0x268], R24 ;  /* 0x0002681801007387 */ /* 0x0003e20000100a00 */
[----:B------:R-:W-:-:S03]  /*10e90*/  LEA R16, P5, R7, R2, 0x2 ;  /* 0x0000000207107211 */ /* 0x000fc600078a10ff */
[----:B------:R2:W-:Y:S01]  /*10ea0*/  STL.64 [R1+0x260], R22 ;  /* 0x0002601601007387 */ /* 0x0005e20000100a00 */
[----:B------:R-:W-:-:S03]  /*10eb0*/  LEA R14, P4, R6, R2, 0x2 ;  /* 0x00000002060e7211 */ /* 0x000fc600078810ff */
[----:B------:R3:W-:Y:S01]  /*10ec0*/  STL.64 [R1+0x258], R20 ;  /* 0x0002581401007387 */ /* 0x0007e20000100a00 */
[----:B-1----:R-:W-:-:S03]  /*10ed0*/  LEA R24, P1, R10, R2, 0x2 ;  /* 0x000000020a187211 */ /* 0x002fc600078210ff */
[----:B------:R1:W-:Y:S01]  /*10ee0*/  STL.64 [R1+0xd30], R12 ;  /* 0x000d300c01007387 */ /* 0x0003e20000100a00 */
[C---:B--2---:R-:W-:Y:S02]  /*10ef0*/  LEA R22, P0, R9.reuse, R2, 0x2 ;  /* 0x0000000209167211 */ /* 0x044fe400078010ff */
[----:B------:R-:W-:Y:S02]  /*10f00*/  LEA.HI.X.SX32 R25, R10, R0, 0x2, P1 ;  /* 0x000000000a197211 */ /* 0x000fe400008f16ff */
[C---:B---3--:R-:W-:Y:S02]  /*10f10*/  LEA R20, P6, R8.reuse, R2, 0x2 ;  /* 0x0000000208147211 */ /* 0x048fe400078c10ff */
[-C--:B------:R-:W-:Y:S01]  /*10f20*/  LEA.HI.X.SX32 R23, R9, R0.reuse, 0x2, P0 ;  /* 0x0000000009177211 */ /* 0x080fe200000f16ff */
[----:B------:R2:W-:Y:S01]  /*10f30*/  STL.64 [R1+0x250], R18 ;  /* 0x0002501201007387 */ /* 0x0005e20000100a00 */
[----:B------:R-:W-:Y:S02]  /*10f40*/  LEA.HI.X.SX32 R21, R8, R0, 0x2, P6 ;  /* 0x0000000008157211 */ /* 0x000fe400030f16ff */
[----:B-1----:R-:W-:-:S02]  /*10f50*/  LEA R12, P3, R5, R2, 0x2 ;  /* 0x00000002050c7211 */ /* 0x002fc400078610ff */
[-C--:B------:R-:W-:Y:S01]  /*10f60*/  LEA.HI.X.SX32 R17, R7, R0.reuse, 0x2, P5 ;  /* 0x0000000007117211 */ /* 0x080fe200028f16ff */
[----:B------:R1:W-:Y:S01]  /*10f70*/  STL.64 [R1+0x248], R24 ;  /* 0x0002481801007387 */ /* 0x0003e20000100a00 */
[-C--:B------:R-:W-:Y:S02]  /*10f80*/  LEA.HI.X.SX32 R15, R6, R0.reuse, 0x2, P4 ;  /* 0x00000000060f7211 */ /* 0x080fe400020f16ff */
[----:B------:R-:W-:Y:S01]  /*10f90*/  LEA.HI.X.SX32 R13, R5, R0, 0x2, P3 ;  /* 0x00000000050d7211 */ /* 0x000fe200018f16ff */
[----:B------:R3:W-:Y:S01]  /*10fa0*/  STL.64 [R1+0x240], R22 ;  /* 0x0002401601007387 */ /* 0x0007e20000100a00 */
[----:B--2---:R-:W-:-:S03]  /*10fb0*/  LEA R18, P2, R4, R2, 0x2 ;  /* 0x0000000204127211 */ /* 0x004fc600078410ff */
[----:B------:R2:W-:Y:S01]  /*10fc0*/  STL.64 [R1+0x368], R20 ;  /* 0x0003681401007387 */ /* 0x0005e20000100a00 */
[----:B------:R-:W-:Y:S02]  /*10fd0*/  LEA.HI.X.SX32 R19, R4, R0, 0x2, P2 ;  /* 0x0000000004137211 */ /* 0x000fe400010f16ff */
[-C--:B-1----:R-:W-:Y:S01]  /*10fe0*/  LEA R24, P1, R3, R2.reuse, 0x2 ;  /* 0x0000000203187211 */ /* 0x082fe200078210ff */
[----:B------:R1:W-:Y:S01]  /*10ff0*/  STL.64 [R1+0x238], R16 ;  /* 0x0002381001007387 */ /* 0x0003e20000100a00 */
[----:B---3--:R-:W-:-:S03]  /*11000*/  LEA R22, P0, R48, R2, 0x2 ;  /* 0x0000000230167211 */ /* 0x008fc600078010ff */
[----:B------:R3:W-:Y:S01]  /*11010*/  STL.64 [R1+0x230], R14 ;  /* 0x0002300e01007387 */ /* 0x0007e20000100a00 */
[----:B------:R-:W-:Y:S02]  /*11020*/  LEA.HI.X.SX32 R25, R3, R0, 0x2, P1 ;  /* 0x0000000003197211 */ /* 0x000fe400008f16ff */
[C---:B--2---:R-:W-:Y:S01]  /*11030*/  LEA R20, P6, R187.reuse, R2, 0x2 ;  /* 0x00000002bb147211 */ /* 0x044fe200078c10ff */
[----:B------:R2:W-:Y:S01]  /*11040*/  STL.64 [R1+0x228], R12 ;  /* 0x0002280c01007387 */ /* 0x0005e20000100a00 */
[----:B------:R-:W-:Y:S02]  /*11050*/  LEA.HI.X.SX32 R23, R48, R0, 0x2, P0 ;  /* 0x0000000030177211 */ /* 0x000fe400000f16ff */
[----:B-1----:R-:W-:Y:S01]  /*11060*/  LEA R16, P5, R186, R2, 0x2 ;  /* 0x00000002ba107211 */ /* 0x002fe200078a10ff */
[----:B------:R1:W-:Y:S01]  /*11070*/  STL.64 [R1+0x370], R18 ;  /* 0x0003701201007387 */ /* 0x0003e20000100a00 */
[----:B------:R-:W-:Y:S02]  /*11080*/  LEA.HI.X.SX32 R21, R187, R0, 0x2, P6 ;  /* 0x00000000bb157211 */ /* 0x000fe400030f16ff */
[----:B---3--:R-:W-:-:S02]  /*11090*/  LEA R14, P4, R185, R2, 0x2 ;  /* 0x00000002b90e7211 */ /* 0x008fc400078810ff */
[----:B------:R-:W-:Y:S02]  /*110a0*/  LEA.HI.X.SX32 R17, R186, R0, 0x2, P5 ;  /* 0x00000000ba117211 */ /* 0x000fe400028f16ff */
[----:B--2---:R-:W-:Y:S01]  /*110b0*/  LEA R12, P3, R184, R2, 0x2 ;  /* 0x00000002b80c7211 */ /* 0x004fe200078610ff */
[----:B------:R-:W-:Y:S01]  /*110c0*/  STL.64 [R1+0x220], R24 ;  /* 0x0002201801007387 */ /* 0x000fe20000100a00 */
[----:B------:R-:W-:Y:S02]  /*110d0*/  LEA.HI.X.SX32 R15, R185, R0, 0x2, P4 ;  /* 0x00000000b90f7211 */ /* 0x000fe400020f16ff */
[-C--:B------:R-:W-:Y:S02]  /*110e0*/  LEA R10, P1, R182, R2.reuse, 0x2 ;  /* 0x00000002b60a7211 */ /* 0x080fe400078210ff */
[----:B-1----:R-:W-:Y:S01]  /*110f0*/  LEA R18, P2, R183, R2, 0x2 ;  /* 0x00000002b7127211 */ /* 0x002fe200078410ff */
[----:B------:R-:W-:Y:S01]  /*11100*/  STL.64 [R1+0x218], R22 ;  /* 0x0002181601007387 */ /* 0x000fe20000100a00 */
[----:B------:R-:W-:-:S02]  /*11110*/  LEA.HI.X.SX32 R13, R184, R0, 0x2, P3 ;  /* 0x00000000b80d7211 */ /* 0x000fc400018f16ff */
[-C--:B------:R-:W-:Y:S01]  /*11120*/  LEA R8, P0, R181, R2.reuse, 0x2 ;  /* 0x00000002b5087211 */ /* 0x080fe200078010ff */
[----:B------:R-:W-:Y:S01]  /*11130*/  STL.64 [R1+0x210], R20 ;  /* 0x0002101401007387 */ /* 0x000fe20000100a00 */
[----:B------:R-:W-:Y:S02]  /*11140*/  LEA R6, P6, R180, R2, 0x2 ;  /* 0x00000002b4067211 */ /* 0x000fe400078c10ff */
[-C--:B------:R-:W-:Y:S01]  /*11150*/  LEA.HI.X.SX32 R19, R183, R0.reuse, 0x2, P2 ;  /* 0x00000000b7137211 */ /* 0x080fe200010f16ff */
[----:B------:R1:W-:Y:S01]  /*11160*/  STL.64 [R1+0x378], R16 ;  /* 0x0003781001007387 */ /* 0x0003e20000100a00 */
[-C--:B------:R-:W-:Y:S02]  /*11170*/  LEA.HI.X.SX32 R11, R182, R0.reuse, 0x2, P1 ;  /* 0x00000000b60b7211 */ /* 0x080fe400008f16ff */
[-C--:B------:R-:W-:Y:S01]  /*11180*/  LEA.HI.X.SX32 R9, R181, R0.reuse, 0x2, P0 ;  /* 0x00000000b5097211 */ /* 0x080fe200000f16ff */
[----:B------:R2:W-:Y:S01]  /*11190*/  STL.64 [R1+0x208], R14 ;  /* 0x0002080e01007387 */ /* 0x0005e20000100a00 */
[----:B------:R-:W-:-:S03]  /*111a0*/  LEA.HI.X.SX32 R7, R180, R0, 0x2, P6 ;  /* 0x00000000b4077211 */ /* 0x000fc600030f16ff */
[----:B------:R3:W-:Y:S01]  /*111b0*/  STL.64 [R1+0x200], R12 ;  /* 0x0002000c01007387 */ /* 0x0007e20000100a00 */
[-C--:B------:R-:W-:Y:S02]  /*111c0*/  LEA R4, P2, R51, R2.reuse, 0x2 ;  /* 0x0000000233047211 */ /* 0x080fe400078410ff */
[-C--:B-1----:R-:W-:Y:S01]  /*111d0*/  LEA R16, P5, R252, R2.reuse, 0x2 ;  /* 0x00000002fc107211 */ /* 0x082fe200078a10ff */
[----:B------:R-:W-:Y:S01]  /*111e0*/  STL.64 [R1+0x1f8], R18 ;  /* 0x0001f81201007387 */ /* 0x000fe20000100a00 */
[----:B--2---:R-:W-:-:S03]  /*111f0*/  LEA R14, P4, R49, R2, 0x2 ;  /* 0x00000002310e7211 */ /* 0x004fc600078810ff */
[----:B------:R1:W-:Y:S01]  /*11200*/  STL.64 [R1+0x380], R10 ;  /* 0x0003800a01007387 */ /* 0x0003e20000100a00 */
[----:B------:R-:W-:Y:S02]  /*11210*/  LEA.HI.X.SX32 R17, R252, R0, 0x2, P5 ;  /* 0x00000000fc117211 */ /* 0x000fe400028f16ff */
[C---:B---3--:R-:W-:Y:S01]  /*11220*/  LEA R12, P3, R50.reuse, R2, 0x2 ;  /* 0x00000002320c7211 */ /* 0x048fe200078610ff */
[----:B------:R2:W-:Y:S01]  /*11230*/  STL.64 [R1+0x1f0], R8 ;  /* 0x0001f00801007387 */ /* 0x0005e20000100a00 */
[-C--:B------:R-:W-:Y:S02]  /*11240*/  LEA.HI.X.SX32 R15, R49, R0.reuse, 0x2, P4 ;  /* 0x00000000310f7211 */ /* 0x080fe400020f16ff */
[-C--:B------:R-:W-:Y:S01]  /*11250*/  LEA.HI.X.SX32 R13, R50, R0.reuse, 0x2, P3 ;  /* 0x00000000320d7211 */ /* 0x080fe200018f16ff */
[----:B------:R3:W-:Y:S01]  /*11260*/  STL.64 [R1+0x1e8], R6 ;  /* 0x0001e80601007387 */ /* 0x0007e20000100a00 */
[----:B------:R-:W-:Y:S02]  /*11270*/  LEA.HI.X.SX32 R5, R51, R0, 0x2, P2 ;  /* 0x0000000033057211 */ /* 0x000fe400010f16ff */
[-C--:B-1----:R-:W-:Y:S01]  /*11280*/  LEA R10, P1, R52, R2.reuse, 0x2 ;  /* 0x00000002340a7211 */ /* 0x082fe200078210ff */
[----:B------:R1:W-:Y:S01]  /*11290*/  STL.64 [R1+0x1e0], R16 ;  /* 0x0001e01001007387 */ /* 0x0003e20000100a00 */
[----:B--2---:R-:W-:-:S03]  /*112a0*/  LEA R8, P0, R53, R2, 0x2 ;  /* 0x0000000235087211 */ /* 0x004fc600078010ff */
[----:B------:R2:W-:Y:S01]  /*112b0*/  STL.64 [R1+0x388], R14 ;  /* 0x0003880e01007387 */ /* 0x0005e20000100a00 */
[----:B------:R-:W-:Y:S02]  /*112c0*/  LEA.HI.X.SX32 R11, R52, R0, 0x2, P1 ;  /* 0x00000000340b7211 */ /* 0x000fe400008f16ff */
[C---:B---3--:R-:W-:Y:S01]  /*112d0*/  LEA R6, P6, R54.reuse, R2, 0x2 ;  /* 0x0000000236067211 */ /* 0x048fe200078c10ff */
[----:B------:R3:W-:Y:S01]  /*112e0*/  STL.64 [R1+0x1d8], R12 ;  /* 0x0001d80c01007387 */ /* 0x0007e20000100a00 */
[----:B------:R-:W-:Y:S02]  /*112f0*/  LEA.HI.X.SX32 R9, R53, R0, 0x2, P0 ;  /* 0x0000000035097211 */ /* 0x000fe400000f16ff */
[C---:B-1----:R-:W-:Y:S01]  /*11300*/  LEA R16, P5, R55.reuse, R2, 0x2 ;  /* 0x0000000237107211 */ /* 0x042fe200078a10ff */
[----:B------:R1:W-:Y:S01]  /*11310*/  STL.64 [R1+0x1d0], R4 ;  /* 0x0001d00401007387 */ /* 0x0003e20000100a00 */
[----:B------:R-:W-:Y:S02]  /*11320*/  LEA.HI.X.SX32 R7, R54, R0, 0x2, P6 ;  /* 0x0000000036077211 */ /* 0x000fe400030f16ff */
[----:B--2---:R-:W-:Y:S01]  /*11330*/  LEA R14, P4, R56, R2, 0x2 ;  /* 0x00000002380e7211 */ /* 0x004fe200078810ff */
[----:B------:R2:W-:Y:S01]  /*11340*/  STL.64 [R1+0x1c8], R10 ;  /* 0x0001c80a01007387 */ /* 0x0005e20000100a00 */
[----:B------:R-:W-:-:S02]  /*11350*/  LEA.HI.X.SX32 R17, R55, R0, 0x2, P5 ;  /* 0x0000000037117211 */ /* 0x000fc400028f16ff */
[C---:B---3--:R-:W-:Y:S01]  /*11360*/  LEA R12, P3, R57.reuse, R2, 0x2 ;  /* 0x00000002390c7211 */ /* 0x048fe200078610ff */
[----:B------:R3:W-:Y:S01]  /*11370*/  STL.64 [R1+0x390], R8 ;  /* 0x0003900801007387 */ /* 0x0007e20000100a00 */
[----:B------:R-:W-:Y:S02]  /*11380*/  LEA.HI.X.SX32 R15, R56, R0, 0x2, P4 ;  /* 0x00000000380f7211 */ /* 0x000fe400020f16ff */
[C---:B-1----:R-:W-:Y:S01]  /*11390*/  LEA R4, P2, R58.reuse, R2, 0x2 ;  /* 0x000000023a047211 */ /* 0x042fe200078410ff */
[----:B------:R1:W-:Y:S01]  /*113a0*/  STL.64 [R1+0x1c0], R6 ;  /* 0x0001c00601007387 */ /* 0x0003e20000100a00 */
[----:B------:R-:W-:Y:S02]  /*113b0*/  LEA.HI.X.SX32 R13, R57, R0, 0x2, P3 ;  /* 0x00000000390d7211 */ /* 0x000fe400018f16ff */
[----:B--2---:R-:W-:Y:S02]  /*113c0*/  LEA R10, P1, R59, R2, 0x2 ;  /* 0x000000023b0a7211 */ /* 0x004fe400078210ff */
[----:B------:R-:W-:-:S02]  /*113d0*/  LEA.HI.X.SX32 R5, R58, R0, 0x2, P2 ;  /* 0x000000003a057211 */ /* 0x000fc400010f16ff */
[C---:B---3--:R-:W-:Y:S01]  /*113e0*/  LEA R8, P0, R60.reuse, R2, 0x2 ;  /* 0x000000023c087211 */ /* 0x048fe200078010ff */
[----:B------:R2:W-:Y:S01]  /*113f0*/  STL.64 [R1+0x1b8], R16 ;  /* 0x0001b81001007387 */ /* 0x0005e20000100a00 */
[----:B------:R-:W-:Y:S02]  /*11400*/  LEA.HI.X.SX32 R11, R59, R0, 0x2, P1 ;  /* 0x000000003b0b7211 */ /* 0x000fe400008f16ff */
[C---:B-1----:R-:W-:Y:S01]  /*11410*/  LEA R6, P6, R61.reuse, R2, 0x2 ;  /* 0x000000023d067211 */ /* 0x042fe200078c10ff */
[----:B------:R1:W-:Y:S01]  /*11420*/  STL.64 [R1+0x1b0], R14 ;  /* 0x0001b00e01007387 */ /* 0x0003e20000100a00 */
[-C--:B------:R-:W-:Y:S02]  /*11430*/  LEA.HI.X.SX32 R9, R60, R0.reuse, 0x2, P0 ;  /* 0x000000003c097211 */ /* 0x080fe400000f16ff */
[----:B------:R-:W-:Y:S01]  /*11440*/  LEA.HI.X.SX32 R7, R61, R0, 0x2, P6 ;  /* 0x000000003d077211 */ /* 0x000fe200030f16ff */
[----:B------:R3:W-:Y:S01]  /*11450*/  STL.64 [R1+0x398], R12 ;  /* 0x0003980c01007387 */ /* 0x0007e20000100a00 */
[----:B--2---:R-:W-:-:S03]  /*11460*/  LEA R16, P5, R62, R2, 0x2 ;  /* 0x000000023e107211 */ /* 0x004fc600078a10ff */
[----:B------:R2:W-:Y:S01]  /*11470*/  STL.64 [R1+0x1a8], R4 ;  /* 0x0001a80401007387 */ /* 0x0005e20000100a00 */
[----:B-1----:R-:W-:-:S03]  /*11480*/  LEA R14, P4, R63, R2, 0x2 ;  /* 0x000000023f0e7211 */ /* 0x002fc600078810ff */
[----:B------:R1:W-:Y:S01]  /*11490*/  STL.64 [R1+0x1a0], R10 ;  /* 0x0001a00a01007387 */ /* 0x0003e20000100a00 */
[----:B------:R-:W-:Y:S02]  /*114a0*/  LEA.HI.X.SX32 R17, R62, R0, 0x2, P5 ;  /* 0x000000003e117211 */ /* 0x000fe400028f16ff */
[C---:B---3--:R-:W-:Y:S01]  /*114b0*/  LEA R12, P3, R64.reuse, R2, 0x2 ;  /* 0x00000002400c7211 */ /* 0x048fe200078610ff */
[----:B------:R3:W-:Y:S01]  /*114c0*/  STL.64 [R1+0x198], R8 ;  /* 0x0001980801007387 */ /* 0x0007e20000100a00 */
[----:B------:R-:W-:Y:S02]  /*114d0*/  LEA.HI.X.SX32 R15, R63, R0, 0x2, P4 ;  /* 0x000000003f0f7211 */ /* 0x000fe400020f16ff */
[C---:B--2---:R-:W-:Y:S01]  /*114e0*/  LEA R4, P2, R65.reuse, R2, 0x2 ;  /* 0x0000000241047211 */ /* 0x044fe200078410ff */
[----:B------:R2:W-:Y:S01]  /*114f0*/  STL.64 [R1+0x3a0], R6 ;  /* 0x0003a00601007387 */ /* 0x0005e20000100a00 */
[-C--:B------:R-:W-:Y:S02]  /*11500*/  LEA.HI.X.SX32 R13, R64, R0.reuse, 0x2, P3 ;  /* 0x00000000400d7211 */ /* 0x080fe400018f16ff */
[----:B------:R-:W-:-:S02]  /*11510*/  LEA.HI.X.SX32 R5, R65, R0, 0x2, P2 ;  /* 0x0000000041057211 */ /* 0x000fc400010f16ff */
[-C--:B-1----:R-:W-:Y:S01]  /*11520*/  LEA R10, P1, R66, R2.reuse, 0x2 ;  /* 0x00000002420a7211 */ /* 0x082fe200078210ff */
[----:B------:R1:W-:Y:S01]  /*11530*/  STL.64 [R1+0x190], R16 ;  /* 0x0001901001007387 */ /* 0x0003e20000100a00 */
[----:B---3--:R-:W-:-:S03]  /*11540*/  LEA R8, P0, R67, R2, 0x2 ;  /* 0x0000000243087211 */ /* 0x008fc600078010ff */
[----:B------:R3:W-:Y:S01]  /*11550*/  STL.64 [R1+0x188], R14 ;  /* 0x0001880e01007387 */ /* 0x0007e20000100a00 */
[----:B--2---:R-:W-:Y:S02]  /*11560*/  LEA R6, P6, R68, R2, 0x2 ;  /* 0x0000000244067211 */ /* 0x004fe400078c10ff */
[-C--:B------:R-:W-:Y:S01]  /*11570*/  LEA.HI.X.SX32 R11, R66, R0.reuse, 0x2, P1 ;  /* 0x00000000420b7211 */ /* 0x080fe200008f16ff */
[----:B------:R2:W-:Y:S01]  /*11580*/  STL.64 [R1+0x180], R12 ;  /* 0x0001800c01007387 */ /* 0x0005e20000100a00 */
[----:B------:R-:W-:Y:S02]  /*11590*/  LEA.HI.X.SX32 R9, R67, R0, 0x2, P0 ;  /* 0x0000000043097211 */ /* 0x000fe400000f16ff */
[C---:B-1----:R-:W-:Y:S01]  /*115a0*/  LEA R16, P5, R69.reuse, R2, 0x2 ;  /* 0x0000000245107211 */ /* 0x042fe200078a10ff */
[----:B------:R1:W-:Y:S01]  /*115b0*/  STL.64 [R1+0x3a8], R4 ;  /* 0x0003a80401007387 */ /* 0x0003e20000100a00 */
[----:B------:R-:W-:Y:S02]  /*115c0*/  LEA.HI.X.SX32 R7, R68, R0, 0x2, P6 ;  /* 0x0000000044077211 */ /* 0x000fe400030f16ff */
[----:B---3--:R-:W-:Y:S01]  /*115d0*/  LEA R14, P4, R70, R2, 0x2 ;  /* 0x00000002460e7211 */ /* 0x008fe200078810ff */
[----:B------:R3:W-:Y:S01]  /*115e0*/  STL.64 [R1+0x178], R10 ;  /* 0x0001780a01007387 */ /* 0x0007e20000100a00 */
[----:B------:R-:W-:-:S02]  /*115f0*/  LEA.HI.X.SX32 R17, R69, R0, 0x2, P5 ;  /* 0x0000000045117211 */ /* 0x000fc400028f16ff */
[----:B--2---:R-:W-:Y:S01]  /*11600*/  LEA R12, P3, R71, R2, 0x2 ;  /* 0x00000002470c7211 */ /* 0x004fe200078610ff */
[----:B------:R-:W-:Y:S01]  /*11610*/  IMAD R77, R77, c[0x0][0x190], RZ ;  /* 0x000064004d4d7a24 */ /* 0x000fe200078e02ff */
[----:B------:R-:W-:Y:S02]  /*11620*/  LEA.HI.X.SX32 R15, R70, R0, 0x2, P4 ;  /* 0x00000000460f7211 */ /* 0x000fe400020f16ff */
[----:B-1----:R-:W-:Y:S01]  /*11630*/  LEA R4, P2, R72, R2, 0x2 ;  /* 0x0000000248047211 */ /* 0x002fe200078410ff */
[----:B------:R1:W-:Y:S01]  /*11640*/  STL.64 [R1+0x170], R8 ;  /* 0x0001700801007387 */ /* 0x0003e20000100a00 */
[----:B------:R-:W-:Y:S01]  /*11650*/  LEA.HI.X.SX32 R13, R71, R0, 0x2, P3 ;  /* 0x00000000470d7211 */ /* 0x000fe200018f16ff */
[----:B------:R-:W-:Y:S01]  /*11660*/  IMAD R78, R78, c[0x0][0x190], RZ ;  /* 0x000064004e4e7a24 */ /* 0x000fe200078e02ff */
[----:B---3--:R-:W-:Y:S01]  /*11670*/  LEA R10, P1, R73, R2, 0x2 ;  /* 0x00000002490a7211 */ /* 0x008fe200078210ff */
[----:B------:R2:W-:Y:S01]  /*11680*/  STL.64 [R1+0x168], R6 ;  /* 0x0001680601007387 */ /* 0x0005e20000100a00 */
[-C--:B------:R-:W-:Y:S01]  /*11690*/  LEA.HI.X.SX32 R5, R72, R0.reuse, 0x2, P2 ;  /* 0x0000000048057211 */ /* 0x080fe200010f16ff */
[----:B------:R-:W-:Y:S01]  /*116a0*/  IMAD R79, R79, c[0x0][0x190], RZ ;  /* 0x000064004f4f7a24 */ /* 0x000fe200078e02ff */
[----:B------:R-:W-:Y:S01]  /*116b0*/  LEA.HI.X.SX32 R11, R73, R0, 0x2, P1 ;  /* 0x00000000490b7211 */ /* 0x000fe200008f16ff */
[----:B------:R3:W-:Y:S01]  /*116c0*/  STL.64 [R1+0x3b0], R16 ;  /* 0x0003b01001007387 */ /* 0x0007e20000100a00 */
[----:B-1----:R-:W-:-:S03]  /*116d0*/  LEA R8, P0, R74, R2, 0x2 ;  /* 0x000000024a087211 */ /* 0x002fc600078010ff */
[----:B------:R1:W-:Y:S01]  /*116e0*/  STL.64 [R1+0x160], R14 ;  /* 0x0001600e01007387 */ /* 0x0003e20000100a00 */
[----:B--2---:R-:W-:Y:S01]  /*116f0*/  LEA R6, P6, R75, R2, 0x2 ;  /* 0x000000024b067211 */ /* 0x004fe200078c10ff */
[----:B------:R-:W-:Y:S02]  /*11700*/  IMAD R80, R80, c[0x0][0x190], RZ ;  /* 0x0000640050507a24 */ /* 0x000fe400078e02ff */
[----:B------:R2:W-:Y:S01]  /*11710*/  STL.64 [R1+0x158], R12 ;  /* 0x0001580c01007387 */ /* 0x0005e20000100a00 */
[----:B------:R-:W-:Y:S02]  /*11720*/  LEA.HI.X.SX32 R9, R74, R0, 0x2, P0 ;  /* 0x000000004a097211 */ /* 0x000fe400000f16ff */
[----:B---3--:R-:W-:Y:S01]  /*11730*/  LEA R16, P5, R76, R2, 0x2 ;  /* 0x000000024c107211 */ /* 0x008fe200078a10ff */
[----:B------:R-:W-:Y:S01]  /*11740*/  IMAD R81, R81, c[0x0][0x190], RZ ;  /* 0x0000640051517a24 */ /* 0x000fe200078e02ff */
[----:B------:R3:W-:Y:S01]  /*11750*/  STL.64 [R1+0x150], R4 ;  /* 0x0001500401007387 */ /* 0x0007e20000100a00 */
[----:B------:R-:W-:-:S02]  /*11760*/  LEA.HI.X.SX32 R7, R75, R0, 0x2, P6 ;  /* 0x000000004b077211 */ /* 0x000fc400030f16ff */
[----:B-1----:R-:W-:Y:S01]  /*11770*/  LEA R14, P4, R77, R2, 0x2 ;  /* 0x000000024d0e7211 */ /* 0x002fe200078810ff */
[----:B------:R-:W-:Y:S01]  /*11780*/  IMAD R82, R82, c[0x0][0x190], RZ ;  /* 0x0000640052527a24 */ /* 0x000fe200078e02ff */
[----:B------:R-:W-:Y:S02]  /*11790*/  LEA.HI.X.SX32 R17, R76, R0, 0x2, P5 ;  /* 0x000000004c117211 */ /* 0x000fe400028f16ff */
[----:B--2---:R-:W-:Y:S01]  /*117a0*/  LEA R12, P3, R78, R2, 0x2 ;  /* 0x000000024e0c7211 */ /* 0x004fe200078610ff */
[----:B------:R-:W-:Y:S01]  /*117b0*/  IMAD R83, R83, c[0x0][0x190], RZ ;  /* 0x0000640053537a24 */ /* 0x000fe200078e02ff */
[----:B------:R1:W-:Y:S01]  /*117c0*/  STL.64 [R1+0x3b8], R10 ;  /* 0x0003b80a01007387 */ /* 0x0003e20000100a00 */
[----:B------:R-:W-:Y:S02]  /*117d0*/  LEA.HI.X.SX32 R15, R77, R0, 0x2, P4 ;  /* 0x000000004d0f7211 */ /* 0x000fe400020f16ff */
[----:B---3--:R-:W-:Y:S01]  /*117e0*/  LEA R4, P2, R79, R2, 0x2 ;  /* 0x000000024f047211 */ /* 0x008fe200078410ff */
[----:B------:R-:W-:Y:S01]  /*117f0*/  IMAD R84, R84, c[0x0][0x190], RZ ;  /* 0x0000640054547a24 */ /* 0x000fe200078e02ff */
[----:B------:R2:W-:Y:S01]  /*11800*/  STL.64 [R1+0x148], R8 ;  /* 0x0001480801007387 */ /* 0x0005e20000100a00 */
[-C--:B------:R-:W-:Y:S01]  /*11810*/  LEA.HI.X.SX32 R13, R78, R0.reuse, 0x2, P3 ;  /* 0x000000004e0d7211 */ /* 0x080fe200018f16ff */
[----:B------:R-:W-:Y:S01]  /*11820*/  IMAD R85, R85, c[0x0][0x190], RZ ;  /* 0x0000640055557a24 */ /* 0x000fe200078e02ff */
[----:B------:R-:W-:Y:S01]  /*11830*/  LEA.HI.X.SX32 R5, R79, R0, 0x2, P2 ;  /* 0x000000004f057211 */ /* 0x000fe200010f16ff */
[----:B------:R3:W-:Y:S01]  /*11840*/  STL.64 [R1+0x140], R6 ;  /* 0x0001400601007387 */ /* 0x0007e20000100a00 */
[----:B------:R-:W-:Y:S01]  /*11850*/  IMAD R86, R86, c[0x0][0x190], RZ ;  /* 0x0000640056567a24 */ /* 0x000fe200078e02ff */
[----:B-1----:R-:W-:-:S02]  /*11860*/  LEA R10, P1, R80, R2, 0x2 ;  /* 0x00000002500a7211 */ /* 0x002fc400078210ff */
[----:B------:R1:W-:Y:S01]  /*11870*/  STL.64 [R1+0x138], R16 ;  /* 0x0001381001007387 */ /* 0x0003e20000100a00 */
[----:B--2---:R-:W-:-:S03]  /*11880*/  LEA R8, P0, R81, R2, 0x2 ;  /* 0x0000000251087211 */ /* 0x004fc600078010ff */
[----:B------:R2:W-:Y:S01]  /*11890*/  STL.64 [R1+0x3c0], R14 ;  /* 0x0003c00e01007387 */ /* 0x0005e20000100a00 */
[----:B------:R-:W-:Y:S02]  /*118a0*/  LEA.HI.X.SX32 R11, R80, R0, 0x2, P1 ;  /* 0x00000000500b7211 */ /* 0x000fe400008f16ff */
[----:B---3--:R-:W-:Y:S01]  /*118b0*/  LEA R6, P6, R82, R2, 0x2 ;  /* 0x0000000252067211 */ /* 0x008fe200078c10ff */
[----:B------:R-:W-:Y:S01]  /*118c0*/  IMAD R87, R87, c[0x0][0x190], RZ ;  /* 0x0000640057577a24 */ /* 0x000fe200078e02ff */
[----:B------:R3:W-:Y:S01]  /*118d0*/  STL.64 [R1+0x130], R12 ;  /* 0x0001300c01007387 */ /* 0x0007e20000100a00 */
[----:B------:R-:W-:Y:S02]  /*118e0*/  LEA.HI.X.SX32 R9, R81, R0, 0x2, P0 ;  /* 0x0000000051097211 */ /* 0x000fe400000f16ff */
[----:B-1----:R-:W-:Y:S01]  /*118f0*/  LEA R16, P5, R83, R2, 0x2 ;  /* 0x0000000253107211 */ /* 0x002fe200078a10ff */
[----:B------:R-:W-:Y:S01]  /*11900*/  IMAD R88, R88, c[0x0][0x190], RZ ;  /* 0x0000640058587a24 */ /* 0x000fe200078e02ff */
[----:B------:R1:W-:Y:S01]  /*11910*/  STL.64 [R1+0x128], R4 ;  /* 0x0001280401007387 */ /* 0x0003e20000100a00 */
[----:B------:R-:W-:-:S02]  /*11920*/  LEA.HI.X.SX32 R7, R82, R0, 0x2, P6 ;  /* 0x0000000052077211 */ /* 0x000fc400030f16ff */
[----:B--2---:R-:W-:Y:S01]  /*11930*/  LEA R14, P4, R84, R2, 0x2 ;  /* 0x00000002540e7211 */ /* 0x004fe200078810ff */
[----:B------:R-:W-:Y:S01]  /*11940*/  IMAD R89, R89, c[0x0][0x190], RZ ;  /* 0x0000640059597a24 */ /* 0x000fe200078e02ff */
        /* <DEDUP_REMOVED lines=8> */
[-C--:B------:R-:W-:Y:S01]  /*119d0*/  LEA.HI.X.SX32 R13, R85, R0.reuse, 0x2, P3 ;  /* 0x00000000550d7211 */ /* 0x080fe200018f16ff */
[----:B------:R-:W-:Y:S01]  /*119e0*/  IMAD R92, R92, c[0x0][0x190], RZ ;  /* 0x000064005c5c7a24 */ /* 0x000fe200078e02ff */
[----:B------:R-:W-:Y:S01]  /*119f0*/  LEA.HI.X.SX32 R5, R86, R0, 0x2, P2 ;  /* 0x0000000056057211 */ /* 0x000fe200010f16ff */
[----:B------:R3:W-:Y:S01]  /*11a00*/  STL.64 [R1+0x118], R6 ;  /* 0x0001180601007387 */ /* 0x0007e20000100a00 */
[----:B------:R-:W-:Y:S01]  /*11a10*/  IMAD R93, R93, c[0x0][0x190], RZ ;  /* 0x000064005d5d7a24 */ /* 0x000fe200078e02ff */
[----:B--2---:R-:W-:-:S02]  /*11a20*/  LEA R10, P1, R87, R2, 0x2 ;  /* 0x00000002570a7211 */ /* 0x004fc400078210ff */
[----:B------:R-:W-:Y:S01]  /*11a30*/  STL.64 [R1+0x110], R16 ;  /* 0x0001101001007387 */ /* 0x000fe20000100a00 */
[----:B------:R-:W-:Y:S01]  /*11a40*/  IMAD R94, R94, c[0x0][0x190], RZ ;  /* 0x000064005e5e7a24 */ /* 0x000fe200078e02ff */
[-C--:B-1----:R-:W-:Y:S02]  /*11a50*/  LEA R8, P0, R88, R2.reuse, 0x2 ;  /* 0x0000000258087211 */ /* 0x082fe400078010ff */
[----:B------:R-:W-:Y:S01]  /*11a60*/  STL.64 [R1+0x108], R14 ;  /* 0x0001080e01007387 */ /* 0x000fe20000100a00 */
[-C--:B------:R-:W-:Y:S02]  /*11a70*/  LEA R246, P5, R90, R2.reuse, 0x2 ;  /* 0x000000025af67211 */ /* 0x080fe400078a10ff */
[----:B---3--:R-:W-:Y:S01]  /*11a80*/  LEA R6, P6, R89, R2, 0x2 ;  /* 0x0000000259067211 */ /* 0x008fe200078c10ff */
[----:B------:R-:W-:Y:S01]  /*11a90*/  IMAD R95, R95, c[0x0][0x190], RZ ;  /* 0x000064005f5f7a24 */ /* 0x000fe200078e02ff */
[----:B------:R-:W-:Y:S01]  /*11aa0*/  LEA.HI.X.SX32 R11, R87, R0, 0x2, P1 ;  /* 0x00000000570b7211 */ /* 0x000fe200008f16ff */
[----:B------:R-:W-:Y:S01]  /*11ab0*/  STL.64 [R1+0x3d0], R12 ;  /* 0x0003d00c01007387 */ /* 0x000fe20000100a00 */
[----:B------:R-:W-:Y:S01]  /*11ac0*/  LEA R244, P4, R91, R2, 0x2 ;  /* 0x000000025bf47211 */ /* 0x000fe200078810ff */
[----:B------:R-:W-:Y:S01]  /*11ad0*/  IMAD R96, R96, c[0x0][0x190], RZ ;  /* 0x0000640060607a24 */ /* 0x000fe200078e02ff */
[----:B------:R-:W-:Y:S01]  /*11ae0*/  LEA.HI.X.SX32 R9, R88, R0, 0x2, P0 ;  /* 0x0000000058097211 */ /* 0x000fe200000f16ff */
[----:B------:R1:W-:Y:S01]  /*11af0*/  STL.64 [R1+0x100], R4 ;  /* 0x0001000401007387 */ /* 0x0003e20000100a00 */
[----:B------:R-:W-:Y:S01]  /*11b00*/  LEA R242, P3, R92, R2, 0x2 ;  /* 0x000000025cf27211 */ /* 0x000fe200078610ff */
[----:B------:R-:W-:Y:S01]  /*11b10*/  IMAD R97, R97, c[0x0][0x190], RZ ;  /* 0x0000640061617a24 */ /* 0x000fe200078e02ff */
[-C--:B------:R-:W-:Y:S01]  /*11b20*/  LEA.HI.X.SX32 R7, R89, R0.reuse, 0x2, P6 ;  /* 0x0000000059077211 */ /* 0x080fe200030f16ff */
[----:B------:R-:W-:Y:S01]  /*11b30*/  STL.64 [R1+0xf8], R10 ;  /* 0x0000f80a01007387 */ /* 0x000fe20000100a00 */
[----:B------:R-:W-:Y:S01]  /*11b40*/  LEA.HI.X.SX32 R247, R90, R0, 0x2, P5 ;  /* 0x000000005af77211 */ /* 0x000fe200028f16ff */
[----:B------:R-:W-:Y:S01]  /*11b50*/  IMAD R98, R98, c[0x0][0x190], RZ ;  /* 0x0000640062627a24 */ /* 0x000fe200078e02ff */
[----:B------:R-:W-:Y:S01]  /*11b60*/  LEA R240, P1, R94, R2, 0x2 ;  /* 0x000000025ef07211 */ /* 0x000fe200078210ff */
[----:B------:R-:W-:Y:S01]  /*11b70*/  STL.64 [R1+0xe8], R8 ;  /* 0x0000e80801007387 */ /* 0x000fe20000100a00 */
[----:B------:R-:W-:-:S02]  /*11b80*/  LEA.HI.X.SX32 R245, R91, R0, 0x2, P4 ;  /* 0x000000005bf57211 */ /* 0x000fc400020f16ff */
[-C--:B-1----:R-:W-:Y:S01]  /*11b90*/  LEA R4, P2, R93, R2.reuse, 0x2 ;  /* 0x000000025d047211 */ /* 0x082fe200078410ff */
[----:B------:R-:W-:Y:S01]  /*11ba0*/  IMAD R99, R99, c[0x0][0x190], RZ ;  /* 0x0000640063637a24 */ /* 0x000fe200078e02ff */
[----:B------:R-:W-:Y:S01]  /*11bb0*/  LEA R238, P0, R95, R2, 0x2 ;  /* 0x000000025fee7211 */ /* 0x000fe200078010ff */
[----:B------:R1:W-:Y:S01]  /*11bc0*/  STL.64 [R1+0x3d8], R6 ;  /* 0x0003d80601007387 */ /* 0x0003e20000100a00 */
[----:B------:R-:W-:Y:S01]  /*11bd0*/  LEA.HI.X.SX32 R243, R92, R0, 0x2, P3 ;  /* 0x000000005cf37211 */ /* 0x000fe200018f16ff */
[----:B------:R-:W-:Y:S01]  /*11be0*/  IMAD R100, R100, c[0x0][0x190], RZ ;  /* 0x0000640064647a24 */ /* 0x000fe200078e02ff */
[----:B------:R-:W-:Y:S01]  /*11bf0*/  LEA R236, P6, R96, R2, 0x2 ;  /* 0x0000000260ec7211 */ /* 0x000fe200078c10ff */
[----:B------:R-:W-:Y:S01]  /*11c00*/  STL [R1+0x12c8], R246 ;  /* 0x0012c8f601007387 */ /* 0x000fe20000100800 */
[-C--:B------:R-:W-:Y:S01]  /*11c10*/  LEA.HI.X.SX32 R5, R93, R0.reuse, 0x2, P2 ;  /* 0x000000005d057211 */ /* 0x080fe200010f16ff */
[----:B------:R-:W-:Y:S01]  /*11c20*/  IMAD R101, R101, c[0x0][0x190], RZ ;  /* 0x0000640065657a24 */ /* 0x000fe200078e02ff */
[-C--:B------:R-:W-:Y:S01]  /*11c30*/  LEA.HI.X.SX32 R241, R94, R0.reuse, 0x2, P1 ;  /* 0x000000005ef17211 */ /* 0x080fe200008f16ff */
[----:B------:R-:W-:Y:S01]  /*11c40*/  STL [R1+0x12bc], R247 ;  /* 0x0012bcf701007387 */ /* 0x000fe20000100800 */
[----:B------:R-:W-:Y:S01]  /*11c50*/  IMAD R102, R102, c[0x0][0x190], RZ ;  /* 0x0000640066667a24 */ /* 0x000fe200078e02ff */
[----:B------:R-:W-:-:S02]  /*11c60*/  LEA.HI.X.SX32 R239, R95, R0, 0x2, P0 ;  /* 0x000000005fef7211 */ /* 0x000fc400000f16ff */
[-C--:B-1----:R-:W-:Y:S01]  /*11c70*/  LEA R6, P5, R97, R2.reuse, 0x2 ;  /* 0x0000000261067211 */ /* 0x082fe200078a10ff */
[----:B------:R-:W-:Y:S01]  /*11c80*/  STL.64 [R1+0x12c0], R244 ;  /* 0x0012c0f401007387 */ /* 0x000fe20000100a00 */
[----:B------:R-:W-:Y:S01]  /*11c90*/  IMAD R103, R103, c[0x0][0x190], RZ ;  /* 0x0000640067677a24 */ /* 0x000fe200078e02ff */
[----:B------:R-:W-:Y:S01]  /*11ca0*/  LEA R234, P4, R98, R2, 0x2 ;  /* 0x0000000262ea7211 */ /* 0x000fe200078810ff */
[----:B------:R-:W-:Y:S01]  /*11cb0*/  IMAD R104, R104, c[0x0][0x190], RZ ;  /* 0x0000640068687a24 */ /* 0x000fe200078e02ff */
[----:B------:R-:W-:Y:S01]  /*11cc0*/  STL.64 [R1+0x12d0], R242 ;  /* 0x0012d0f201007387 */ /* 0x000fe20000100a00 */
[----:B------:R-:W-:Y:S01]  /*11cd0*/  LEA.HI.X.SX32 R237, R96, R0, 0x2, P6 ;  /* 0x0000000060ed7211 */ /* 0x000fe200030f16ff */
[----:B------:R-:W-:Y:S01]  /*11ce0*/  IMAD R105, R105, c[0x0][0x190], RZ ;  /* 0x0000640069697a24 */ /* 0x000fe200078e02ff */
[----:B------:R-:W-:Y:S01]  /*11cf0*/  LEA R232, P3, R99, R2, 0x2 ;  /* 0x0000000263e87211 */ /* 0x000fe200078610ff */
[----:B------:R1:W-:Y:S01]  /*11d00*/  STL.64 [R1+0x3e0], R4 ;  /* 0x0003e00401007387 */ /* 0x0003e20000100a00 */
[----:B------:R-:W-:-:S02]  /*11d10*/  LEA.HI.X.SX32 R7, R97, R0, 0x2, P5 ;  /* 0x0000000061077211 */ /* 0x000fc400028f16ff */
[-C--:B------:R-:W-:Y:S01]  /*11d20*/  LEA R230, P2, R100, R2.reuse, 0x2 ;  /* 0x0000000264e67211 */ /* 0x080fe200078410ff */
[----:B------:R-:W-:Y:S01]  /*11d30*/  STL [R1+0x12e8], R240 ;  /* 0x0012e8f001007387 */ /* 0x000fe20000100800 */
[----:B------:R-:W-:Y:S01]  /*11d40*/  LEA R228, P0, R102, R2, 0x2 ;  /* 0x0000000266e47211 */ /* 0x000fe200078010ff */
[----:B------:R-:W-:Y:S01]  /*11d50*/  IMAD R106, R106, c[0x0][0x190], RZ ;  /* 0x000064006a6a7a24 */ /* 0x000fe200078e02ff */
[----:B------:R-:W-:Y:S01]  /*11d60*/  LEA.HI.X.SX32 R235, R98, R0, 0x2, P4 ;  /* 0x0000000062eb7211 */ /* 0x000fe200020f16ff */
[----:B------:R-:W-:Y:S01]  /*11d70*/  STL [R1+0x12d8], R241 ;  /* 0x0012d8f101007387 */ /* 0x000fe20000100800 */
[-C--:B------:R-:W-:Y:S02]  /*11d80*/  LEA R226, P6, R103, R2.reuse, 0x2 ;  /* 0x0000000267e27211 */ /* 0x080fe400078c10ff */
[----:B-1----:R-:W-:Y:S01]  /*11d90*/  LEA R4, P1, R101, R2, 0x2 ;  /* 0x0000000265047211 */ /* 0x002fe200078210ff */
[----:B------:R-:W-:Y:S01]  /*11da0*/  STL.64 [R1+0x12e0], R238 ;  /* 0x0012e0ee01007387 */ /* 0x000fe20000100a00 */
[----:B------:R-:W-:Y:S01]  /*11db0*/  LEA.HI.X.SX32 R233, R99, R0, 0x2, P3 ;  /* 0x0000000063e97211 */ /* 0x000fe200018f16ff */
[----:B------:R-:W-:Y:S01]  /*11dc0*/  IMAD R107, R107, c[0x0][0x190], RZ ;  /* 0x000064006b6b7a24 */ /* 0x000fe200078e02ff */
[----:B------:R-:W-:Y:S01]  /*11dd0*/  LEA R224, P5, R104, R2, 0x2 ;  /* 0x0000000268e07211 */ /* 0x000fe200078a10ff */
[----:B------:R-:W-:Y:S01]  /*11de0*/  STL.64 [R1+0x12f0], R236 ;  /* 0x0012f0ec01007387 */ /* 0x000fe20000100a00 */
[-C--:B------:R-:W-:Y:S01]  /*11df0*/  LEA.HI.X.SX32 R231, R100, R0.reuse, 0x2, P2 ;  /* 0x0000000064e77211 */ /* 0x080fe200010f16ff */
[----:B------:R-:W-:Y:S01]  /*11e00*/  IMAD R108, R108, c[0x0][0x190], RZ ;  /* 0x000064006c6c7a24 */ /* 0x000fe200078e02ff */
[-C--:B------:R-:W-:Y:S01]  /*11e10*/  LEA.HI.X.SX32 R5, R101, R0.reuse, 0x2, P1 ;  /* 0x0000000065057211 */ /* 0x080fe200008f16ff */
[----:B------:R1:W-:Y:S01]  /*11e20*/  STL.64 [R1+0x3e8], R6 ;  /* 0x0003e80601007387 */ /* 0x0003e20000100a00 */
[----:B------:R-:W-:Y:S01]  /*11e30*/  IMAD R109, R109, c[0x0][0x190], RZ ;  /* 0x000064006d6d7a24 */ /* 0x000fe200078e02ff */
[-C--:B------:R-:W-:Y:S01]  /*11e40*/  LEA.HI.X.SX32 R229, R102, R0.reuse, 0x2, P0 ;  /* 0x0000000066e57211 */ /* 0x080fe200000f16ff */
[----:B------:R-:W-:Y:S01]  /*11e50*/  IMAD R110, R110, c[0x0][0x190], RZ ;  /* 0x000064006e6e7a24 */ /* 0x000fe200078e02ff */
        /* <DEDUP_REMOVED lines=8> */
[----:B------:R-:W-:Y:S01]  /*11ee0*/  STL.64 [R1+0x1308], R230 ;  /* 0x001308e601007387 */ /* 0x000fe20000100a00 */
[----:B------:R-:W-:Y:S01]  /*11ef0*/  LEA R220, P2, R107, R2, 0x2 ;  /* 0x000000026bdc7211 */ /* 0x000fe200078410ff */
[----:B------:R-:W-:Y:S01]  /*11f00*/  IMAD R113, R113, c[0x0][0x190], RZ ;  /* 0x0000640071717a24 */ /* 0x000fe200078e02ff */
[----:B------:R-:W-:Y:S01]  /*11f10*/  LEA.HI.X.SX32 R7, R105, R0, 0x2, P4 ;  /* 0x0000000069077211 */ /* 0x000fe200020f16ff */
[----:B------:R1:W-:Y:S01]  /*11f20*/  STL.64 [R1+0x3f0], R4 ;  /* 0x0003f00401007387 */ /* 0x0003e20000100a00 */
[-C--:B------:R-:W-:Y:S01]  /*11f30*/  LEA R218, P1, R108, R2.reuse, 0x2 ;  /* 0x000000026cda7211 */ /* 0x080fe200078210ff */
[----:B------:R-:W-:Y:S01]  /*11f40*/  IMAD R114, R114, c[0x0][0x190], RZ ;  /* 0x0000640072727a24 */ /* 0x000fe200078e02ff */
[----:B------:R-:W-:Y:S01]  /*11f50*/  LEA R216, P6, R110, R2, 0x2 ;  /* 0x000000026ed87211 */ /* 0x000fe200078c10ff */
[----:B------:R-:W-:Y:S01]  /*11f60*/  STL.64 [R1+0x1310], R228 ;  /* 0x001310e401007387 */ /* 0x000fe20000100a00 */
[----:B------:R-:W-:Y:S01]  /*11f70*/  LEA.HI.X.SX32 R223, R106, R0, 0x2, P3 ;  /* 0x000000006adf7211 */ /* 0x000fe200018f16ff */
[----:B------:R-:W-:Y:S01]  /*11f80*/  IMAD R115, R115, c[0x0][0x190], RZ ;  /* 0x0000640073737a24 */ /* 0x000fe200078e02ff */
[----:B------:R-:W-:Y:S01]  /*11f90*/  LEA R214, P5, R111, R2, 0x2 ;  /* 0x000000026fd67211 */ /* 0x000fe200078a10ff */
[----:B------:R-:W-:Y:S01]  /*11fa0*/  STL.64 [R1+0x1318], R226 ;  /* 0x001318e201007387 */ /* 0x000fe20000100a00 */
[----:B------:R-:W-:-:S02]  /*11fb0*/  LEA.HI.X.SX32 R221, R107, R0, 0x2, P2 ;  /* 0x000000006bdd7211 */ /* 0x000fc400010f16ff */
[CC--:B-1----:R-:W-:Y:S01]  /*11fc0*/  LEA R4, P0, R109.reuse, R2.reuse, 0x2 ;  /* 0x000000026d047211 */ /* 0x0c2fe200078010ff */
[----:B------:R-:W-:Y:S01]  /*11fd0*/  STL.64 [R1+0x1320], R224 ;  /* 0x001320e001007387 */ /* 0x000fe20000100a00 */
[----:B------:R-:W-:Y:S01]  /*11fe0*/  LEA R212, P4, R112, R2, 0x2 ;  /* 0x0000000270d47211 */ /* 0x000fe200078810ff */
[----:B------:R-:W-:Y:S01]  /*11ff0*/  IMAD R116, R116, c[0x0][0x190], RZ ;  /* 0x0000640074747a24 */ /* 0x000fe200078e02ff */
[-C--:B------:R-:W-:Y:S01]  /*12000*/  LEA.HI.X.SX32 R219, R108, R0.reuse, 0x2, P1 ;  /* 0x000000006cdb7211 */ /* 0x080fe200008f16ff */
[----:B------:R1:W-:Y:S01]  /*12010*/  STL.64 [R1+0x3f8], R6 ;  /* 0x0003f80601007387 */ /* 0x0003e20000100a00 */
[-C--:B------:R-:W-:Y:S01]  /*12020*/  LEA.HI.X.SX32 R5, R109, R0.reuse, 0x2, P0 ;  /* 0x000000006d057211 */ /* 0x080fe200000f16ff */
[----:B------:R-:W-:Y:S01]  /*12030*/  IMAD R117, R117, c[0x0][0x190], RZ ;  /* 0x0000640075757a24 */ /* 0x000fe200078e02ff */
[-C--:B------:R-:W-:Y:S01]  /*12040*/  LEA.HI.X.SX32 R217, R110, R0.reuse, 0x2, P6 ;  /* 0x000000006ed97211 */ /* 0x080fe200030f16ff */
[----:B------:R-:W-:Y:S01]  /*12050*/  IMAD R118, R118, c[0x0][0x190], RZ ;  /* 0x0000640076767a24 */ /* 0x000fe200078e02ff */
[----:B------:R-:W-:Y:S01]  /*12060*/  STL.64 [R1+0x1328], R222 ;  /* 0x001328de01007387 */ /* 0x000fe20000100a00 */
[----:B------:R-:W-:Y:S01]  /*12070*/  LEA.HI.X.SX32 R215, R111, R0, 0x2, P5 ;  /* 0x000000006fd77211 */ /* 0x000fe200028f16ff */
[----:B------:R-:W-:Y:S01]  /*12080*/  IMAD R119, R119, c[0x0][0x190], RZ ;  /* 0x0000640077777a24 */ /* 0x000fe200078e02ff */
[-C--:B------:R-:W-:Y:S01]  /*12090*/  LEA R210, P2, R114, R2.reuse, 0x2 ;  /* 0x0000000272d27211 */ /* 0x080fe200078410ff */
[----:B------:R-:W-:Y:S01]  /*120a0*/  STL.64 [R1+0x1330], R220 ;  /* 0x001330dc01007387 */ /* 0x000fe20000100a00 */
[----:B-1----:R-:W-:Y:S01]  /*120b0*/  LEA R6, P3, R113, R2, 0x2 ;  /* 0x0000000271067211 */ /* 0x002fe200078610ff */
[----:B------:R-:W-:Y:S01]  /*120c0*/  IMAD R120, R120, c[0x0][0x190], RZ ;  /* 0x0000640078787a24 */ /* 0x000fe200078e02ff */
[----:B------:R-:W-:Y:S01]  /*120d0*/  LEA.HI.X.SX32 R213, R112, R0, 0x2, P4 ;  /* 0x0000000070d57211 */ /* 0x000fe200020f16ff */
        /* <DEDUP_REMOVED lines=37> */
[----:B------:R-:W-:-:S02]  /*12330*/  LEA R194, P6, R124, R2, 0x2 ;  /* 0x000000027cc27211 */ /* 0x000fc400078c10ff */
[----:B------:R-:W-:Y:S01]  /*12340*/  LEA R192, P4, R126, R2, 0x2 ;  /* 0x000000027ec07211 */ /* 0x000fe200078810ff */
[----:B------:R-:W-:Y:S01]  /*12350*/  STL.64 [R1+0x1370], R204 ;  /* 0x001370cc01007387 */ /* 0x000fe20000100a00 */
[----:B------:R-:W-:Y:S01]  /*12360*/  LEA.HI.X.SX32 R199, R122, R0, 0x2, P1 ;  /* 0x000000007ac77211 */ /* 0x000fe200008f16ff */
[----:B------:R-:W-:Y:S01]  /*12370*/  IMAD R130, R130, c[0x0][0x190], RZ ;  /* 0x0000640082827a24 */ /* 0x000fe200078e02ff */
[----:B------:R-:W-:Y:S01]  /*12380*/  LEA R190, P3, R127, R2, 0x2 ;  /* 0x000000027fbe7211 */ /* 0x000fe200078610ff */
[----:B------:R-:W-:Y:S01]  /*12390*/  STL.64 [R1+0x1378], R202 ;  /* 0x001378ca01007387 */ /* 0x000fe20000100a00 */
[----:B------:R-:W-:Y:S02]  /*123a0*/  LEA.HI.X.SX32 R197, R123, R0, 0x2, P0 ;  /* 0x000000007bc57211 */ /* 0x000fe400000f16ff */
[-C--:B-1----:R-:W-:Y:S01]  /*123b0*/  LEA R4, P5, R125, R2.reuse, 0x2 ;  /* 0x000000027d047211 */ /* 0x082fe200078a10ff */
        /* <DEDUP_REMOVED lines=10> */
[----:B------:R-:W-:-:S02]  /*12460*/  LEA.HI.X.SX32 R191, R127, R0, 0x2, P3 ;  /* 0x000000007fbf7211 */ /* 0x000fc400018f16ff */
[----:B------:R-:W-:Y:S01]  /*12470*/  LEA.HI.X.SX32 R189, R128, R0, 0x2, P2 ;  /* 0x0000000080bd7211 */ /* 0x000fe200010f16ff */
[----:B------:R-:W-:Y:S01]  /*12480*/  STL.64 [R1+0x1390], R196 ;  /* 0x001390c401007387 */ /* 0x000fe20000100a00 */
[----:B-1----:R-:W-:-:S03]  /*12490*/  LEA R6, P1, R129, R2, 0x2 ;  /* 0x0000000281067211 */ /* 0x002fc600078210ff */
        /* <DEDUP_REMOVED lines=9> */
[----:B------:R-:W-:-:S03]  /*12530*/  LEA.HI.X.SX32 R187, R130, R0, 0x2, P0 ;  /* 0x0000000082bb7211 */ /* 0x000fc600000f16ff */
[----:B------:R-:W-:Y:S01]  /*12540*/  STL.64 [R1+0x13a8], R190 ;  /* 0x0013a8be01007387 */ /* 0x000fe20000100a00 */
[----:B------:R-:W-:Y:S02]  /*12550*/  LEA.HI.X.SX32 R185, R131, R0, 0x2, P6 ;  /* 0x0000000083b97211 */ /* 0x000fe400030f16ff */
[C---:B-1----:R-:W-:Y:S01]  /*12560*/  LEA R4, P4, R133.reuse, R2, 0x2 ;  /* 0x0000000285047211 */ /* 0x042fe200078810ff */
[----:B------:R-:W-:Y:S01]  /*12570*/  STL.64 [R1+0x13b0], R188 ;  /* 0x0013b0bc01007387 */ /* 0x000fe20000100a00 */
[----:B------:R-:W-:Y:S01]  /*12580*/  IMAD R138, R138, c[0x0][0x190], RZ ;  /* 0x000064008a8a7a24 */ /* 0x000fe200078e02ff */
[-C--:B------:R-:W-:Y:S01]  /*12590*/  LEA.HI.X.SX32 R183, R132, R0.reuse, 0x2, P5 ;  /* 0x0000000084b77211 */ /* 0x080fe200028f16ff */
[----:B------:R-:W-:Y:S01]  /*125a0*/  IMAD R174, R174, c[0x0][0x190], RZ ;  /* 0x00006400aeae7a24 */ /* 0x000fe200078e02ff */
[----:B------:R1:W-:Y:S01]  /*125b0*/  STL.64 [R1+0xc30], R6 ;  /* 0x000c300601007387 */ /* 0x0003e20000100a00 */
[----:B------:R-:W-:Y:S01]  /*125c0*/  LEA.HI.X.SX32 R5, R133, R0, 0x2, P4 ;  /* 0x0000000085057211 */ /* 0x000fe200020f16ff */
[----:B------:R-:W-:Y:S01]  /*125d0*/  IMAD R135, R135, c[0x0][0x190], RZ ;  /* 0x0000640087877a24 */ /* 0x000fe200078e02ff */
[-C--:B------:R-:W-:Y:S01]  /*125e0*/  LEA R180, P3, R134, R2.reuse, 0x2 ;  /* 0x0000000286b47211 */ /* 0x080fe200078610ff */
[----:B------:R-:W-:Y:S01]  /*125f0*/  IMAD R141, R141, c[0x0][0x190], RZ ;  /* 0x000064008d8d7a24 */ /* 0x000fe200078e02ff */
[----:B------:R-:W-:Y:S01]  /*12600*/  STL.64 [R1+0x13b8], R186 ;  /* 0x0013b8ba01007387 */ /* 0x000fe20000100a00 */
[----:B------:R-:W-:Y:S01]  /*12610*/  IMAD.MOV.U32 R41, RZ, RZ, R174 ;  /* 0x000000ffff297224 */ /* 0x000fe200078e00ae */
[----:B------:R-:W-:-:S02]  /*12620*/  LEA R174, P6, R138, R2, 0x2 ;  /* 0x000000028aae7211 */ /* 0x000fc400078c10ff */
[----:B-1----:R-:W-:Y:S01]  /*12630*/  LEA R6, P0, R137, R2, 0x2 ;  /* 0x0000000289067211 */ /* 0x002fe200078010ff */
[----:B------:R-:W-:Y:S01]  /*12640*/  STL.64 [R1+0x13c0], R184 ;  /* 0x0013c0b801007387 */ /* 0x000fe20000100a00 */
[----:B------:R-:W-:Y:S02]  /*12650*/  IMAD R139, R139, c[0x0][0x190], RZ ;  /* 0x000064008b8b7a24 */ /* 0x000fe400078e02ff */
[----:B------:R-:W-:Y:S01]  /*12660*/  LEA.HI.X.SX32 R7, R137, R0, 0x2, P0 ;  /* 0x0000000089077211 */ /* 0x000fe200000f16ff */
[----:B------:R-:W-:Y:S01]  /*12670*/  IMAD R145, R145, c[0x0][0x190], RZ ;  /* 0x0000640091917a24 */ /* 0x000fe200078e02ff */
[----:B------:R-:W-:Y:S01]  /*12680*/  STL [R1+0x13c8], R183 ;  /* 0x0013c8b701007387 */ /* 0x000fe20000100800 */
[----:B------:R-:W-:Y:S01]  /*12690*/  IMAD R249, R45, c[0x0][0x190], RZ ;  /* 0x000064002df97a24 */ /* 0x000fe200078e02ff */
[----:B------:R-:W-:Y:S01]  /*126a0*/  MOV R45, R178 ;  /* 0x000000b2002d7202 */ /* 0x000fe20000000f00 */
[----:B------:R-:W-:Y:S01]  /*126b0*/  IMAD R136, R136, c[0x0][0x190], RZ ;  /* 0x0000640088887a24 */ /* 0x000fe200078e02ff */
[----:B------:R1:W-:Y:S01]  /*126c0*/  STL.64 [R1+0xc38], R4 ;  /* 0x000c380401007387 */ /* 0x0003e20000100a00 */
[----:B------:R-:W-:Y:S01]  /*126d0*/  LEA.HI.X.SX32 R181, R134, R0, 0x2, P3 ;  /* 0x0000000086b57211 */ /* 0x000fe200018f16ff */
[----:B------:R-:W-:Y:S01]  /*126e0*/  IMAD R142, R142, c[0x0][0x190], RZ ;  /* 0x000064008e8e7a24 */ /* 0x000fe200078e02ff */
[----:B------:R-:W-:Y:S01]  /*126f0*/  LEA R178, P2, R135, R2, 0x2 ;  /* 0x0000000287b27211 */ /* 0x000fe200078410ff */
[----:B------:R-:W-:Y:S01]  /*12700*/  IMAD.MOV.U32 R37, RZ, RZ, R175 ;  /* 0x000000ffff257224 */ /* 0x000fe200078e00af */
[----:B------:R2:W-:Y:S01]  /*12710*/  STL.64 [R1+0xc40], R6 ;  /* 0x000c400601007387 */ /* 0x0005e20000100a00 */
[----:B------:R-:W-:Y:S01]  /*12720*/  IMAD.MOV.U32 R40, RZ, RZ, R172 ;  /* 0x000000ffff287224 */ /* 0x000fe200078e00ac */
[----:B------:R-:W-:Y:S01]  /*12730*/  LEA.HI.X.SX32 R175, R138, R0, 0x2, P6 ;  /* 0x000000008aaf7211 */ /* 0x000fe200030f16ff */
[----:B------:R-:W-:Y:S01]  /*12740*/  IMAD R140, R140, c[0x0][0x190], RZ ;  /* 0x000064008c8c7a24 */ /* 0x000fe200078e02ff */
[----:B------:R-:W-:-:S02]  /*12750*/  LEA R172, P5, R139, R2, 0x2 ;  /* 0x000000028bac7211 */ /* 0x000fc400078a10ff */
[----:B-1----:R-:W-:Y:S01]  /*12760*/  LEA R4, P3, R141, R2, 0x2 ;  /* 0x000000028d047211 */ /* 0x002fe200078610ff */
[----:B------:R-:W-:Y:S02]  /*12770*/  IMAD R146, R146, c[0x0][0x190], RZ ;  /* 0x0000640092927a24 */ /* 0x000fe400078e02ff */
[----:B------:R-:W-:Y:S01]  /*12780*/  IMAD.MOV.U32 R46, RZ, RZ, R179 ;  /* 0x000000ffff2e7224 */ /* 0x000fe200078e00b3 */
[----:B------:R-:W-:Y:S01]  /*12790*/  LEA.HI.X.SX32 R179, R135, R0, 0x2, P2 ;  /* 0x0000000087b37211 */ /* 0x000fe200010f16ff */
[----:B------:R-:W-:Y:S01]  /*127a0*/  IMAD.MOV.U32 R36, RZ, RZ, R176 ;  /* 0x000000ffff247224 */ /* 0x000fe200078e00b0 */
[----:B--2---:R-:W-:Y:S01]  /*127b0*/  LEA R6, P6, R145, R2, 0x2 ;  /* 0x0000000291067211 */ /* 0x004fe200078c10ff */
[----:B------:R-:W-:Y:S01]  /*127c0*/  IMAD.MOV.U32 R39, RZ, RZ, R173 ;  /* 0x000000ffff277224 */ /* 0x000fe200078e00ad */
[----:B------:R-:W-:Y:S01]  /*127d0*/  LEA.HI.X.SX32 R5, R141, R0, 0x2, P3 ;  /* 0x000000008d057211 */ /* 0x000fe200018f16ff */
[----:B------:R-:W-:Y:S01]  /*127e0*/  IMAD.MOV.U32 R42, RZ, RZ, R168 ;  /* 0x000000ffff2a7224 */ /* 0x000fe200078e00a8 */
[-C--:B------:R-:W-:Y:S01]  /*127f0*/  LEA R176, P1, R136, R2.reuse, 0x2 ;  /* 0x0000000288b07211 */ /* 0x080fe200078210ff */
[----:B------:R-:W-:Y:S01]  /*12800*/  IMAD R143, R143, c[0x0][0x190], RZ ;  /* 0x000064008f8f7a24 */ /* 0x000fe200078e02ff */
[----:B------:R-:W-:Y:S01]  /*12810*/  LEA R168, P2, R142, R2, 0x2 ;  /* 0x000000028ea87211 */ /* 0x000fe200078410ff */
[----:B------:R-:W-:Y:S01]  /*12820*/  IMAD R149, R149, c[0x0][0x190], RZ ;  /* 0x0000640095957a24 */ /* 0x000fe200078e02ff */
[-C--:B------:R-:W-:Y:S01]  /*12830*/  LEA.HI.X.SX32 R173, R139, R0.reuse, 0x2, P5 ;  /* 0x000000008bad7211 */ /* 0x080fe200028f16ff */
[----:B------:R-:W-:Y:S01]  /*12840*/  IMAD.MOV.U32 R47, RZ, RZ, R45 ;  /* 0x000000ffff2f7224 */ /* 0x000fe200078e002d */
[----:B------:R-:W-:Y:S01]  /*12850*/  LEA.HI.X.SX32 R7, R145, R0, 0x2, P6 ;  /* 0x0000000091077211 */ /* 0x000fe200030f16ff */
[----:B------:R-:W-:-:S02]  /*12860*/  IMAD.MOV.U32 R35, RZ, RZ, R177 ;  /* 0x000000ffff237224 */ /* 0x000fc400078e00b1 */
[----:B------:R-:W-:Y:S02]  /*12870*/  IMAD R144, R144, c[0x0][0x190], RZ ;  /* 0x0000640090907a24 */ /* 0x000fe400078e02ff */
[----:B------:R-:W-:Y:S02]  /*12880*/  IMAD R164, R164, c[0x0][0x190], RZ ;  /* 0x00006400a4a47a24 */ /* 0x000fe400078e02ff */
[----:B------:R-:W-:Y:S01]  /*12890*/  IMAD.MOV.U32 R45, RZ, RZ, R170 ;  /* 0x000000ffff2d7224 */ /* 0x000fe200078e00aa */
[-C--:B------:R-:W-:Y:S01]  /*128a0*/  LEA R170, P4, R140, R2.reuse, 0x2 ;  /* 0x000000028caa7211 */ /* 0x080fe200078810ff */
[----:B------:R-:W-:Y:S01]  /*128b0*/  IMAD.MOV.U32 R33, RZ, RZ, R162 ;  /* 0x000000ffff217224 */ /* 0x000fe200078e00a2 */
[----:B------:R-:W-:Y:S01]  /*128c0*/  LEA R162, P5, R146, R2, 0x2 ;  /* 0x0000000292a27211 */ /* 0x000fe200078a10ff */
[----:B------:R-:W-:Y:S01]  /*128d0*/  IMAD R147, R147, c[0x0][0x190], RZ ;  /* 0x0000640093937a24 */ /* 0x000fe200078e02ff */
[-C--:B------:R-:W-:Y:S01]  /*128e0*/  LEA.HI.X.SX32 R177, R136, R0.reuse, 0x2, P1 ;  /* 0x0000000088b17211 */ /* 0x080fe200008f16ff */
[----:B------:R-:W-:Y:S01]  /*128f0*/  IMAD.MOV.U32 R43, RZ, RZ, R169 ;  /* 0x000000ffff2b7224 */ /* 0x000fe200078e00a9 */
[----:B------:R1:W-:Y:S01]  /*12900*/  STL.64 [R1+0xc48], R4 ;  /* 0x000c480401007387 */ /* 0x0003e20000100a00 */
[----:B------:R-:W-:Y:S01]  /*12910*/  IMAD.MOV.U32 R38, RZ, RZ, R167 ;  /* 0x000000ffff267224 */ /* 0x000fe200078e00a7 */
[----:B------:R-:W-:Y:S01]  /*12920*/  LEA.HI.X.SX32 R169, R142, R0, 0x2, P2 ;  /* 0x000000008ea97211 */ /* 0x000fe200010f16ff */
[----:B------:R-:W-:-:S02]  /*12930*/  IMAD.MOV.U32 R21, RZ, RZ, R37 ;  /* 0x000000ffff157224 */ /* 0x000fc400078e0025 */
[----:B------:R-:W-:Y:S02]  /*12940*/  IMAD.MOV.U32 R20, RZ, RZ, R39 ;  /* 0x000000ffff147224 */ /* 0x000fe400078e0027 */
[----:B------:R-:W-:Y:S01]  /*12950*/  IMAD.MOV.U32 R34, RZ, RZ, R166 ;  /* 0x000000ffff227224 */ /* 0x000fe200078e00a6 */
[-C--:B------:R-:W-:Y:S01]  /*12960*/  LEA R166, P1, R143, R2.reuse, 0x2 ;  /* 0x000000028fa67211 */ /* 0x080fe200078210ff */
[----:B------:R-:W-:Y:S02]  /*12970*/  IMAD.MOV.U32 R37, RZ, RZ, R41 ;  /* 0x000000ffff257224 */ /* 0x000fe400078e0029 */
[----:B------:R-:W-:Y:S01]  /*12980*/  IMAD.MOV.U32 R12, RZ, RZ, R171 ;  /* 0x000000ffff0c7224 */ /* 0x000fe200078e00ab */
[----:B-1----:R-:W-:Y:S01]  /*12990*/  LEA R4, P2, R149, R2, 0x2 ;  /* 0x0000000295047211 */ /* 0x002fe200078410ff */
[----:B------:R-:W-:Y:S02]  /*129a0*/  IMAD.MOV.U32 R23, RZ, RZ, R35 ;  /* 0x000000ffff177224 */ /* 0x000fe400078e0023 */
[----:B------:R-:W-:Y:S01]  /*129b0*/  IMAD.MOV.U32 R41, RZ, RZ, R47 ;  /* 0x000000ffff297224 */ /* 0x000fe200078e002f */
[----:B------:R-:W-:Y:S01]  /*129c0*/  LEA.HI.X.SX32 R171, R140, R0, 0x2, P4 ;  /* 0x000000008cab7211 */ /* 0x000fe200020f16ff */
[----:B------:R-:W-:Y:S01]  /*129d0*/  IMAD R165, R165, c[0x0][0x190], RZ ;  /* 0x00006400a5a57a24 */ /* 0x000fe200078e02ff */
[----:B------:R1:W-:Y:S01]  /*129e0*/  STL.64 [R1+0xc50], R6 ;  /* 0x000c500601007387 */ /* 0x0003e20000100a00 */
[----:B------:R-:W-:Y:S01]  /*129f0*/  IMAD.MOV.U32 R47, RZ, RZ, R164 ;  /* 0x000000ffff2f7224 */ /* 0x000fe200078e00a4 */
[----:B------:R-:W-:Y:S01]  /*12a00*/  LEA R164, P0, R144, R2, 0x2 ;  /* 0x0000000290a47211 */ /* 0x000fe200078010ff */
[----:B------:R-:W-:Y:S01]  /*12a10*/  IMAD.MOV.U32 R35, RZ, RZ, R163 ;  /* 0x000000ffff237224 */ /* 0x000fe200078e00a3 */
[----:B------:R-:W-:Y:S01]  /*12a20*/  LEA.HI.X.SX32 R163, R146, R0, 0x2, P5 ;  /* 0x0000000092a37211 */ /* 0x000fe200028f16ff */
[----:B------:R-:W-:-:S02]  /*12a30*/  IMAD R151, R151, c[0x0][0x190], RZ ;  /* 0x0000640097977a24 */ /* 0x000fc400078e02ff */
[----:B------:R-:W-:Y:S01]  /*12a40*/  IMAD.MOV.U32 R39, RZ, RZ, R160 ;  /* 0x000000ffff277224 */ /* 0x000fe200078e00a0 */
[----:B------:R-:W-:Y:S01]  /*12a50*/  LEA R160, P4, R147, R2, 0x2 ;  /* 0x0000000293a07211 */ /* 0x000fe200078810ff */
[----:B------:R-:W-:Y:S01]  /*12a60*/  IMAD.MOV.U32 R26, RZ, RZ, R38 ;  /* 0x000000ffff1a7224 */ /* 0x000fe200078e0026 */
[----:B------:R-:W-:Y:S01]  /*12a70*/  LEA.HI.X.SX32 R167, R143, R0, 0x2, P1 ;  /* 0x000000008fa77211 */ /* 0x000fe200008f16ff */
[----:B------:R-:W-:Y:S01]  /*12a80*/  IMAD.MOV.U32 R22, RZ, RZ, R36 ;  /* 0x000000ffff167224 */ /* 0x000fe200078e0024 */
[----:B-1----:R-:W-:Y:S01]  /*12a90*/  LEA R6, P5, R20, R2, 0x2 ;  /* 0x0000000214067211 */ /* 0x002fe200078a10ff */
[----:B------:R-:W-:Y:S01]  /*12aa0*/  IMAD.MOV.U32 R38, RZ, RZ, R45 ;  /* 0x000000ffff267224 */ /* 0x000fe200078e002d */
[----:B------:R-:W-:Y:S01]  /*12ab0*/  MOV R36, R46 ;  /* 0x0000002e00247202 */ /* 0x000fe20000000f00 */
[----:B------:R-:W-:Y:S01]  /*12ac0*/  IMAD.MOV.U32 R45, RZ, RZ, R156 ;  /* 0x000000ffff2d7224 */ /* 0x000fe200078e009c */
[----:B------:R-:W-:Y:S01]  /*12ad0*/  LEA.HI.X.SX32 R5, R149, R0, 0x2, P2 ;  /* 0x0000000095057211 */ /* 0x000fe200010f16ff */
[----:B------:R-:W-:Y:S01]  /*12ae0*/  IMAD.MOV.U32 R19, RZ, RZ, R40 ;  /* 0x000000ffff137224 */ /* 0x000fe200078e0028 */
[----:B------:R-:W-:Y:S01]  /*12af0*/  LEA R156, P1, R12, R2, 0x2 ;  /* 0x000000020c9c7211 */ /* 0x000fe200078210ff */
[----:B------:R-:W-:Y:S01]  /*12b00*/  IMAD.MOV.U32 R46, RZ, RZ, R165 ;  /* 0x000000ffff2e7224 */ /* 0x000fe200078e00a5 */
[-C--:B------:R-:W-:Y:S01]  /*12b10*/  LEA.HI.X.SX32 R165, R144, R0.reuse, 0x2, P0 ;  /* 0x0000000090a57211 */ /* 0x080fe200000f16ff */
[----:B------:R-:W-:Y:S01]  /*12b20*/  IMAD.MOV.U32 R24, RZ, RZ, R43 ;  /* 0x000000ffff187224 */ /* 0x000fe200078e002b */
[-C--:B------:R-:W-:Y:S01]  /*12b30*/  LEA.HI.X.SX32 R7, R20, R0.reuse, 0x2, P5 ;  /* 0x0000000014077211 */ /* 0x080fe200028f16ff */
[----:B------:R-:W-:Y:S01]  /*12b40*/  IMAD.MOV.U32 R40, RZ, RZ, R161 ;  /* 0x000000ffff287224 */ /* 0x000fe200078e00a1 */
[----:B------:R-:W-:Y:S01]  /*12b50*/  LEA.HI.X.SX32 R161, R147, R0, 0x2, P4 ;  /* 0x0000000093a17211 */ /* 0x000fe200020f16ff */
[----:B------:R-:W-:Y:S01]  /*12b60*/  IMAD.MOV.U32 R32, RZ, RZ, R154 ;  /* 0x000000ffff207224 */ /* 0x000fe200078e009a */
[----:B------:R-:W-:Y:S01]  /*12b70*/  LEA R154, P0, R151, R2, 0x2 ;  /* 0x00000002979a7211 */ /* 0x000fe200078010ff */
[----:B------:R-:W-:-:S02]  /*12b80*/  IMAD.MOV.U32 R29, RZ, RZ, R35 ;  /* 0x000000ffff1d7224 */ /* 0x000fc400078e0023 */
[----:B------:R-:W-:Y:S02]  /*12b90*/  IMAD.MOV.U32 R25, RZ, RZ, R42 ;  /* 0x000000ffff197224 */ /* 0x000fe400078e002a */
[----:B------:R-:W-:Y:S01]  /*12ba0*/  IMAD.MOV.U32 R35, RZ, RZ, R150 ;  /* 0x000000ffff237224 */ /* 0x000fe200078e0096 */
[----:B------:R-:W-:Y:S01]  /*12bb0*/  LEA R150, P4, R21, R2, 0x2 ;  /* 0x0000000215967211 */ /* 0x000fe200078810ff */
[----:B------:R-:W-:Y:S01]  /*12bc0*/  IMAD.MOV.U32 R42, RZ, RZ, R157 ;  /* 0x000000ffff2a7224 */ /* 0x000fe200078e009d */
[----:B------:R1:W-:Y:S01]  /*12bd0*/  STL.64 [R1+0xc58], R4 ;  /* 0x000c580401007387 */ /* 0x0003e20000100a00 */
[----:B------:R-:W-:Y:S01]  /*12be0*/  IMAD.MOV.U32 R28, RZ, RZ, R33 ;  /* 0x000000ffff1c7224 */ /* 0x000fe200078e0021 */
[-C--:B------:R-:W-:Y:S01]  /*12bf0*/  LEA.HI.X.SX32 R157, R12, R0.reuse, 0x2, P1 ;  /* 0x000000000c9d7211 */ /* 0x080fe200008f16ff */
[----:B------:R-:W-:Y:S01]  /*12c00*/  IMAD.MOV.U32 R31, RZ, RZ, R155 ;  /* 0x000000ffff1f7224 */ /* 0x000fe200078e009b */
[-C--:B------:R-:W-:Y:S01]  /*12c10*/  LEA.HI.X.SX32 R155, R151, R0.reuse, 0x2, P0 ;  /* 0x00000000979b7211 */ /* 0x080fe200000f16ff */
[----:B------:R-:W-:Y:S01]  /*12c20*/  IMAD R148, R148, c[0x0][0x190], RZ ;  /* 0x0000640094947a24 */ /* 0x000fe200078e02ff */
[----:B------:R-:W-:Y:S01]  /*12c30*/  LEA.HI.X.SX32 R151, R21, R0, 0x2, P4 ;  /* 0x0000000015977211 */ /* 0x000fe200020f16ff */
[----:B------:R2:W-:Y:S01]  /*12c40*/  STL.64 [R1+0xc60], R6 ;  /* 0x000c600601007387 */ /* 0x0005e20000100a00 */
[----:B------:R-:W-:-:S02]  /*12c50*/  LEA R146, P2, R23, R2, 0x2 ;  /* 0x0000000217927211 */ /* 0x000fc400078410ff */
[CC--:B-1----:R-:W-:Y:S01]  /*12c60*/  LEA R4, P1, R24.reuse, R2.reuse, 0x2 ;  /* 0x0000000218047211 */ /* 0x0c2fe200078210ff */
[----:B------:R-:W-:Y:S01]  /*12c70*/  IMAD.MOV.U32 R33, RZ, RZ, R152 ;  /* 0x000000ffff217224 */ /* 0x000fe200078e0098 */
[----:B------:R-:W-:Y:S02]  /*12c80*/  LEA R152, P6, R19, R2, 0x2 ;  /* 0x0000000213987211 */ /* 0x000fe400078c10ff */
[----:B------:R-:W-:Y:S02]  /*12c90*/  LEA.HI.X.SX32 R5, R24, R0, 0x2, P1 ;  /* 0x0000000018057211 */ /* 0x000fe400008f16ff */
[-C--:B--2---:R-:W-:Y:S01]  /*12ca0*/  LEA R6, P4, R28, R2.reuse, 0x2 ;  /* 0x000000021c067211 */ /* 0x084fe200078810ff */
[----:B------:R-:W-:Y:S01]  /*12cb0*/  IMAD.MOV.U32 R27, RZ, RZ, R34 ;  /* 0x000000ffff1b7224 */ /* 0x000fe200078e0022 */
[-C--:B------:R-:W-:Y:S01]  /*12cc0*/  LEA R144, P0, R25, R2.reuse, 0x2 ;  /* 0x0000000219907211 */ /* 0x080fe200078010ff */
[----:B------:R-:W-:Y:S01]  /*12cd0*/  IMAD.MOV.U32 R43, RZ, RZ, R158 ;  /* 0x000000ffff2b7224 */ /* 0x000fe200078e009e */
[----:B------:R-:W-:Y:S01]  /*12ce0*/  LEA R158, P3, R148, R2, 0x2 ;  /* 0x00000002949e7211 */ /* 0x000fe200078610ff */
[----:B------:R-:W-:Y:S01]  /*12cf0*/  IMAD.MOV.U32 R30, RZ, RZ, R37 ;  /* 0x000000ffff1e7224 */ /* 0x000fe200078e0025 */
[----:B------:R-:W-:-:S02]  /*12d00*/  LEA.HI.X.SX32 R147, R23, R0, 0x2, P2 ;  /* 0x0000000017937211 */ /* 0x000fc400010f16ff */
[----:B------:R-:W-:Y:S01]  /*12d10*/  LEA.HI.X.SX32 R7, R28, R0, 0x2, P4 ;  /* 0x000000001c077211 */ /* 0x000fe200020f16ff */
[----:B------:R1:W-:Y:S01]  /*12d20*/  STL.64 [R1+0xc68], R4 ;  /* 0x000c680401007387 */ /* 0x0003e20000100a00 */
[----:B------:R-:W-:Y:S02]  /*12d30*/  MOV R37, R153 ;  /* 0x0000009900257202 */ /* 0x000fe40000000f00 */
[----:B------:R-:W-:Y:S01]  /*12d40*/  LEA R136, P2, R41, R2, 0x2 ;  /* 0x0000000229887211 */ /* 0x000fe200078410ff */
[----:B------:R-:W-:Y:S01]  /*12d50*/  IMAD.MOV.U32 R34, RZ, RZ, R159 ;  /* 0x000000ffff227224 */ /* 0x000fe200078e009f */
[----:B------:R-:W-:Y:S02]  /*12d60*/  LEA.HI.X.SX32 R153, R19, R0, 0x2, P6 ;  /* 0x0000000013997211 */ /* 0x000fe400030f16ff */
[----:B------:R-:W-:Y:S02]  /*12d70*/  LEA R134, P1, R47, R2, 0x2 ;  /* 0x000000022f867211 */ /* 0x000fe400078210ff */
[----:B------:R-:W-:-:S02]  /*12d80*/  LEA.HI.X.SX32 R145, R25, R0, 0x2, P0 ;  /* 0x0000000019917211 */ /* 0x000fc400000f16ff */
[-C--:B------:R-:W-:Y:S02]  /*12d90*/  LEA R142, P6, R26, R2.reuse, 0x2 ;  /* 0x000000021a8e7211 */ /* 0x080fe400078c10ff */
[----:B-1----:R-:W-:Y:S01]  /*12da0*/  LEA R4, P0, R46, R2, 0x2 ;  /* 0x000000022e047211 */ /* 0x002fe200078010ff */
[----:B------:R1:W-:Y:S01]  /*12db0*/  STL.64 [R1+0xc70], R6 ;  /* 0x000c700601007387 */ /* 0x0003e20000100a00 */
[----:B------:R-:W-:Y:S02]  /*12dc0*/  LEA.HI.X.SX32 R159, R148, R0, 0x2, P3 ;  /* 0x00000000949f7211 */ /* 0x000fe400018f16ff */
[-C--:B------:R-:W-:Y:S02]  /*12dd0*/  LEA R140, P5, R27, R2.reuse, 0x2 ;  /* 0x000000021b8c7211 */ /* 0x080fe400078a10ff */
[----:B------:R-:W-:Y:S02]  /*12de0*/  LEA R148, P3, R22, R2, 0x2 ;  /* 0x0000000216947211 */ /* 0x000fe400078610ff */
[----:B------:R-:W-:-:S02]  /*12df0*/  LEA.HI.X.SX32 R137, R41, R0, 0x2, P2 ;  /* 0x0000000029897211 */ /* 0x000fc400010f16ff */
[----:B------:R-:W2:Y:S01]  /*12e00*/  LDL.LU R41, [R1+0xa8] ;  /* 0x0000a80001297983 */ /* 0x000ea20000300800 */
[-C--:B------:R-:W-:Y:S02]  /*12e10*/  LEA.HI.X.SX32 R135, R47, R0.reuse, 0x2, P1 ;  /* 0x000000002f877211 */ /* 0x080fe400008f16ff */
[-C--:B------:R-:W-:Y:S01]  /*12e20*/  LEA.HI.X.SX32 R143, R26, R0.reuse, 0x2, P6 ;  /* 0x000000001a8f7211 */ /* 0x080fe200030f16ff */
[----:B------:R-:W3:Y:S01]  /*12e30*/  LDL.LU R47, [R1+0xac] ;  /* 0x0000ac00012f7983 */ /* 0x000ee20000300800 */
[----:B------:R-:W-:Y:S02]  /*12e40*/  LEA.HI.X.SX32 R5, R46, R0, 0x2, P0 ;  /* 0x000000002e057211 */ /* 0x000fe400000f16ff */
[----:B------:R-:W-:Y:S01]  /*12e50*/  LEA R132, P6, R45, R2, 0x2 ;  /* 0x000000022d847211 */ /* 0x000fe200078c10ff */
[----:B------:R-:W4:Y:S01]  /*12e60*/  LDL.LU R46, [R1+0xb0] ;  /* 0x0000b000012e7983 */ /* 0x000f220000300800 */
[-C--:B------:R-:W-:Y:S02]  /*12e70*/  LEA.HI.X.SX32 R141, R27, R0.reuse, 0x2, P5 ;  /* 0x000000001b8d7211 */ /* 0x080fe400028f16ff */
[----:B------:R-:W-:-:S02]  /*12e80*/  LEA.HI.X.SX32 R149, R22, R0, 0x2, P3 ;  /* 0x0000000016957211 */ /* 0x000fc400018f16ff */
[CC--:B------:R-:W-:Y:S02]  /*12e90*/  LEA R130, P5, R42.reuse, R2.reuse, 0x2 ;  /* 0x000000022a827211 */ /* 0x0c0fe400078a10ff */
[-C--:B------:R-:W-:Y:S01]  /*12ea0*/  LEA R138, P3, R29, R2.reuse, 0x2 ;  /* 0x000000021d8a7211 */ /* 0x080fe200078610ff */
[----:B------:R1:W-:Y:S01]  /*12eb0*/  STL.64 [R1+0xc78], R4 ;  /* 0x000c780401007387 */ /* 0x0003e20000100a00 */
[----:B------:R-:W-:Y:S02]  /*12ec0*/  LEA R128, P4, R43, R2, 0x2 ;  /* 0x000000022b807211 */ /* 0x000fe400078810ff */
[-C--:B------:R-:W-:Y:S02]  /*12ed0*/  LEA.HI.X.SX32 R133, R45, R0.reuse, 0x2, P6 ;  /* 0x000000002d857211 */ /* 0x080fe400030f16ff */
[----:B------:R-:W4:Y:S01]  /*12ee0*/  LDL.LU R45, [R1+0xb4] ;  /* 0x0000b400012d7983 */ /* 0x000f220000300800 */
[-C--:B------:R-:W-:Y:S02]  /*12ef0*/  LEA.HI.X.SX32 R131, R42, R0.reuse, 0x2, P5 ;  /* 0x000000002a837211 */ /* 0x080fe400028f16ff */
[----:B------:R-:W-:Y:S01]  /*12f00*/  LEA.HI.X.SX32 R139, R29, R0, 0x2, P3 ;  /* 0x000000001d8b7211 */ /* 0x000fe200018f16ff */
[----:B------:R-:W4:Y:S01]  /*12f10*/  LDL.LU R42, [R1+0xb8] ;  /* 0x0000b800012a7983 */ /* 0x000f220000300800 */
[----:B-1----:R-:W-:-:S02]  /*12f20*/  LEA R6, P3, R39, R2, 0x2 ;  /* 0x0000000227067211 */ /* 0x002fc400078610ff */
[-C--:B------:R-:W-:Y:S02]  /*12f30*/  LEA.HI.X.SX32 R129, R43, R0.reuse, 0x2, P4 ;  /* 0x000000002b817211 */ /* 0x080fe400020f16ff */
[----:B------:R-:W4:Y:S01]  /*12f40*/  LDL.LU R43, [R1+0xbc] ;  /* 0x0000bc00012b7983 */ /* 0x000f220000300800 */
[----:B------:R-:W-:Y:S02]  /*12f50*/  LEA.HI.X.SX32 R7, R39, R0, 0x2, P3 ;  /* 0x0000000027077211 */ /* 0x000fe400018f16ff */
[CC--:B------:R-:W-:Y:S01]  /*12f60*/  LEA R126, P2, R36.reuse, R2.reuse, 0x2 ;  /* 0x00000002247e7211 */ /* 0x0c0fe200078410ff */
[----:B------:R-:W4:Y:S01]  /*12f70*/  LDL.LU R39, [R1+0xc0] ;  /* 0x0000c00001277983 */ /* 0x000f220000300800 */
[-C--:B------:R-:W-:Y:S02]  /*12f80*/  LEA R124, P1, R37, R2.reuse, 0x2 ;  /* 0x00000002257c7211 */ /* 0x080fe400078210ff */
[----:B------:R-:W-:Y:S01]  /*12f90*/  LEA R122, P0, R35, R2, 0x2 ;  /* 0x00000002237a7211 */ /* 0x000fe200078010ff */
[----:B------:R1:W-:Y:S01]  /*12fa0*/  STL.64 [R1+0xc80], R6 ;  /* 0x000c800601007387 */ /* 0x0003e20000100a00 */
[----:B------:R-:W-:-:S02]  /*12fb0*/  LEA.HI.X.SX32 R127, R36, R0, 0x2, P2 ;  /* 0x00000000247f7211 */ /* 0x000fc400010f16ff */
[-C--:B------:R-:W-:Y:S01]  /*12fc0*/  LEA.HI.X.SX32 R125, R37, R0.reuse, 0x2, P1 ;  /* 0x00000000257d7211 */ /* 0x080fe200008f16ff */
[----:B------:R-:W4:Y:S01]  /*12fd0*/  LDL.LU R36, [R1+0xc4] ;  /* 0x0000c40001247983 */ /* 0x000f220000300800 */
[----:B------:R-:W-:Y:S02]  /*12fe0*/  LEA.HI.X.SX32 R123, R35, R0, 0x2, P0 ;  /* 0x00000000237b7211 */ /* 0x000fe400000f16ff */
[C---:B------:R-:W-:Y:S01]  /*12ff0*/  LEA R4, P6, R33.reuse, R2, 0x2 ;  /* 0x0000000221047211 */ /* 0x040fe200078c10ff */
[----:B------:R-:W4:Y:S04]  /*13000*/  LDL.LU R37, [R1+0xc8] ;  /* 0x0000c80001257983 */ /* 0x000f280000300800 */
[----:B------:R-:W4:Y:S01]  /*13010*/  LDL.LU R35, [R1+0xcc] ;  /* 0x0000cc0001237983 */ /* 0x000f220000300800 */
[----:B------:R-:W-:-:S03]  /*13020*/  LEA.HI.X.SX32 R5, R33, R0, 0x2, P6 ;  /* 0x0000000021057211 */ /* 0x000fc600030f16ff */
[----:B------:R-:W4:Y:S01]  /*13030*/  LDL.LU R33, [R1+0xd0] ;  /* 0x0000d00001217983 */ /* 0x000f220000300800 */
[-C--:B------:R-:W-:Y:S02]  /*13040*/  LEA R120, P5, R30, R2.reuse, 0x2 ;  /* 0x000000021e787211 */ /* 0x080fe400078a10ff */
[-C--:B-1----:R-:W-:Y:S02]  /*13050*/  LEA R6, P2, R34, R2.reuse, 0x2 ;  /* 0x0000000222067211 */ /* 0x082fe400078410ff */
[-C--:B------:R-:W-:Y:S02]  /*13060*/  LEA R118, P4, R31, R2.reuse, 0x2 ;  /* 0x000000021f767211 */ /* 0x080fe400078810ff */
[----:B------:R-:W-:Y:S01]  /*13070*/  LEA R116, P3, R32, R2, 0x2 ;  /* 0x0000000220747211 */ /* 0x000fe200078610ff */
[----:B------:R3:W-:Y:S01]  /*13080*/  STL.64 [R1+0xc88], R4 ;  /* 0x000c880401007387 */ /* 0x0007e20000100a00 */
[-C--:B------:R-:W-:Y:S02]  /*13090*/  LEA.HI.X.SX32 R121, R30, R0.reuse, 0x2, P5 ;  /* 0x000000001e797211 */ /* 0x080fe400028f16ff */
[----:B------:R-:W-:Y:S01]  /*130a0*/  LEA.HI.X.SX32 R7, R34, R0, 0x2, P2 ;  /* 0x0000000022077211 */ /* 0x000fe200010f16ff */
[----:B------:R-:W4:Y:S01]  /*130b0*/  LDL.LU R30, [R1+0xd4] ;  /* 0x0000d400011e7983 */ /* 0x000f220000300800 */
[----:B------:R-:W-:-:S02]  /*130c0*/  LEA R114, P1, R38, R2, 0x2 ;  /* 0x0000000226727211 */ /* 0x000fc400078210ff */
[----:B------:R-:W-:Y:S02]  /*130d0*/  LEA.HI.X.SX32 R119, R31, R0, 0x2, P4 ;  /* 0x000000001f777211 */ /* 0x000fe400020f16ff */
[----:B------:R-:W-:Y:S01]  /*130e0*/  LEA R112, P0, R40, R2, 0x2 ;  /* 0x0000000228707211 */ /* 0x000fe200078010ff */
[----:B------:R-:W4:Y:S01]  /*130f0*/  LDL.LU R31, [R1+0xd8] ;  /* 0x0000d800011f7983 */ /* 0x000f220000300800 */
[----:B------:R-:W-:-:S03]  /*13100*/  LEA.HI.X.SX32 R117, R32, R0, 0x2, P3 ;  /* 0x0000000020757211 */ /* 0x000fc600018f16ff */
[----:B------:R-:W4:Y:S01]  /*13110*/  LDL.LU R32, [R1+0xdc] ;  /* 0x0000dc0001207983 */ /* 0x000f220000300800 */
[----:B------:R-:W-:-:S03]  /*13120*/  LEA.HI.X.SX32 R115, R38, R0, 0x2, P1 ;  /* 0x0000000026737211 */ /* 0x000fc600008f16ff */
[----:B------:R-:W4:Y:S01]  /*13130*/  LDL.LU R34, [R1+0xe0] ;  /* 0x0000e00001227983 */ /* 0x000f220000300800 */
[----:B------:R-:W-:-:S03]  /*13140*/  LEA.HI.X.SX32 R113, R40, R0, 0x2, P0 ;  /* 0x0000000028717211 */ /* 0x000fc600000f16ff */
[----:B------:R1:W-:Y:S04]  /*13150*/  STL.64 [R1+0xc90], R6 ;  /* 0x000c900601007387 */ /* 0x0003e80000100a00 */
[----:B------:R-:W4:Y:S04]  /*13160*/  LDL.LU R38, [R1+0xe4] ;  /* 0x0000e40001267983 */ /* 0x000f280000300800 */
[----:B------:R-:W4:Y:S01]  /*13170*/  LDL.LU R40, [R1+0x448] ;  /* 0x0004480001287983 */ /* 0x000f220000300800 */
[-C--:B--2---:R-:W-:Y:S02]  /*13180*/  LEA R110, P6, R41, R2.reuse, 0x2 ;  /* 0x00000002296e7211 */ /* 0x084fe400078c10ff */
[----:B---3--:R-:W-:-:S02]  /*13190*/  LEA R4, P5, R47, R2, 0x2 ;  /* 0x000000022f047211 */ /* 0x008fc400078a10ff */
[-C--:B------:R-:W-:Y:S02]  /*131a0*/  LEA.HI.X.SX32 R111, R41, R0.reuse, 0x2, P6 ;  /* 0x00000000296f7211 */ /* 0x080fe400030f16ff */
[----:B------:R-:W2:Y:S01]  /*131b0*/  LDL.LU R41, [R1+0x44c] ;  /* 0x00044c0001297983 */ /* 0x000ea20000300800 */
[----:B------:R-:W-:Y:S02]  /*131c0*/  LEA.HI.X.SX32 R5, R47, R0, 0x2, P5 ;  /* 0x000000002f057211 */ /* 0x000fe400028f16ff */
[C---:B----4-:R-:W-:Y:S01]  /*131d0*/  LEA R108, P4, R46.reuse, R2, 0x2 ;  /* 0x000000022e6c7211 */ /* 0x050fe200078810ff */
[----:B------:R-:W3:Y:S03]  /*131e0*/  LDL.LU R47, [R1+0x450] ;  /* 0x00045000012f7983 */ /* 0x000ee60000300800 */
[----:B------:R-:W-:Y:S01]  /*131f0*/  LEA.HI.X.SX32 R109, R46, R0, 0x2, P4 ;  /* 0x000000002e6d7211 */ /* 0x000fe200020f16ff */
[----:B------:R4:W-:Y:S04]  /*13200*/  STL.64 [R1+0xc98], R4 ;  /* 0x000c980401007387 */ /* 0x0009e80000100a00 */
[----:B------:R-:W3:Y:S01]  /*13210*/  LDL.LU R46, [R1+0x454] ;  /* 0x00045400012e7983 */ /* 0x000ee20000300800 */
[----:B------:R-:W-:-:S02]  /*13220*/  LEA R106, P3, R45, R2, 0x2 ;  /* 0x000000022d6a7211 */ /* 0x000fc400078610ff */
[C---:B------:R-:W-:Y:S02]  /*13230*/  LEA R104, P2, R42.reuse, R2, 0x2 ;  /* 0x000000022a687211 */ /* 0x040fe400078410ff */
[----:B------:R-:W-:Y:S02]  /*13240*/  LEA.HI.X.SX32 R107, R45, R0, 0x2, P3 ;  /* 0x000000002d6b7211 */ /* 0x000fe400018f16ff */
[----:B------:R-:W3:Y:S01]  /*13250*/  LDL.LU R45, [R1+0x458] ;  /* 0x00045800012d7983 */ /* 0x000ee20000300800 */
[C---:B-1----:R-:W-:Y:S02]  /*13260*/  LEA R6, P1, R43.reuse, R2, 0x2 ;  /* 0x000000022b067211 */ /* 0x042fe400078210ff */
[-C--:B------:R-:W-:Y:S02]  /*13270*/  LEA.HI.X.SX32 R105, R42, R0.reuse, 0x2, P2 ;  /* 0x000000002a697211 */ /* 0x080fe400010f16ff */
[----:B------:R-:W3:Y:S01]  /*13280*/  LDL.LU R42, [R1+0x45c] ;  /* 0x00045c00012a7983 */ /* 0x000ee20000300800 */
[----:B------:R-:W-:-:S02]  /*13290*/  LEA.HI.X.SX32 R7, R43, R0, 0x2, P1 ;  /* 0x000000002b077211 */ /* 0x000fc400008f16ff */
[C---:B------:R-:W-:Y:S01]  /*132a0*/  LEA R102, P0, R39.reuse, R2, 0x2 ;  /* 0x0000000227667211 */ /* 0x040fe200078010ff */
[----:B------:R-:W3:Y:S03]  /*132b0*/  LDL.LU R43, [R1+0x460] ;  /* 0x00046000012b7983 */ /* 0x000ee60000300800 */
[----:B------:R-:W-:Y:S01]  /*132c0*/  LEA.HI.X.SX32 R103, R39, R0, 0x2, P0 ;  /* 0x0000000027677211 */ /* 0x000fe200000f16ff */
[----:B------:R1:W-:Y:S01]  /*132d0*/  STL.64 [R1+0xca0], R6 ;  /* 0x000ca00601007387 */ /* 0x0003e20000100a00 */
[CC--:B------:R-:W-:Y:S02]  /*132e0*/  LEA R100, P6, R36.reuse, R2.reuse, 0x2 ;  /* 0x0000000224647211 */ /* 0x0c0fe400078c10ff */
[----:B------:R-:W-:Y:S01]  /*132f0*/  LEA R98, P5, R37, R2, 0x2 ;  /* 0x0000000225627211 */ /* 0x000fe200078a10ff */
[----:B------:R-:W3:Y:S01]  /*13300*/  LDL.LU R39, [R1+0x464] ;  /* 0x0004640001277983 */ /* 0x000ee20000300800 */
[----:B------:R-:W-:-:S02]  /*13310*/  LEA.HI.X.SX32 R101, R36, R0, 0x2, P6 ;  /* 0x0000000024657211 */ /* 0x000fc400030f16ff */
[----:B----4-:R-:W-:Y:S01]  /*13320*/  LEA R4, P4, R35, R2, 0x2 ;  /* 0x0000000223047211 */ /* 0x010fe200078810ff */
[----:B------:R-:W4:Y:S01]  /*13330*/  LDL.LU R36, [R1+0x468] ;  /* 0x0004680001247983 */ /* 0x000f220000300800 */
[-C--:B------:R-:W-:Y:S02]  /*13340*/  LEA.HI.X.SX32 R99, R37, R0.reuse, 0x2, P5 ;  /* 0x0000000025637211 */ /* 0x080fe400028f16ff */
[----:B------:R-:W-:Y:S01]  /*13350*/  LEA.HI.X.SX32 R5, R35, R0, 0x2, P4 ;  /* 0x0000000023057211 */ /* 0x000fe200020f16ff */
[----:B------:R-:W4:Y:S01]  /*13360*/  LDL.LU R37, [R1+0x46c] ;  /* 0x00046c0001257983 */ /* 0x000f220000300800 */
[----:B------:R-:W-:-:S03]  /*13370*/  LEA R96, P3, R33, R2, 0x2 ;  /* 0x0000000221607211 */ /* 0x000fc600078610ff */
[----:B------:R-:W4:Y:S01]  /*13380*/  LDL.LU R35, [R1+0x470] ;  /* 0x0004700001237983 */ /* 0x000f220000300800 */
[----:B------:R-:W-:-:S03]  /*13390*/  LEA.HI.X.SX32 R97, R33, R0, 0x2, P3 ;  /* 0x0000000021617211 */ /* 0x000fc600018f16ff */
[----:B------:R2:W-:Y:S04]  /*133a0*/  STL.64 [R1+0xca8], R4 ;  /* 0x000ca80401007387 */ /* 0x0005e80000100a00 */
[----:B------:R-:W4:Y:S01]  /*133b0*/  LDL.LU R33, [R1+0x474] ;  /* 0x0004740001217983 */ /* 0x000f220000300800 */
[-C--:B------:R-:W-:Y:S02]  /*133c0*/  LEA R94, P2, R30, R2.reuse, 0x2 ;  /* 0x000000021e5e7211 */ /* 0x080fe400078410ff */
[-C--:B------:R-:W-:Y:S02]  /*133d0*/  LEA R92, P1, R31, R2.reuse, 0x2 ;  /* 0x000000021f5c7211 */ /* 0x080fe400078210ff */
[----:B-1----:R-:W-:Y:S02]  /*133e0*/  LEA R6, P0, R32, R2, 0x2 ;  /* 0x0000000220067211 */ /* 0x002fe400078010ff */
[----:B------:R-:W-:-:S02]  /*133f0*/  LEA.HI.X.SX32 R95, R30, R0, 0x2, P2 ;  /* 0x000000001e5f7211 */ /* 0x000fc400010f16ff */
[----:B------:R-:W-:Y:S01]  /*13400*/  LEA.HI.X.SX32 R7, R32, R0, 0x2, P0 ;  /* 0x0000000020077211 */ /* 0x000fe200000f16ff */
[----:B------:R-:W4:Y:S01]  /*13410*/  LDL.LU R30, [R1+0x478] ;  /* 0x00047800011e7983 */ /* 0x000f220000300800 */
[----:B------:R-:W-:Y:S02]  /*13420*/  LEA R90, P6, R34, R2, 0x2 ;  /* 0x00000002225a7211 */ /* 0x000fe400078c10ff */
[----:B------:R-:W-:Y:S02]  /*13430*/  LEA.HI.X.SX32 R93, R31, R0, 0x2, P1 ;  /* 0x000000001f5d7211 */ /* 0x000fe400008f16ff */
[----:B------:R-:W4:Y:S01]  /*13440*/  LDL.LU R31, [R1+0x47c] ;  /* 0x00047c00011f7983 */ /* 0x000f220000300800 */
[----:B------:R-:W-:-:S03]  /*13450*/  LEA R88, P5, R38, R2, 0x2 ;  /* 0x0000000226587211 */ /* 0x000fc600078a10ff */
[----:B------:R-:W4:Y:S01]  /*13460*/  LDL.LU R29, [R1+0x480] ;  /* 0x00048000011d7983 */ /* 0x000f220000300800 */
[----:B------:R-:W-:-:S03]  /*13470*/  LEA R86, P4, R40, R2, 0x2 ;  /* 0x0000000228567211 */ /* 0x000fc600078810ff */
[----:B------:R1:W-:Y:S01]  /*13480*/  STL.64 [R1+0xcb0], R6 ;  /* 0x000cb00601007387 */ /* 0x0003e20000100a00 */
[-C--:B------:R-:W-:Y:S02]  /*13490*/  LEA.HI.X.SX32 R91, R34, R0.reuse, 0x2, P6 ;  /* 0x00000000225b7211 */ /* 0x080fe400030f16ff */
[-C--:B------:R-:W-:Y:S01]  /*134a0*/  LEA.HI.X.SX32 R89, R38, R0.reuse, 0x2, P5 ;  /* 0x0000000026597211 */ /* 0x080fe200028f16ff */
[----:B------:R-:W4:Y:S01]  /*134b0*/  LDL.LU R32, [R1+0x484] ;  /* 0x0004840001207983 */ /* 0x000f220000300800 */
[----:B------:R-:W-:-:S03]  /*134c0*/  LEA.HI.X.SX32 R87, R40, R0, 0x2, P4 ;  /* 0x0000000028577211 */ /* 0x000fc600020f16ff */
[----:B------:R-:W4:Y:S04]  /*134d0*/  LDL.LU R34, [R1+0x488] ;  /* 0x0004880001227983 */ /* 0x000f280000300800 */
[----:B------:R-:W4:Y:S04]  /*134e0*/  LDL.LU R38, [R1+0x48c] ;  /* 0x00048c0001267983 */ /* 0x000f280000300800 */
[----:B------:R-:W4:Y:S01]  /*134f0*/  LDL.LU R40, [R1+0x490] ;  /* 0x0004900001287983 */ /* 0x000f220000300800 */
[----:B--2---:R-:W-:-:S04]  /*13500*/  LEA R4, P3, R41, R2, 0x2 ;  /* 0x0000000229047211 */ /* 0x004fc800078610ff */
[----:B------:R-:W-:Y:S02]  /*13510*/  LEA.HI.X.SX32 R5, R41, R0, 0x2, P3 ;  /* 0x0000000029057211 */ /* 0x000fe400018f16ff */
[----:B---3--:R-:W-:-:S03]  /*13520*/  LEA R84, P2, R47, R2, 0x2 ;  /* 0x000000022f547211 */ /* 0x008fc600078410ff */
[----:B------:R2:W-:Y:S01]  /*13530*/  STL.64 [R1+0xcb8], R4 ;  /* 0x000cb80401007387 */ /* 0x0005e20000100a00 */
[C---:B------:R-:W-:Y:S02]  /*13540*/  LEA R82, P1, R46.reuse, R2, 0x2 ;  /* 0x000000022e527211 */ /* 0x040fe400078210ff */
[-C--:B------:R-:W-:Y:S02]  /*13550*/  LEA.HI.X.SX32 R85, R47, R0.reuse, 0x2, P2 ;  /* 0x000000002f557211 */ /* 0x080fe400010f16ff */
[----:B------:R-:W3:Y:S01]  /*13560*/  LDL.LU R47, [R1+0x494] ;  /* 0x00049400012f7983 */ /* 0x000ee20000300800 */
[----:B------:R-:W-:-:S03]  /*13570*/  LEA.HI.X.SX32 R83, R46, R0, 0x2, P1 ;  /* 0x000000002e537211 */ /* 0x000fc600008f16ff */
[----:B------:R-:W3:Y:S01]  /*13580*/  LDL.LU R46, [R1+0x498] ;  /* 0x00049800012e7983 */ /* 0x000ee20000300800 */
[CC--:B------:R-:W-:Y:S02]  /*13590*/  LEA R80, P0, R45.reuse, R2.reuse, 0x2 ;  /* 0x000000022d507211 */ /* 0x0c0fe400078010ff */
[C---:B-1----:R-:W-:Y:S02]  /*135a0*/  LEA R6, P6, R42.reuse, R2, 0x2 ;  /* 0x000000022a067211 */ /* 0x042fe400078c10ff */
[-C--:B------:R-:W-:Y:S02]  /*135b0*/  LEA.HI.X.SX32 R81, R45, R0.reuse, 0x2, P0 ;  /* 0x000000002d517211 */ /* 0x080fe400000f16ff */
[----:B------:R-:W3:Y:S01]  /*135c0*/  LDL.LU R45, [R1+0x49c] ;  /* 0x00049c00012d7983 */ /* 0x000ee20000300800 */
[----:B------:R-:W-:Y:S02]  /*135d0*/  LEA.HI.X.SX32 R7, R42, R0, 0x2, P6 ;  /* 0x000000002a077211 */ /* 0x000fe400030f16ff */
[C---:B------:R-:W-:Y:S01]  /*135e0*/  LEA R78, P5, R43.reuse, R2, 0x2 ;  /* 0x000000022b4e7211 */ /* 0x040fe200078a10ff */
[----:B------:R-:W3:Y:S03]  /*135f0*/  LDL.LU R42, [R1+0x4a0] ;  /* 0x0004a000012a7983 */ /* 0x000ee60000300800 */
[----:B------:R-:W-:-:S02]  /*13600*/  LEA.HI.X.SX32 R79, R43, R0, 0x2, P5 ;  /* 0x000000002b4f7211 */ /* 0x000fc400028f16ff */
[C---:B------:R-:W-:Y:S01]  /*13610*/  LEA R76, P4, R39.reuse, R2, 0x2 ;  /* 0x00000002274c7211 */ /* 0x040fe200078810ff */
[----:B------:R1:W-:Y:S03]  /*13620*/  STL.64 [R1+0xcc0], R6 ;  /* 0x000cc00601007387 */ /* 0x0003e60000100a00 */
[----:B------:R-:W-:Y:S01]  /*13630*/  LEA.HI.X.SX32 R77, R39, R0, 0x2, P4 ;  /* 0x00000000274d7211 */ /* 0x000fe200020f16ff */
[----:B------:R-:W3:Y:S01]  /*13640*/  LDL.LU R43, [R1+0x4a4] ;  /* 0x0004a400012b7983 */ /* 0x000ee20000300800 */
[-C--:B----4-:R-:W-:Y:S02]  /*13650*/  LEA R74, P3, R36, R2.reuse, 0x2 ;  /* 0x00000002244a7211 */ /* 0x090fe400078610ff */
[C---:B--2---:R-:W-:Y:S01]  /*13660*/  LEA R4, P2, R37.reuse, R2, 0x2 ;  /* 0x0000000225047211 */ /* 0x044fe200078410ff */
[----:B------:R-:W2:Y:S04]  /*13670*/  LDL.LU R41, [R1+0x4a8] ;  /* 0x0004a80001297983 */ /* 0x000ea80000300800 */
[----:B------:R-:W4:Y:S01]  /*13680*/  LDL.LU R39, [R1+0x4ac] ;  /* 0x0004ac0001277983 */ /* 0x000f220000300800 */
[----:B------:R-:W-:-:S02]  /*13690*/  LEA.HI.X.SX32 R5, R37, R0, 0x2, P2 ;  /* 0x0000000025057211 */ /* 0x000fc400010f16ff */
[----:B------:R-:W-:Y:S02]  /*136a0*/  LEA R72, P1, R35, R2, 0x2 ;  /* 0x0000000223487211 */ /* 0x000fe400078210ff */
[----:B------:R-:W-:Y:S02]  /*136b0*/  LEA.HI.X.SX32 R75, R36, R0, 0x2, P3 ;  /* 0x00000000244b7211 */ /* 0x000fe400018f16ff */
[----:B------:R-:W-:Y:S01]  /*136c0*/  LEA R70, P0, R33, R2, 0x2 ;  /* 0x0000000221467211 */ /* 0x000fe200078010ff */
[----:B------:R-:W2:Y:S01]  /*136d0*/  LDL.LU R36, [R1+0x4b0] ;  /* 0x0004b00001247983 */ /* 0x000ea20000300800 */
[----:B------:R-:W-:-:S03]  /*136e0*/  LEA.HI.X.SX32 R73, R35, R0, 0x2, P1 ;  /* 0x0000000023497211 */ /* 0x000fc600008f16ff */
[----:B------:R-:W2:Y:S01]  /*136f0*/  LDL.LU R37, [R1+0x4b4] ;  /* 0x0004b40001257983 */ /* 0x000ea20000300800 */
[----:B------:R-:W-:-:S03]  /*13700*/  LEA.HI.X.SX32 R71, R33, R0, 0x2, P0 ;  /* 0x0000000021477211 */ /* 0x000fc600000f16ff */
[----:B------:R1:W-:Y:S04]  /*13710*/  STL.64 [R1+0xcc8], R4 ;  /* 0x000cc80401007387 */ /* 0x0003e80000100a00 */
[----:B------:R-:W2:Y:S04]  /*13720*/  LDL.LU R35, [R1+0x4b8] ;  /* 0x0004b80001237983 */ /* 0x000ea80000300800 */
[----:B------:R-:W2:Y:S01]  /*13730*/  LDL.LU R33, [R1+0x4bc] ;  /* 0x0004bc0001217983 */ /* 0x000ea20000300800 */
[-C--:B-1----:R-:W-:Y:S02]  /*13740*/  LEA R6, P5, R31, R2.reuse, 0x2 ;  /* 0x000000021f067211 */ /* 0x082fe400078a10ff */
[----:B------:R-:W-:-:S02]  /*13750*/  LEA R68, P6, R30, R2, 0x2 ;  /* 0x000000021e447211 */ /* 0x000fc400078c10ff */
[----:B------:R-:W-:Y:S02]  /*13760*/  LEA.HI.X.SX32 R7, R31, R0, 0x2, P5 ;  /* 0x000000001f077211 */ /* 0x000fe400028f16ff */
[C---:B------:R-:W-:Y:S02]  /*13770*/  LEA R66, P4, R29.reuse, R2, 0x2 ;  /* 0x000000021d427211 */ /* 0x040fe400078810ff */
[-C--:B------:R-:W-:Y:S02]  /*13780*/  LEA.HI.X.SX32 R69, R30, R0.reuse, 0x2, P6 ;  /* 0x000000001e457211 */ /* 0x080fe400030f16ff */
[----:B------:R-:W2:Y:S01]  /*13790*/  LDL.LU R30, [R1+0x4c0] ;  /* 0x0004c000011e7983 */ /* 0x000ea20000300800 */
[----:B------:R-:W-:-:S03]  /*137a0*/  LEA.HI.X.SX32 R67, R29, R0, 0x2, P4 ;  /* 0x000000001d437211 */ /* 0x000fc600020f16ff */
[----:B------:R-:W2:Y:S04]  /*137b0*/  LDL.LU R31, [R1+0x4c4] ;  /* 0x0004c400011f7983 */ /* 0x000ea80000300800 */
[----:B------:R3:W-:Y:S01]  /*137c0*/  STL.64 [R1+0xcd0], R6 ;  /* 0x000cd00601007387 */ /* 0x0007e20000100a00 */
[----:B------:R-:W-:-:S03]  /*137d0*/  LEA R4, P1, R38, R2, 0x2 ;  /* 0x0000000226047211 */ /* 0x000fc600078210ff */
[----:B------:R-:W2:Y:S01]  /*137e0*/  LDL.LU R29, [R1+0x4c8] ;  /* 0x0004c800011d7983 */ /* 0x000ea20000300800 */
[----:B------:R-:W-:Y:S02]  /*137f0*/  LEA.HI.X.SX32 R5, R38, R0, 0x2, P1 ;  /* 0x0000000026057211 */ /* 0x000fe400008f16ff */
[C---:B------:R-:W-:Y:S01]  /*13800*/  LEA R60, P0, R40.reuse, R2, 0x2 ;  /* 0x00000002283c7211 */ /* 0x040fe200078010ff */
[----:B------:R-:W2:Y:S04]  /*13810*/  LDL.LU R27, [R1+0x4cc] ;  /* 0x0004cc00011b7983 */ /* 0x000ea80000300800 */
[----:B------:R-:W2:Y:S01]  /*13820*/  LDL.LU R24, [R1+0x4d0] ;  /* 0x0004d00001187983 */ /* 0x000ea20000300800 */
[----:B------:R-:W-:-:S03]  /*13830*/  LEA.HI.X.SX32 R61, R40, R0, 0x2, P0 ;  /* 0x00000000283d7211 */ /* 0x000fc600000f16ff */
[----:B------:R4:W-:Y:S01]  /*13840*/  STL.64 [R1+0xcd8], R4 ;  /* 0x000cd80401007387 */ /* 0x0009e20000100a00 */
[----:B------:R-:W-:-:S03]  /*13850*/  LEA R64, P3, R32, R2, 0x2 ;  /* 0x0000000220407211 */ /* 0x000fc600078610ff */
[----:B------:R-:W2:Y:S04]  /*13860*/  LDL.LU R25, [R1+0x4d4] ;  /* 0x0004d40001197983 */ /* 0x000ea80000300800 */
[----:B------:R-:W2:Y:S01]  /*13870*/  LDL.LU R23, [R1+0x4d8] ;  /* 0x0004d80001177983 */ /* 0x000ea20000300800 */
[----:B------:R-:W-:Y:S02]  /*13880*/  LEA.HI.X.SX32 R65, R32, R0, 0x2, P3 ;  /* 0x0000000020417211 */ /* 0x000fe400018f16ff */
[----:B---3--:R-:W-:-:S04]  /*13890*/  LEA R6, P4, R45, R2, 0x2 ;  /* 0x000000022d067211 */ /* 0x008fc800078810ff */
[----:B------:R-:W-:-:S05]  /*138a0*/  LEA.HI.X.SX32 R7, R45, R0, 0x2, P4 ;  /* 0x000000002d077211 */ /* 0x000fca00020f16ff */
[----:B------:R-:W-:Y:S04]  /*138b0*/  STL.64 [R1+0xce0], R6 ;  /* 0x000ce00601007387 */ /* 0x000fe80000100a00 */
[----:B------:R-:W3:Y:S01]  /*138c0*/  LDL.LU R21, [R1+0x4dc] ;  /* 0x0004dc0001157983 */ /* 0x000ee20000300800 */
[----:B------:R-:W-:-:S03]  /*138d0*/  LEA R54, P3, R42, R2, 0x2 ;  /* 0x000000022a367211 */ /* 0x000fc600078610ff */
[----:B------:R-:W3:Y:S04]  /*138e0*/  LDL.LU R17, [R1+0x4e0] ;  /* 0x0004e00001117983 */ /* 0x000ee80000300800 */
[----:B------:R-:W3:Y:S01]  /*138f0*/  LDL.LU R19, [R1+0x4e4] ;  /* 0x0004e40001137983 */ /* 0x000ee20000300800 */
[----:B----4-:R-:W-:-:S03]  /*13900*/  LEA R4, P0, R39, R2, 0x2 ;  /* 0x0000000227047211 */ /* 0x010fc600078010ff */
[----:B------:R-:W4:Y:S01]  /*13910*/  LDL.LU R16, [R1+0x4e8] ;  /* 0x0004e80001107983 */ /* 0x000f220000300800 */
[----:B------:R-:W-:-:S03]  /*13920*/  LEA.HI.X.SX32 R5, R39, R0, 0x2, P0 ;  /* 0x0000000027057211 */ /* 0x000fc600000f16ff */
[----:B------:R-:W4:Y:S01]  /*13930*/  LDL.LU R10, [R1+0x4ec] ;  /* 0x0004ec00010a7983 */ /* 0x000f220000300800 */
[----:B------:R-:W-:-:S03]  /*13940*/  LEA.HI.X.SX32 R55, R42, R0, 0x2, P3 ;  /* 0x000000002a377211 */ /* 0x000fc600018f16ff */
[----:B------:R-:W4:Y:S04]  /*13950*/  LDL.LU R13, [R1+0x4f0] ;  /* 0x0004f000010d7983 */ /* 0x000f280000300800 */
[----:B------:R1:W-:Y:S04]  /*13960*/  STL.64 [R1+0xce8], R4 ;  /* 0x000ce80401007387 */ /* 0x0003e80000100a00 */
[----:B------:R-:W4:Y:S04]  /*13970*/  LDL.LU R12, [R1+0x4f4] ;  /* 0x0004f400010c7983 */ /* 0x000f280000300800 */
[----:B------:R-:W4:Y:S01]  /*13980*/  LDL.LU R11, [R1+0x4f8] ;  /* 0x0004f800010b7983 */ /* 0x000f220000300800 */
[----:B--2---:R-:W-:-:S03]  /*13990*/  LEA R8, P3, R33, R2, 0x2 ;  /* 0x0000000221087211 */ /* 0x004fc600078610ff */
[----:B-1----:R-:W2:Y:S01]  /*139a0*/  LDL.LU R4, [R1+0x500] ;  /* 0x0005000001047983 */ /* 0x002ea20000300800 */
[----:B------:R-:W-:-:S03]  /*139b0*/  LEA.HI.X.SX32 R9, R33, R0, 0x2, P3 ;  /* 0x0000000021097211 */ /* 0x000fc600018f16ff */
[----:B------:R-:W2:Y:S04]  /*139c0*/  LDL.LU R6, [R1+0x508] ;  /* 0x0005080001067983 */ /* 0x000ea80000300800 */
[----:B------:R-:W2:Y:S04]  /*139d0*/  LDL.LU R7, [R1+0x510] ;  /* 0x0005100001077983 */ /* 0x000ea80000300800 */
[----:B------:R-:W2:Y:S04]  /*139e0*/  LDL.LU R5, [R1+0x518] ;  /* 0x0005180001057983 */ /* 0x000ea80000300800 */
[----:B------:R-:W2:Y:S04]  /*139f0*/  LDL.LU R3, [R1+0x524] ;  /* 0x0005240001037983 */ /* 0x000ea80000300800 */
[----:B------:R-:W2:Y:S04]  /*13a00*/  LDL.LU R245, [R1+0x528] ;  /* 0x0005280001f57983 */ /* 0x000ea80000300800 */
[----:B------:R3:W-:Y:S04]  /*13a10*/  STL.64 [R1+0xcf0], R8 ;  /* 0x000cf00801007387 */ /* 0x0007e80000100a00 */
[----:B------:R-:W2:Y:S04]  /*13a20*/  LDL.LU R247, [R1+0x520] ;  /* 0x0005200001f77983 */ /* 0x000ea80000300800 */
[----:B------:R-:W2:Y:S04]  /*13a30*/  LDL.LU R246, [R1+0x514] ;  /* 0x0005140001f67983 */ /* 0x000ea80000300800 */
[----:B------:R-:W2:Y:S01]  /*13a40*/  LDL.LU R252, [R1+0x50c] ;  /* 0x00050c0001fc7983 */ /* 0x000ea20000300800 */
[----:B------:R-:W-:-:S02]  /*13a50*/  LEA R62, P2, R34, R2, 0x2 ;  /* 0x00000002223e7211 */ /* 0x000fc400078410ff */
[----:B------:R-:W-:Y:S02]  /*13a60*/  LEA R58, P6, R47, R2, 0x2 ;  /* 0x000000022f3a7211 */ /* 0x000fe400078c10ff */
[----:B------:R-:W-:Y:S02]  /*13a70*/  LEA.HI.X.SX32 R63, R34, R0, 0x2, P2 ;  /* 0x00000000223f7211 */ /* 0x000fe400010f16ff */
[----:B------:R-:W-:Y:S02]  /*13a80*/  LEA R52, P2, R43, R2, 0x2 ;  /* 0x000000022b347211 */ /* 0x000fe400078410ff */
[----:B------:R-:W-:Y:S02]  /*13a90*/  LEA.HI.X.SX32 R59, R47, R0, 0x2, P6 ;  /* 0x000000002f3b7211 */ /* 0x000fe400030f16ff */
[-C--:B------:R-:W-:Y:S02]  /*13aa0*/  LEA R56, P5, R46, R2.reuse, 0x2 ;  /* 0x000000022e387211 */ /* 0x080fe400078a10ff */
[----:B------:R-:W-:-:S02]  /*13ab0*/  LEA R48, P6, R36, R2, 0x2 ;  /* 0x0000000224307211 */ /* 0x000fc400078c10ff */
[----:B------:R-:W-:Y:S02]  /*13ac0*/  LEA.HI.X.SX32 R53, R43, R0, 0x2, P2 ;  /* 0x000000002b357211 */ /* 0x000fe400010f16ff */
[-C--:B------:R-:W-:Y:S02]  /*13ad0*/  LEA R50, P1, R41, R2.reuse, 0x2 ;  /* 0x0000000229327211 */ /* 0x080fe400078210ff */
[----:B------:R-:W-:Y:S02]  /*13ae0*/  LEA R42, P2, R30, R2, 0x2 ;  /* 0x000000021e2a7211 */ /* 0x000fe400078410ff */
[-C--:B------:R-:W-:Y:S02]  /*13af0*/  LEA.HI.X.SX32 R57, R46, R0.reuse, 0x2, P5 ;  /* 0x000000002e397211 */ /* 0x080fe400028f16ff */
[----:B------:R-:W-:Y:S02]  /*13b00*/  LEA.HI.X.SX32 R49, R36, R0, 0x2, P6 ;  /* 0x0000000024317211 */ /* 0x000fe400030f16ff */
[----:B------:R-:W-:-:S02]  /*13b10*/  LEA R46, P5, R37, R2, 0x2 ;  /* 0x00000002252e7211 */ /* 0x000fc400078a10ff */
[----:B------:R-:W-:Y:S02]  /*13b20*/  LEA.HI.X.SX32 R51, R41, R0, 0x2, P1 ;  /* 0x0000000029337211 */ /* 0x000fe400008f16ff */
[----:B------:R-:W-:Y:S02]  /*13b30*/  LEA R14, P6, R27, R2, 0x2 ;  /* 0x000000021b0e7211 */ /* 0x000fe400078c10ff */
[----:B------:R-:W-:Y:S02]  /*13b40*/  LEA.HI.X.SX32 R43, R30, R0, 0x2, P2 ;  /* 0x000000001e2b7211 */ /* 0x000fe400010f16ff */
[----:B------:R-:W-:Y:S02]  /*13b50*/  LEA R40, P1, R31, R2, 0x2 ;  /* 0x000000021f287211 */ /* 0x000fe400078210ff */
[-C--:B------:R-:W-:Y:S02]  /*13b60*/  LEA.HI.X.SX32 R47, R37, R0.reuse, 0x2, P5 ;  /* 0x00000000252f7211 */ /* 0x080fe400028f16ff */
[----:B------:R-:W-:-:S02]  /*13b70*/  LEA.HI.X.SX32 R15, R27, R0, 0x2, P6 ;  /* 0x000000001b0f7211 */ /* 0x000fc400030f16ff */
[C---:B------:R-:W-:Y:S02]  /*13b80*/  LEA R36, P5, R24.reuse, R2, 0x2 ;  /* 0x0000000218247211 */ /* 0x040fe400078a10ff */
[-C--:B------:R-:W-:Y:S01]  /*13b90*/  LEA.HI.X.SX32 R41, R31, R0.reuse, 0x2, P1 ;  /* 0x000000001f297211 */ /* 0x080fe200008f16ff */
[----:B------:R4:W-:Y:S01]  /*13ba0*/  STL.64 [R1+0xd00], R14 ;  /* 0x000d000e01007387 */ /* 0x0009e20000100a00 */
[----:B------:R-:W-:Y:S02]  /*13bb0*/  LEA.HI.X.SX32 R37, R24, R0, 0x2, P5 ;  /* 0x0000000018257211 */ /* 0x000fe400028f16ff */
[-C--:B------:R-:W-:Y:S02]  /*13bc0*/  LEA R44, P4, R35, R2.reuse, 0x2 ;  /* 0x00000002232c7211 */ /* 0x080fe400078810ff */
[----:B------:R-:W-:Y:S02]  /*13bd0*/  LEA R38, P0, R29, R2, 0x2 ;  /* 0x000000021d267211 */ /* 0x000fe400078010ff */
[----:B------:R-:W-:-:S02]  /*13be0*/  LEA.HI.X.SX32 R45, R35, R0, 0x2, P4 ;  /* 0x00000000232d7211 */ /* 0x000fc400020f16ff */
[----:B------:R-:W-:Y:S02]  /*13bf0*/  LEA R34, P4, R25, R2, 0x2 ;  /* 0x0000000219227211 */ /* 0x000fe400078810ff */
[-C--:B------:R-:W-:Y:S02]  /*13c00*/  LEA.HI.X.SX32 R39, R29, R0.reuse, 0x2, P0 ;  /* 0x000000001d277211 */ /* 0x080fe400000f16ff */
[----:B------:R-:W-:Y:S02]  /*13c10*/  LEA.HI.X.SX32 R35, R25, R0, 0x2, P4 ;  /* 0x0000000019237211 */ /* 0x000fe400020f16ff */
[----:B------:R-:W-:-:S04]  /*13c20*/  LEA R32, P3, R23, R2, 0x2 ;  /* 0x0000000217207211 */ /* 0x000fc800078610ff */
[----:B------:R-:W-:Y:S01]  /*13c30*/  LEA.HI.X.SX32 R33, R23, R0, 0x2, P3 ;  /* 0x0000000017217211 */ /* 0x000fe200018f16ff */
[----:B------:R-:W-:Y:S02]  /*13c40*/  IMAD R250, R250, c[0x0][0x184], RZ ;  /* 0x00006100fafa7a24 */ /* 0x000fe400078e02ff */
[----:B------:R-:W-:Y:S01]  /*13c50*/  IMAD.MOV.U32 R231, RZ, RZ, c[0x0][0x188] ;  /* 0x00006200ffe77624 */ /* 0x000fe200078e00ff */
[----:B---3--:R-:W-:-:S04]  /*13c60*/  LEA R8, P2, R21, R2, 0x2 ;  /* 0x0000000215087211 */ /* 0x008fc800078410ff */
[----:B------:R-:W-:Y:S02]  /*13c70*/  LEA.HI.X.SX32 R9, R21, R0, 0x2, P2 ;  /* 0x0000000015097211 */ /* 0x000fe400010f16ff */
[----:B------:R-:W-:-:S03]  /*13c80*/  LEA R30, P1, R17, R2, 0x2 ;  /* 0x00000002111e7211 */ /* 0x000fc600078210ff */
[----:B------:R2:W-:Y:S01]  /*13c90*/  STL.64 [R1+0xd08], R8 ;  /* 0x000d080801007387 */ /* 0x0005e20000100a00 */
[----:B------:R-:W-:Y:S02]  /*13ca0*/  LEA.HI.X.SX32 R31, R17, R0, 0x2, P1 ;  /* 0x00000000111f7211 */ /* 0x000fe400008f16ff */
[----:B----4-:R-:W-:-:S04]  /*13cb0*/  LEA R14, P5, R10, R2, 0x2 ;  /* 0x000000020a0e7211 */ /* 0x010fc800078a10ff */
[----:B------:R-:W-:-:S05]  /*13cc0*/  LEA.HI.X.SX32 R15, R10, R0, 0x2, P5 ;  /* 0x000000000a0f7211 */ /* 0x000fca00028f16ff */
[----:B------:R-:W-:Y:S01]  /*13cd0*/  STL.64 [R1+0xd10], R14 ;  /* 0x000d100e01007387 */ /* 0x000fe20000100a00 */
[----:B--2---:R-:W-:-:S04]  /*13ce0*/  LEA R8, P1, R4, R2, 0x2 ;  /* 0x0000000204087211 */ /* 0x004fc800078210ff */
[----:B------:R-:W-:-:S05]  /*13cf0*/  LEA.HI.X.SX32 R9, R4, R0, 0x2, P1 ;  /* 0x0000000004097211 */ /* 0x000fca00008f16ff */
[----:B------:R1:W-:Y:S01]  /*13d00*/  STL.64 [R1+0xd18], R8 ;  /* 0x000d180801007387 */ /* 0x0003e20000100a00 */
[-C--:B------:R-:W-:Y:S02]  /*13d10*/  LEA R28, P0, R19, R2.reuse, 0x2 ;  /* 0x00000002131c7211 */ /* 0x080fe400078010ff */
[-C--:B------:R-:W-:Y:S01]  /*13d20*/  LEA R26, P6, R16, R2.reuse, 0x2 ;  /* 0x00000002101a7211 */ /* 0x080fe200078c10ff */
[----:B------:R-:W2:Y:S01]  /*13d30*/  LDL.LU R233, [R1+0x51c] ;  /* 0x00051c0001e97983 */ /* 0x000ea20000300800 */
[----:B-1----:R-:W-:-:S03]  /*13d40*/  LEA R8, P1, R246, R2, 0x2 ;  /* 0x00000002f6087211 */ /* 0x002fc600078210ff */
[----:B------:R-:W3:Y:S01]  /*13d50*/  LDL.LU R234, [R1+0x53c] ;  /* 0x00053c0001ea7983 */ /* 0x000ee20000300800 */
[----:B------:R-:W-:-:S03]  /*13d60*/  LEA.HI.X.SX32 R9, R246, R0, 0x2, P1 ;  /* 0x00000000f6097211 */ /* 0x000fc600008f16ff */
[----:B------:R-:W4:Y:S04]  /*13d70*/  LDL.LU R236, [R1+0x84] ;  /* 0x0000840001ec7983 */ /* 0x000f280000300800 */
[----:B------:R-:W1:Y:S01]  /*13d80*/  S2R R246, SR_TID.X ;  /* 0x0000000000f67919 */ /* 0x000e620000002100 */
[----:B------:R-:W-:Y:S02]  /*13d90*/  LEA R24, P4, R13, R2, 0x2 ;  /* 0x000000020d187211 */ /* 0x000fe400078810ff */
[----:B------:R-:W-:Y:S01]  /*13da0*/  LEA.HI.X.SX32 R29, R19, R0, 0x2, P0 ;  /* 0x00000000131d7211 */ /* 0x000fe200000f16ff */
[----:B------:R-:W4:Y:S01]  /*13db0*/  LDL.LU R237, [R1+0x8c] ;  /* 0x00008c0001ed7983 */ /* 0x000f220000300800 */
[-C--:B------:R-:W-:Y:S02]  /*13dc0*/  LEA R18, P0, R6, R2.reuse, 0x2 ;  /* 0x0000000206127211 */ /* 0x080fe400078010ff */
[----:B------:R-:W-:Y:S01]  /*13dd0*/  LEA R20, P2, R11, R2, 0x2 ;  /* 0x000000020b147211 */ /* 0x000fe200078410ff */
[----:B------:R-:W4:Y:S01]  /*13de0*/  LDL.LU R238, [R1+0x94] ;  /* 0x0000940001ee7983 */ /* 0x000f220000300800 */
[----:B------:R-:W-:-:S02]  /*13df0*/  LEA.HI.X.SX32 R27, R16, R0, 0x2, P6 ;  /* 0x00000000101b7211 */ /* 0x000fc400030f16ff */
[----:B------:R-:W-:Y:S02]  /*13e00*/  LEA.HI.X.SX32 R25, R13, R0, 0x2, P4 ;  /* 0x000000000d197211 */ /* 0x000fe400020f16ff */
[-C--:B------:R-:W-:Y:S02]  /*13e10*/  LEA R16, P6, R7, R2.reuse, 0x2 ;  /* 0x0000000207107211 */ /* 0x080fe400078c10ff */
[----:B------:R-:W-:Y:S02]  /*13e20*/  LEA R186, P4, R3, R2, 0x2 ;  /* 0x0000000203ba7211 */ /* 0x000fe400078810ff */
[-C--:B------:R-:W-:Y:S02]  /*13e30*/  LEA.HI.X.SX32 R19, R6, R0.reuse, 0x2, P0 ;  /* 0x0000000006137211 */ /* 0x080fe400000f16ff */
[----:B------:R-:W-:Y:S02]  /*13e40*/  LEA.HI.X.SX32 R21, R11, R0, 0x2, P2 ;  /* 0x000000000b157211 */ /* 0x000fe400010f16ff */
[----:B------:R-:W-:-:S02]  /*13e50*/  LEA R184, P0, R252, R2, 0x2 ;  /* 0x00000002fcb87211 */ /* 0x000fc400078010ff */
[----:B-1----:R-:W-:Y:S02]  /*13e60*/  SHF.R.U32.HI R232, RZ, 0x6, R246 ;  /* 0x00000006ffe87819 */ /* 0x002fe400000116f6 */
[-C--:B------:R-:W-:Y:S02]  /*13e70*/  LEA R22, P3, R12, R2.reuse, 0x2 ;  /* 0x000000020c167211 */ /* 0x080fe400078610ff */
[-C--:B------:R-:W-:Y:S02]  /*13e80*/  LEA R14, P5, R5, R2.reuse, 0x2 ;  /* 0x00000002050e7211 */ /* 0x080fe400078a10ff */
[----:B------:R-:W-:Y:S02]  /*13e90*/  LEA R10, P2, R247, R2, 0x2 ;  /* 0x00000002f70a7211 */ /* 0x000fe400078410ff */
[-C--:B------:R-:W-:Y:S02]  /*13ea0*/  LEA.HI.X.SX32 R17, R7, R0.reuse, 0x2, P6 ;  /* 0x0000000007117211 */ /* 0x080fe400030f16ff */
[----:B------:R-:W-:-:S02]  /*13eb0*/  LEA.HI.X.SX32 R187, R3, R0, 0x2, P4 ;  /* 0x0000000003bb7211 */ /* 0x000fc400020f16ff */
[----:B------:R-:W-:Y:S02]  /*13ec0*/  SGXT.U32 R232, R232, 0x1 ;  /* 0x00000001e8e8781a */ /* 0x000fe40000000000 */
[----:B------:R-:W-:Y:S02]  /*13ed0*/  LEA R6, P6, R249, R2, 0x2 ;  /* 0x00000002f9067211 */ /* 0x000fe400078c10ff */
[-C--:B------:R-:W-:Y:S01]  /*13ee0*/  LEA.HI.X.SX32 R185, R252, R0.reuse, 0x2, P0 ;  /* 0x00000000fcb97211 */ /* 0x080fe200000f16ff */
[----:B------:R-:W-:Y:S01]  /*13ef0*/  STL.64 [R1+0xd20], R186 ;  /* 0x000d20ba01007387 */ /* 0x000fe20000100a00 */
[-C--:B------:R-:W-:Y:S02]  /*13f00*/  LEA.HI.X.SX32 R23, R12, R0.reuse, 0x2, P3 ;  /* 0x000000000c177211 */ /* 0x080fe400018f16ff */
[-C--:B------:R-:W-:Y:S02]  /*13f10*/  LEA.HI.X.SX32 R15, R5, R0.reuse, 0x2, P5 ;  /* 0x00000000050f7211 */ /* 0x080fe400028f16ff */
[----:B------:R-:W-:Y:S01]  /*13f20*/  LEA.HI.X.SX32 R11, R247, R0, 0x2, P2 ;  /* 0x00000000f70b7211 */ /* 0x000fe200010f16ff */
[----:B------:R-:W-:Y:S01]  /*13f30*/  IMAD R247, R232, c[0x0][0x188], RZ ;  /* 0x00006200e8f77a24 */ /* 0x000fe200078e02ff */
[----:B------:R-:W-:-:S02]  /*13f40*/  LEA R12, P3, R245, R2, 0x2 ;  /* 0x00000002f50c7211 */ /* 0x000fc400078610ff */
[----:B------:R-:W-:Y:S02]  /*13f50*/  LEA R4, P5, R248, R2, 0x2 ;  /* 0x00000002f8047211 */ /* 0x000fe400078a10ff */
[----:B------:R-:W-:Y:S02]  /*13f60*/  LEA.HI.X.SX32 R7, R249, R0, 0x2, P6 ;  /* 0x00000000f9077211 */ /* 0x000fe400030f16ff */
[----:B------:R-:W-:Y:S01]  /*13f70*/  LEA R2, P4, R251, R2, 0x2 ;  /* 0x00000002fb027211 */ /* 0x000fe200078810ff */
[----:B------:R-:W4:Y:S01]  /*13f80*/  LDL.LU R249, [R1+0x13d0] ;  /* 0x0013d00001f97983 */ /* 0x000f220000300800 */
[----:B------:R-:W-:Y:S01]  /*13f90*/  IMAD R246, R232, c[0x0][0x188], RZ ;  /* 0x00006200e8f67a24 */ /* 0x000fe200078e02ff */
[----:B------:R-:W-:Y:S02]  /*13fa0*/  LEA.HI.X.SX32 R5, R248, R0, 0x2, P5 ;  /* 0x00000000f8057211 */ /* 0x000fe400028f16ff */
[----:B------:R-:W4:Y:S01]  /*13fb0*/  LDL.LU R239, [R1+0x9c] ;  /* 0x00009c0001ef7983 */ /* 0x000f220000300800 */
[----:B------:R-:W-:Y:S01]  /*13fc0*/  IMAD R247, R231, 0x2, R247 ;  /* 0x00000002e7f77824 */ /* 0x000fe200078e02f7 */
[----:B------:R-:W-:-:S02]  /*13fd0*/  LEA R248, P0, R250, c[0x0][0x160], 0x2 ;  /* 0x00005800faf87a11 */ /* 0x000fc400078010ff */
[----:B------:R1:W-:Y:S01]  /*13fe0*/  STL.64 [R1+0xd28], R184 ;  /* 0x000d28b801007387 */ /* 0x0003e20000100a00 */
[-C--:B------:R-:W-:Y:S01]  /*13ff0*/  LEA.HI.X.SX32 R3, R251, R0.reuse, 0x2, P4 ;  /* 0x00000000fb037211 */ /* 0x080fe200020f16ff */
[C---:B------:R-:W-:Y:S02]  /*14000*/  IMAD R235, R232.reuse, c[0x0][0x188], RZ ;  /* 0x00006200e8eb7a24 */ /* 0x040fe400078e02ff */
[----:B------:R-:W4:Y:S01]  /*14010*/  LDL.LU R242, [R1+0xf0] ;  /* 0x0000f00001f27983 */ /* 0x000f220000300800 */
[----:B------:R-:W-:Y:S01]  /*14020*/  IMAD R232, R232, c[0x0][0x188], RZ ;  /* 0x00006200e8e87a24 */ /* 0x000fe200078e02ff */
[----:B------:R-:W-:Y:S01]  /*14030*/  LEA.HI.X.SX32 R13, R245, R0, 0x2, P3 ;  /* 0x00000000f50d7211 */ /* 0x000fe200018f16ff */
[----:B------:R-:W-:Y:S01]  /*14040*/  IMAD R246, R231, 0x2, R246 ;  /* 0x00000002e7f67824 */ /* 0x000fe200078e02f6 */
[----:B------:R-:W4:Y:S01]  /*14050*/  LDL.LU R251, [R1+0x13cc] ;  /* 0x0013cc0001fb7983 */ /* 0x000f220000300800 */
[----:B------:R-:W-:-:S03]  /*14060*/  LEA.HI.X.SX32 R0, R250, c[0x0][0x164], 0x2, P0 ;  /* 0x00005900fa007a11 */ /* 0x000fc600000f16ff */
[----:B------:R-:W4:Y:S01]  /*14070*/  LDL.LU R243, [R1+0xf4] ;  /* 0x0000f40001f37983 */ /* 0x000f220000300800 */
[----:B------:R-:W-:-:S03]  /*14080*/  LEA R214, P6, R247, R248, 0x2 ;  /* 0x000000f8f7d67211 */ /* 0x000fc600078c10ff */
[----:B------:R-:W4:Y:S01]  /*14090*/  LDL.LU R244, [R1+0x414] ;  /* 0x0004140001f47983 */ /* 0x000f220000300800 */
[----:B------:R-:W-:Y:S01]  /*140a0*/  IMAD R246, R231, 0x2, R246 ;  /* 0x00000002e7f67824 */ /* 0x000fe200078e02f6 */
[----:B-1----:R-:W-:Y:S02]  /*140b0*/  LEA R184, P0, R232, R248, 0x2 ;  /* 0x000000f8e8b87211 */ /* 0x002fe400078010ff */
[----:B------:R-:W4:Y:S01]  /*140c0*/  LDL.LU R245, [R1+0x410] ;  /* 0x0004100001f57983 */ /* 0x000f220000300800 */
[----:B------:R-:W-:-:S03]  /*140d0*/  LEA.HI.X.SX32 R215, R247, R0, 0x2, P6 ;  /* 0x00000000f7d77211 */ /* 0x000fc600030f16ff */
[----:B------:R-:W4:Y:S01]  /*140e0*/  LDL.LU R241, [R1+0x40c] ;  /* 0x00040c0001f17983 */ /* 0x000f220000300800 */
[----:B------:R-:W-:-:S03]  /*140f0*/  LEA.HI.X.SX32 R185, R232, R0, 0x2, P0 ;  /* 0x00000000e8b97211 */ /* 0x000fc600000f16ff */
[----:B------:R-:W4:Y:S01]  /*14100*/  LDL.LU R247, [R1+0x408] ;  /* 0x0004080001f77983 */ /* 0x000f220000300800 */
[----:B------:R-:W-:-:S03]  /*14110*/  LEA R186, P1, R246, R248, 0x2 ;  /* 0x000000f8f6ba7211 */ /* 0x000fc600078210ff */
[----:B------:R1:W-:Y:S01]  /*14120*/  STL.64 [R1+0xe0], R184 ;  /* 0x0000e0b801007387 */ /* 0x0003e20000100a00 */
[----:B------:R-:W-:-:S03]  /*14130*/  LEA.HI.X.SX32 R187, R246, R0, 0x2, P1 ;  /* 0x00000000f6bb7211 */ /* 0x000fc600008f16ff */
[----:B------:R-:W4:Y:S01]  /*14140*/  LDL.LU R246, [R1+0x30c] ;  /* 0x00030c0001f67983 */ /* 0x000f220000300800 */
[----:B------:R-:W-:-:S04]  /*14150*/  IMAD R235, R231, 0x2, R235 ;  /* 0x00000002e7eb7824 */ /* 0x000fc800078e02eb */
[----:B------:R-:W-:-:S04]  /*14160*/  IMAD R235, R231, 0x2, R235 ;  /* 0x00000002e7eb7824 */ /* 0x000fc800078e02eb */
[----:B------:R-:W-:-:S05]  /*14170*/  IMAD R235, R231, 0x2, R235 ;  /* 0x00000002e7eb7824 */ /* 0x000fca00078e02eb */
[C---:B------:R-:W-:Y:S01]  /*14180*/  LEA R216, P2, R235.reuse, R248, 0x2 ;  /* 0x000000f8ebd87211 */ /* 0x040fe200078410ff */
[----:B------:R-:W-:Y:S03]  /*14190*/  STL.64 [R1+0xd8], R214 ;  /* 0x0000d8d601007387 */ /* 0x000fe60000100a00 */
[----:B------:R-:W-:Y:S02]  /*141a0*/  LEA.HI.X.SX32 R217, R235, R0, 0x2, P2 ;  /* 0x00000000ebd97211 */ /* 0x000fe400010f16ff */
[----:B------:R-:W4:Y:S04]  /*141b0*/  LDL.LU R235, [R1+0x420] ;  /* 0x0004200001eb7983 */ /* 0x000f280000300800 */
[----:B------:R1:W-:Y:S04]  /*141c0*/  STL.64 [R1+0xd0], R186 ;  /* 0x0000d0ba01007387 */ /* 0x0003e80000100a00 */
[----:B------:R-:W-:Y:S01]  /*141d0*/  STL.64 [R1+0xc8], R216 ;  /* 0x0000c8d801007387 */ /* 0x000fe20000100a00 */
[----:B--2---:R-:W-:-:S04]  /*141e0*/  LEA R188, P3, R233, R248, 0x2 ;  /* 0x000000f8e9bc7211 */ /* 0x004fc800078610ff */
[----:B------:R-:W-:-:S05]  /*141f0*/  LEA.HI.X.SX32 R189, R233, R0, 0x2, P3 ;  /* 0x00000000e9bd7211 */ /* 0x000fca00018f16ff */
[----:B------:R2:W-:Y:S01]  /*14200*/  STL.64 [R1+0xc0], R188 ;  /* 0x0000c0bc01007387 */ /* 0x0005e20000100a00 */
[-C--:B---3--:R-:W-:Y:S02]  /*14210*/  LEA R218, P5, R234, R248.reuse, 0x2 ;  /* 0x000000f8eada7211 */ /* 0x088fe400078a10ff */
[----:B----4-:R-:W-:Y:S02]  /*14220*/  LEA R190, P4, R236, R248, 0x2 ;  /* 0x000000f8ecbe7211 */ /* 0x010fe400078810ff */
[-C--:B------:R-:W-:Y:S02]  /*14230*/  LEA.HI.X.SX32 R219, R234, R0.reuse, 0x2, P5 ;  /* 0x00000000eadb7211 */ /* 0x080fe400028f16ff */
[----:B------:R-:W-:Y:S02]  /*14240*/  LEA.HI.X.SX32 R191, R236, R0, 0x2, P4 ;  /* 0x00000000ecbf7211 */ /* 0x000fe400020f16ff */
[-C--:B------:R-:W-:Y:S01]  /*14250*/  LEA R220, P0, R237, R248.reuse, 0x2 ;  /* 0x000000f8eddc7211 */ /* 0x080fe200078010ff */
[----:B------:R-:W-:Y:S01]  /*14260*/  STL.64 [R1+0xb8], R218 ;  /* 0x0000b8da01007387 */ /* 0x000fe20000100a00 */
[----:B------:R-:W-:-:S03]  /*14270*/  LEA R192, P1, R238, R248, 0x2 ;  /* 0x000000f8eec07211 */ /* 0x000fc600078210ff */
[----:B------:R3:W-:Y:S01]  /*14280*/  STL.64 [R1+0xb0], R190 ;  /* 0x0000b0be01007387 */ /* 0x0007e20000100a00 */
[-C--:B------:R-:W-:Y:S02]  /*14290*/  LEA.HI.X.SX32 R221, R237, R0.reuse, 0x2, P0 ;  /* 0x00000000eddd7211 */ /* 0x080fe400000f16ff */
[----:B------:R-:W-:Y:S01]  /*142a0*/  LEA.HI.X.SX32 R193, R238, R0, 0x2, P1 ;  /* 0x00000000eec17211 */ /* 0x000fe200008f16ff */
[----:B------:R-:W4:Y:S04]  /*142b0*/  LDL.LU R236, [R1+0x41c] ;  /* 0x00041c0001ec7983 */ /* 0x000f280000300800 */
[----:B------:R-:W2:Y:S04]  /*142c0*/  LDL.LU R237, [R1+0x418] ;  /* 0x0004180001ed7983 */ /* 0x000ea80000300800 */
[----:B------:R-:W-:Y:S04]  /*142d0*/  STL.64 [R1+0xa8], R220 ;  /* 0x0000a8dc01007387 */ /* 0x000fe80000100a00 */
[----:B------:R-:W3:Y:S04]  /*142e0*/  LDL.LU R238, [R1+0x42c] ;  /* 0x00042c0001ee7983 */ /* 0x000ee80000300800 */
[----:B------:R1:W-:Y:S01]  /*142f0*/  STL.64 [R1+0xa0], R192 ;  /* 0x0000a0c001007387 */ /* 0x0003e20000100a00 */
[----:B------:R-:W-:-:S04]  /*14300*/  LEA R222, P2, R239, R248, 0x2 ;  /* 0x000000f8efde7211 */ /* 0x000fc800078410ff */
[----:B------:R-:W-:Y:S02]  /*14310*/  LEA.HI.X.SX32 R223, R239, R0, 0x2, P2 ;  /* 0x00000000efdf7211 */ /* 0x000fe400010f16ff */
[----:B------:R-:W3:Y:S01]  /*14320*/  LDL.LU R239, [R1+0x428] ;  /* 0x0004280001ef7983 */ /* 0x000ee20000300800 */
[----:B------:R-:W-:-:S04]  /*14330*/  LEA R194, P3, R242, R248, 0x2 ;  /* 0x000000f8f2c27211 */ /* 0x000fc800078610ff */
[----:B------:R-:W-:Y:S02]  /*14340*/  LEA.HI.X.SX32 R195, R242, R0, 0x2, P3 ;  /* 0x00000000f2c37211 */ /* 0x000fe400018f16ff */
[----:B------:R-:W3:Y:S01]  /*14350*/  LDL.LU R242, [R1+0x424] ;  /* 0x0004240001f27983 */ /* 0x000ee20000300800 */
[CC--:B------:R-:W-:Y:S02]  /*14360*/  LEA R224, P5, R243.reuse, R248.reuse, 0x2 ;  /* 0x000000f8f3e07211 */ /* 0x0c0fe400078a10ff */
[C---:B------:R-:W-:Y:S01]  /*14370*/  LEA R196, P4, R244.reuse, R248, 0x2 ;  /* 0x000000f8f4c47211 */ /* 0x040fe200078810ff */
[----:B------:R-:W-:Y:S01]  /*14380*/  STL.64 [R1+0x98], R222 ;  /* 0x000098de01007387 */ /* 0x000fe20000100a00 */
[----:B------:R-:W-:Y:S02]  /*14390*/  LEA.HI.X.SX32 R225, R243, R0, 0x2, P5 ;  /* 0x00000000f3e17211 */ /* 0x000fe400028f16ff */
[----:B------:R-:W-:Y:S01]  /*143a0*/  LEA R226, P0, R245, R248, 0x2 ;  /* 0x000000f8f5e27211 */ /* 0x000fe200078010ff */
[----:B------:R-:W3:Y:S01]  /*143b0*/  LDL.LU R243, [R1+0x438] ;  /* 0x0004380001f37983 */ /* 0x000ee20000300800 */
[----:B------:R-:W-:-:S02]  /*143c0*/  LEA.HI.X.SX32 R197, R244, R0, 0x2, P4 ;  /* 0x00000000f4c57211 */ /* 0x000fc400020f16ff */
[----:B------:R-:W-:Y:S01]  /*143d0*/  LEA R198, P1, R241, R248, 0x2 ;  /* 0x000000f8f1c67211 */ /* 0x000fe200078210ff */
[----:B------:R1:W-:Y:S01]  /*143e0*/  STL.64 [R1+0x90], R194 ;  /* 0x000090c201007387 */ /* 0x0003e20000100a00 */
[----:B------:R-:W-:Y:S02]  /*143f0*/  LEA.HI.X.SX32 R227, R245, R0, 0x2, P0 ;  /* 0x00000000f5e37211 */ /* 0x000fe400000f16ff */
[----:B------:R-:W-:Y:S01]  /*14400*/  LEA R228, P2, R247, R248, 0x2 ;  /* 0x000000f8f7e47211 */ /* 0x000fe200078410ff */
[----:B------:R-:W3:Y:S01]  /*14410*/  LDL.LU R244, [R1+0x434] ;  /* 0x0004340001f47983 */ /* 0x000ee20000300800 */
[----:B------:R-:W-:-:S03]  /*14420*/  LEA.HI.X.SX32 R199, R241, R0, 0x2, P1 ;  /* 0x00000000f1c77211 */ /* 0x000fc600008f16ff */
[----:B------:R-:W3:Y:S01]  /*14430*/  LDL.LU R245, [R1+0x430] ;  /* 0x0004300001f57983 */ /* 0x000ee20000300800 */
[----:B------:R-:W-:-:S03]  /*14440*/  LEA.HI.X.SX32 R229, R247, R0, 0x2, P2 ;  /* 0x00000000f7e57211 */ /* 0x000fc600010f16ff */
[----:B------:R-:W-:Y:S04]  /*14450*/  STL.64 [R1+0x88], R224 ;  /* 0x000088e001007387 */ /* 0x000fe80000100a00 */
[----:B------:R1:W-:Y:S01]  /*14460*/  STL.64 [R1+0x80], R196 ;  /* 0x000080c401007387 */ /* 0x0003e20000100a00 */
[----:B------:R-:W-:-:S03]  /*14470*/  LEA R200, P6, R246, R248, 0x2 ;  /* 0x000000f8f6c87211 */ /* 0x000fc600078c10ff */
[----:B------:R-:W3:Y:S04]  /*14480*/  LDL.LU R241, [R1+0x444] ;  /* 0x0004440001f17983 */ /* 0x000ee80000300800 */
[----:B------:R-:W3:Y:S01]  /*14490*/  LDL.LU R247, [R1+0x440] ;  /* 0x0004400001f77983 */ /* 0x000ee20000300800 */
[----:B------:R-:W-:-:S03]  /*144a0*/  LEA.HI.X.SX32 R201, R246, R0, 0x2, P6 ;  /* 0x00000000f6c97211 */ /* 0x000fc600030f16ff */
[----:B------:R-:W3:Y:S04]  /*144b0*/  LDL.LU R246, [R1+0x43c] ;  /* 0x00043c0001f67983 */ /* 0x000ee80000300800 */
[----:B------:R-:W1:Y:S01]  /*144c0*/  S2R R183, SR_TID.X ;  /* 0x0000000000b77919 */ /* 0x000e620000002100 */
[----:B------:R-:W-:Y:S01]  /*144d0*/  IMAD.MOV.U32 R252, RZ, RZ, 0x3f ;  /* 0x0000003ffffc7424 */ /* 0x000fe200078e00ff */
[----:B------:R-:W-:-:S04]  /*144e0*/  LEA R230, P3, R235, R248, 0x2 ;  /* 0x000000f8ebe67211 */ /* 0x000fc800078610ff */
[----:B------:R-:W-:Y:S01]  /*144f0*/  IADD3 R240, R252, c[0x0][0x180], RZ ;  /* 0x00006000fcf07a10 */ /* 0x000fe20007ffe0ff */
[----:B------:R-:W-:Y:S01]  /*14500*/  IMAD R252, R231, 0x2, R249 ;  /* 0x00000002e7fc7824 */ /* 0x000fe200078e02f9 */
[----:B------:R-:W-:Y:S02]  /*14510*/  LEA.HI.X.SX32 R231, R235, R0, 0x2, P3 ;  /* 0x00000000ebe77211 */ /* 0x000fe400018f16ff */
[-C--:B------:R-:W-:Y:S01]  /*14520*/  LEA R250, P4, R249, R248.reuse, 0x2 ;  /* 0x000000f8f9fa7211 */ /* 0x080fe200078810ff */
[----:B------:R-:W-:Y:S01]  /*14530*/  ULDC.64 UR10, c[0x0][0x118] ;  /* 0x00004600000a7ab9 */ /* 0x000fe20000000a00 */
[-C--:B----4-:R-:W-:Y:S02]  /*14540*/  LEA R202, P0, R236, R248.reuse, 0x2 ;  /* 0x000000f8ecca7211 */ /* 0x090fe400078010ff */
[----:B--2---:R-:W-:-:S04]  /*14550*/  LEA R232, P1, R237, R248, 0x2 ;  /* 0x000000f8ede87211 */ /* 0x004fc800078210ff */
[-C--:B------:R-:W-:Y:S02]  /*14560*/  LEA.HI.X.SX32 R233, R237, R0.reuse, 0x2, P1 ;  /* 0x00000000ede97211 */ /* 0x080fe400008f16ff */
[----:B------:R-:W-:Y:S02]  /*14570*/  LEA.HI.X.SX32 R203, R236, R0, 0x2, P0 ;  /* 0x00000000eccb7211 */ /* 0x000fe400000f16ff */
[----:B---3--:R-:W-:-:S04]  /*14580*/  LEA R204, P0, R238, R248, 0x2 ;  /* 0x000000f8eecc7211 */ /* 0x008fc800078010ff */
[----:B------:R-:W-:Y:S02]  /*14590*/  LEA.HI.X.SX32 R205, R238, R0, 0x2, P0 ;  /* 0x00000000eecd7211 */ /* 0x000fe400000f16ff */
[----:B------:R-:W-:-:S04]  /*145a0*/  LEA R234, P1, R239, R248, 0x2 ;  /* 0x000000f8efea7211 */ /* 0x000fc800078210ff */
[----:B------:R-:W-:Y:S02]  /*145b0*/  LEA.HI.X.SX32 R235, R239, R0, 0x2, P1 ;  /* 0x00000000efeb7211 */ /* 0x000fe400008f16ff */
[----:B------:R-:W-:-:S04]  /*145c0*/  LEA R206, P2, R242, R248, 0x2 ;  /* 0x000000f8f2ce7211 */ /* 0x000fc800078410ff */
[----:B------:R-:W-:Y:S02]  /*145d0*/  LEA.HI.X.SX32 R207, R242, R0, 0x2, P2 ;  /* 0x00000000f2cf7211 */ /* 0x000fe400010f16ff */
[-C--:B------:R-:W-:Y:S02]  /*145e0*/  LEA R236, P0, R243, R248.reuse, 0x2 ;  /* 0x000000f8f3ec7211 */ /* 0x080fe400078010ff */
[----:B------:R-:W-:-:S04]  /*145f0*/  LEA R208, P1, R244, R248, 0x2 ;  /* 0x000000f8f4d07211 */ /* 0x000fc800078210ff */
[----:B------:R-:W-:Y:S02]  /*14600*/  LEA.HI.X.SX32 R209, R244, R0, 0x2, P1 ;  /* 0x00000000f4d17211 */ /* 0x000fe400008f16ff */
[----:B------:R-:W-:Y:S02]  /*14610*/  LEA R238, P2, R245, R248, 0x2 ;  /* 0x000000f8f5ee7211 */ /* 0x000fe400078410ff */
[-C--:B------:R-:W-:Y:S02]  /*14620*/  LEA.HI.X.SX32 R237, R243, R0.reuse, 0x2, P0 ;  /* 0x00000000f3ed7211 */ /* 0x080fe400000f16ff */
[----:B------:R-:W-:Y:S02]  /*14630*/  LEA.HI.X.SX32 R239, R245, R0, 0x2, P2 ;  /* 0x00000000f5ef7211 */ /* 0x000fe400010f16ff */
[-C--:B------:R-:W-:Y:S02]  /*14640*/  LEA R244, P3, R251, R248.reuse, 0x2 ;  /* 0x000000f8fbf47211 */ /* 0x080fe400078610ff */
[----:B------:R-:W-:-:S02]  /*14650*/  LEA R210, P0, R241, R248, 0x2 ;  /* 0x000000f8f1d27211 */ /* 0x000fc400078010ff */
[----:B------:R-:W-:-:S04]  /*14660*/  LEA R242, P1, R247, R248, 0x2 ;  /* 0x000000f8f7f27211 */ /* 0x000fc800078210ff */
[----:B------:R-:W-:Y:S02]  /*14670*/  LEA.HI.X.SX32 R243, R247, R0, 0x2, P1 ;  /* 0x00000000f7f37211 */ /* 0x000fe400008f16ff */
[----:B-1----:R-:W-:Y:S02]  /*14680*/  SHF.R.U32.HI R247, RZ, 0x6, R183 ;  /* 0x00000006fff77819 */ /* 0x002fe400000116b7 */
[-C--:B------:R-:W-:Y:S02]  /*14690*/  LEA R212, P2, R246, R248.reuse, 0x2 ;  /* 0x000000f8f6d47211 */ /* 0x080fe400078410ff */
[----:B------:R-:W-:Y:S02]  /*146a0*/  LEA R248, P5, R252, R248, 0x2 ;  /* 0x000000f8fcf87211 */ /* 0x000fe400078a10ff */
[----:B------:R-:W-:Y:S02]  /*146b0*/  LEA.HI.X.SX32 R211, R241, R0, 0x2, P0 ;  /* 0x00000000f1d37211 */ /* 0x000fe400000f16ff */
[----:B------:R-:W-:-:S02]  /*146c0*/  SGXT.U32 R247, R247, 0x1 ;  /* 0x00000001f7f7781a */ /* 0x000fc40000000000 */
[----:B------:R-:W-:Y:S02]  /*146d0*/  ISETP.GT.AND P0, PT, R240, 0x3f, PT ;  /* 0x0000003ff000780c */ /* 0x000fe40003f04270 */
[-C--:B------:R-:W-:Y:S02]  /*146e0*/  LEA.HI.X.SX32 R245, R251, R0.reuse, 0x2, P3 ;  /* 0x00000000fbf57211 */ /* 0x080fe400018f16ff */
[-C--:B------:R-:W-:Y:S02]  /*146f0*/  LEA.HI.X.SX32 R251, R249, R0.reuse, 0x2, P4 ;  /* 0x00000000f9fb7211 */ /* 0x080fe400020f16ff */
[-C--:B------:R-:W-:Y:S02]  /*14700*/  LEA.HI.X.SX32 R213, R246, R0.reuse, 0x2, P2 ;  /* 0x00000000f6d57211 */ /* 0x080fe400010f16ff */
[----:B------:R-:W-:Y:S02]  /*14710*/  LEA.HI.X.SX32 R249, R252, R0, 0x2, P5 ;  /* 0x00000000fcf97211 */ /* 0x000fe400028f16ff */
[----:B------:R-:W-:-:S02]  /*14720*/  ISETP.GE.AND P1, PT, R247, c[0x0][0x180], PT ;  /* 0x00006000f7007a0c */ /* 0x000fc40003f26270 */
[----:B------:R-:W-:Y:S02]  /*14730*/  SEL R0, RZ, 0x4, !P0 ;  /* 0x00000004ff007807 */ /* 0x000fe40004000000 */
[----:B------:R-:W-:Y:S02]  /*14740*/  LOP3.LUT R241, R183, 0x3f, RZ, 0xc0, !PT ;  /* 0x0000003fb7f17812 */ /* 0x000fe400078ec0ff */
[----:B------:R-:W-:Y:S02]  /*14750*/  SEL R252, R0, RZ, !P1 ;  /* 0x000000ff00fc7207 */ /* 0x000fe40004800000 */
[----:B------:R-:W-:Y:S02]  /*14760*/  ISETP.GE.AND P1, PT, R241, c[0x0][0x180], PT ;  /* 0x00006000f1007a0c */ /* 0x000fe40003f26270 */
[----:B------:R-:W-:Y:S02]  /*14770*/  LOP3.LUT R246, R247, 0x4, RZ, 0xfc, !PT ;  /* 0x00000004f7f67812 */ /* 0x000fe400078efcff */
[----:B------:R-:W-:-:S02]  /*14780*/  ISETP.NE.U32.AND P5, PT, R252, RZ, PT ;  /* 0x000000fffc00720c */ /* 0x000fc40003fa5070 */
[----:B------:R-:W-:Y:S02]  /*14790*/  SEL R252, R0, RZ, !P1 ;  /* 0x000000ff00fc7207 */ /* 0x000fe40004800000 */
[----:B------:R-:W-:Y:S02]  /*147a0*/  ISETP.GE.AND P2, PT, R246, c[0x0][0x180], PT ;  /* 0x00006000f6007a0c */ /* 0x000fe40003f46270 */
[----:B------:R-:W-:Y:S02]  /*147b0*/  ISETP.NE.U32.AND P1, PT, R252, RZ, PT ;  /* 0x000000fffc00720c */ /* 0x000fe40003f25070 */
[----:B------:R-:W-:-:S04]  /*147c0*/  SEL R252, R0, RZ, !P2 ;  /* 0x000000ff00fc7207 */ /* 0x000fc80005000000 */
[----:B------:R-:W-:Y:S02]  /*147d0*/  ISETP.NE.U32.AND P4, PT, R252, RZ, PT ;  /* 0x000000fffc00720c */ /* 0x000fe40003f85070 */
[----:B------:R-:W-:-:S04]  /*147e0*/  LOP3.LUT R252, R247, 0x8, RZ, 0xfc, !PT ;  /* 0x00000008f7fc7812 */ /* 0x000fc800078efcff */
[----:B------:R-:W-:Y:S02]  /*147f0*/  ISETP.GE.AND P2, PT, R252, c[0x0][0x180], PT ;  /* 0x00006000fc007a0c */ /* 0x000fe40003f46270 */
[----:B------:R-:W-:-:S04]  /*14800*/  LOP3.LUT R252, R247, 0xc, RZ, 0xfc, !PT ;  /* 0x0000000cf7fc7812 */ /* 0x000fc800078efcff */
[----:B------:R-:W-:Y:S02]  /*14810*/  ISETP.GE.AND P3, PT, R252, c[0x0][0x180], PT ;  /* 0x00006000fc007a0c */ /* 0x000fe40003f66270 */
[----:B------:R-:W-:Y:S02]  /*14820*/  SEL R252, R0, RZ, !P2 ;  /* 0x000000ff00fc7207 */ /* 0x000fe40005000000 */
[----:B------:R-:W-:Y:S02]  /*14830*/  SHF.R.S32.HI R183, RZ, 0x6, R183 ;  /* 0x00000006ffb77819 */ /* 0x000fe400000114b7 */
[----:B------:R-:W-:Y:S02]  /*14840*/  ISETP.NE.U32.AND P2, PT, R252, RZ, PT ;  /* 0x000000fffc00720c */ /* 0x000fe40003f45070 */
[----:B------:R-:W-:Y:S01]  /*14850*/  SEL R252, R0, RZ, !P3 ;  /* 0x000000ff00fc7207 */ /* 0x000fe20005800000 */
[----:B------:R-:W-:Y:S01]  /*14860*/  IMAD.SHL.U32 R241, R241, 0x4, RZ ;  /* 0x00000004f1f17824 */ /* 0x000fe200078e00ff */
[----:B------:R-:W-:-:S02]  /*14870*/  SGXT R183, R183, 0x1 ;  /* 0x00000001b7b7781a */ /* 0x000fc40000000200 */
[----:B------:R-:W-:Y:S02]  /*14880*/  ISETP.NE.U32.AND P3, PT, R252, RZ, PT ;  /* 0x000000fffc00720c */ /* 0x000fe40003f65070 */
[----:B------:R-:W-:Y:S02]  /*14890*/  LOP3.LUT R252, R247, 0x10, RZ, 0xfc, !PT ;  /* 0x00000010f7fc7812 */ /* 0x000fe400078efcff */
[----:B------:R-:W-:Y:S02]  /*148a0*/  LOP3.LUT R241, R241, 0x120, R183, 0x78, !PT ;  /* 0x00000120f1f17812 */ /* 0x000fe400078e78b7 */
[----:B------:R-:W-:Y:S02]  /*148b0*/  ISETP.GE.AND P6, PT, R252, c[0x0][0x180], PT ;  /* 0x00006000fc007a0c */ /* 0x000fe40003fc6270 */
[----:B------:R-:W-:Y:S01]  /*148c0*/  LOP3.LUT R252, R247, 0x14, RZ, 0xfc, !PT ;  /* 0x00000014f7fc7812 */ /* 0x000fe200078efcff */
[----:B------:R1:W-:Y:S03]  /*148d0*/  LDGSTS.E [R241+0x40000], [R184.64], P5 ;  /* 0x40000000b8f17fae */ /* 0x0003e6000a92184a */
[----:B------:R-:W-:Y:S01]  /*148e0*/  ISETP.GE.AND P5, PT, R252, c[0x0][0x180], PT ;  /* 0x00006000fc007a0c */ /* 0x000fe20003fa6270 */
[----:B------:R1:W-:Y:S01]  /*148f0*/  LDGSTS.E [R241+0x40400], [R186.64], P4 ;  /* 0x40400000baf17fae */ /* 0x0003e2000a12184a */
[----:B------:R-:W-:-:S03]  /*14900*/  SEL R252, R0, RZ, !P6 ;  /* 0x000000ff00fc7207 */ /* 0x000fc60007000000 */
[----:B------:R1:W-:Y:S01]  /*14910*/  LDGSTS.E [R241+0x40800], [R188.64], P2 ;  /* 0x40800000bcf17fae */ /* 0x0003e2000912184a */
[----:B------:R-:W-:Y:S02]  /*14920*/  ISETP.NE.U32.AND P6, PT, R252, RZ, PT ;  /* 0x000000fffc00720c */ /* 0x000fe40003fc5070 */
[----:B------:R-:W-:Y:S01]  /*14930*/  SEL R252, R0, RZ, !P5 ;  /* 0x000000ff00fc7207 */ /* 0x000fe20006800000 */
[----:B------:R1:W-:Y:S03]  /*14940*/  LDGSTS.E [R241+0x40c00], [R190.64], P3 ;  /* 0x40c00000bef17fae */ /* 0x0003e6000992184a */
[----:B------:R-:W-:Y:S02]  /*14950*/  ISETP.NE.U32.AND P5, PT, R252, RZ, PT ;  /* 0x000000fffc00720c */ /* 0x000fe40003fa5070 */
[----:B------:R-:W-:-:S04]  /*14960*/  LOP3.LUT R252, R247, 0x18, RZ, 0xfc, !PT ;  /* 0x00000018f7fc7812 */ /* 0x000fc800078efcff */
[----:B------:R-:W-:Y:S01]  /*14970*/  ISETP.GE.AND P4, PT, R252, c[0x0][0x180], PT ;  /* 0x00006000fc007a0c */ /* 0x000fe20003f86270 */
[----:B------:R1:W-:Y:S01]  /*14980*/  LDGSTS.E [R241+0x41000], [R192.64], P6 ;  /* 0x41000000c0f17fae */ /* 0x0003e2000b12184a */
[----:B------:R-:W-:-:S04]  /*14990*/  LOP3.LUT R252, R247, 0x1c, RZ, 0xfc, !PT ;  /* 0x0000001cf7fc7812 */ /* 0x000fc800078efcff */
[----:B------:R-:W-:Y:S01]  /*149a0*/  ISETP.GE.AND P2, PT, R252, c[0x0][0x180], PT ;  /* 0x00006000fc007a0c */ /* 0x000fe20003f46270 */
[----:B------:R1:W-:Y:S01]  /*149b0*/  LDGSTS.E [R241+0x41400], [R194.64], P5 ;  /* 0x41400000c2f17fae */ /* 0x0003e2000a92184a */
[----:B------:R-:W-:-:S04]  /*149c0*/  SEL R252, R0, RZ, !P4 ;  /* 0x000000ff00fc7207 */ /* 0x000fc80006000000 */
[----:B------:R-:W-:Y:S02]  /*149d0*/  ISETP.NE.U32.AND P4, PT, R252, RZ, PT ;  /* 0x000000fffc00720c */ /* 0x000fe40003f85070 */
[----:B------:R-:W-:-:S04]  /*149e0*/  SEL R252, R0, RZ, !P2 ;  /* 0x000000ff00fc7207 */ /* 0x000fc80005000000 */
        /* <DEDUP_REMOVED lines=52> */
[----:B------:R-:W-:Y:S02]  /*14d30*/  ISETP.GE.AND P3, PT, R252, c[0x0][0x180], PT ;  /* 0x00006000fc007a0c */ /* 0x000fe40003f66270 */
[----:B------:R-:W-:-:S04]  /*14d40*/  LOP3.LUT R252, R247, 0xe, RZ, 0xfc, !PT ;  /* 0x0000000ef7fc7812 */ /* 0x000fc800078efcff */
[----:B------:R-:W-:Y:S02]  /*14d50*/  ISETP.GE.AND P6, PT, R252, c[0x0][0x180], PT ;  /* 0x00006000fc007a0c */ /* 0x000fe40003fc6270 */
[----:B------:R-:W-:-:S04]  /*14d60*/  SEL R252, R0, RZ, !P3 ;  /* 0x000000ff00fc7207 */ /* 0x000fc80005800000 */
[----:B------:R-:W-:Y:S02]  /*14d70*/  ISETP.NE.U32.AND P3, PT, R252, RZ, PT ;  /* 0x000000fffc00720c */ /* 0x000fe40003f65070 */
[----:B------:R-:W-:-:S04]  /*14d80*/  SEL R252, R0, RZ, !P6 ;  /* 0x000000ff00fc7207 */ /* 0x000fc80007000000 */
[----:B------:R-:W-:Y:S02]  /*14d90*/  ISETP.NE.U32.AND P6, PT, R252, RZ, PT ;  /* 0x000000fffc00720c */ /* 0x000fe40003fc5070 */
[----:B------:R-:W-:Y:S02]  /*14da0*/  LOP3.LUT R252, R247, 0x12, RZ, 0xfc, !PT ;  /* 0x00000012f7fc7812 */ /* 0x000fe400078efcff */
[----:B-1----:R-:W-:Y:S02]  /*14db0*/  LOP3.LUT R241, R241, 0x40, RZ, 0x3c, !PT ;  /* 0x00000040f1f17812 */ /* 0x002fe400078e3cff */
        /* <DEDUP_REMOVED lines=43> */
[----:B------:R-:W-:Y:S01]  /*15070*/  ULDC UR6, c[0x0][0x180] ;  /* 0x0000600000067ab9 */ /* 0x000fe20000000800 */
[----:B------:R-:W-:Y:S01]  /*15080*/  LOP3.LUT R252, R247, 0x36, RZ, 0xfc, !PT ;  /* 0x00000036f7fc7812 */ /* 0x000fe200078efcff */
[----:B------:R1:W-:Y:S03]  /*15090*/  LDGSTS.E [R241+0x42a00], [R234.64], P4 ;  /* 0x42a00000eaf17fae */ /* 0x0003e6000a12184a */
[----:B------:R-:W-:Y:S01]  /*150a0*/  ISETP.GE.AND P6, PT, R252, c[0x0][0x180], PT ;  /* 0x00006000fc007a0c */ /* 0x000fe20003fc6270 */
[----:B------:R-:W-:Y:S01]  /*150b0*/  UIADD3 UR4, UR6, -0x40, URZ ;  /* 0xffffffc006047890 */ /* 0x000fe2000fffe03f */
[----:B------:R-:W-:Y:S01]  /*150c0*/  SEL R252, R0, RZ, !P3 ;  /* 0x000000ff00fc7207 */ /* 0x000fe20005800000 */
[----:B------:R1:W-:Y:S03]  /*150d0*/  LDGSTS.E [R241+0x42e00], [R236.64], P2 ;  /* 0x42e00000ecf17fae */ /* 0x0003e6000912184a */
[----:B------:R-:W-:-:S02]  /*150e0*/  ISETP.NE.U32.AND P3, PT, R252, RZ, PT ;  /* 0x000000fffc00720c */ /* 0x000fc40003f65070 */
[----:B------:R-:W-:-:S04]  /*150f0*/  SEL R252, R0, RZ, !P6 ;  /* 0x000000ff00fc7207 */ /* 0x000fc80007000000 */
[----:B------:R-:W-:Y:S02]  /*15100*/  ISETP.NE.U32.AND P6, PT, R252, RZ, PT ;  /* 0x000000fffc00720c */ /* 0x000fe40003fc5070 */
[----:B------:R-:W-:-:S04]  /*15110*/  LOP3.LUT R252, R247, 0x3a, RZ, 0xfc, !PT ;  /* 0x0000003af7fc7812 */ /* 0x000fc800078efcff */
[----:B------:R-:W-:Y:S01]  /*15120*/  ISETP.GE.AND P5, PT, R252, c[0x0][0x180], PT ;  /* 0x00006000fc007a0c */ /* 0x000fe20003fa6270 */
[----:B------:R1:W-:Y:S03]  /*15130*/  LDGSTS.E [R241+0x43200], [R238.64], P3 ;  /* 0x43200000eef17fae */ /* 0x0003e6000992184a */
[----:B------:R-:W-:-:S04]  /*15140*/  SEL R252, R0, RZ, !P5 ;  /* 0x000000ff00fc7207 */ /* 0x000fc80006800000 */
[----:B------:R-:W-:Y:S02]  /*15150*/  ISETP.NE.U32.AND P5, PT, R252, RZ, PT ;  /* 0x000000fffc00720c */ /* 0x000fe40003fa5070 */
[----:B------:R-:W2:Y:S01]  /*15160*/  S2R R252, SR_TID.X ;  /* 0x0000000000fc7919 */ /* 0x000ea20000002100 */
[----:B------:R-:W-:Y:S02]  /*15170*/  ISETP.GT.AND P2, PT, R240, 0x7f, PT ;  /* 0x0000007ff000780c */ /* 0x000fe40003f44270 */
[----:B------:R-:W-:Y:S02]  /*15180*/  LOP3.LUT R240, R247, 0x3e, RZ, 0xfc, !PT ;  /* 0x0000003ef7f07812 */ /* 0x000fe400078efcff */
[----:B--2---:R-:W-:-:S04]  /*15190*/  LOP3.LUT R252, R252, 0x3f, RZ, 0xc0, !PT ;  /* 0x0000003ffcfc7812 */ /* 0x004fc800078ec0ff */
[----:B------:R-:W-:-:S04]  /*151a0*/  ISETP.GE.AND P4, PT, R252, UR4, PT ;  /* 0x00000004fc007c0c */ /* 0x000fc8000bf86270 */
[----:B------:R-:W-:Y:S02]  /*151b0*/  SEL R252, RZ, 0x4, P4 ;  /* 0x00000004fffc7807 */ /* 0x000fe40002000000 */
[----:B------:R-:W-:Y:S02]  /*151c0*/  ISETP.GE.AND P4, PT, R240, c[0x0][0x180], PT ;  /* 0x00006000f0007a0c */ /* 0x000fe40003f86270 */
[----:B------:R-:W-:Y:S02]  /*151d0*/  SEL R252, R252, RZ, P2 ;  /* 0x000000fffcfc7207 */ /* 0x000fe40001000000 */
[----:B-1----:R-:W-:Y:S02]  /*151e0*/  SEL R241, R0, RZ, !P4 ;  /* 0x000000ff00f17207 */ /* 0x002fe40006000000 */
[----:B------:R-:W-:Y:S02]  /*151f0*/  ISETP.NE.U32.AND P4, PT, R252, RZ, PT ;  /* 0x000000fffc00720c */ /* 0x000fe40003f85070 */
[----:B------:R-:W1:Y:S04]  /*15200*/  S2R R252, SR_TID.X ;  /* 0x0000000000fc7919 */ /* 0x000e680000002100 */
[----:B------:R-:W2:Y:S01]  /*15210*/  S2R R0, SR_TID.X ;  /* 0x0000000000007919 */ /* 0x000ea20000002100 */
[----:B------:R-:W-:-:S02]  /*15220*/  ISETP.GE.AND P3, PT, R247, UR4, PT ;  /* 0x00000004f7007c0c */ /* 0x000fc4000bf66270 */
[----:B-1----:R-:W-:Y:S02]  /*15230*/  LOP3.LUT R252, R252, 0x3f, RZ, 0xc0, !PT ;  /* 0x0000003ffcfc7812 */ /* 0x002fe400078ec0ff */
[----:B--2---:R-:W-:-:S03]  /*15240*/  SHF.R.S32.HI R0, RZ, 0x6, R0 ;  /* 0x00000006ff007819 */ /* 0x004fc60000011400 */
[----:B------:R-:W-:Y:S01]  /*15250*/  IMAD.SHL.U32 R252, R252, 0x4, RZ ;  /* 0x00000004fcfc7824 */ /* 0x000fe200078e00ff */
[----:B------:R-:W-:-:S04]  /*15260*/  SGXT R0, R0, 0x1 ;  /* 0x000000010000781a */ /* 0x000fc80000000200 */
[----:B------:R-:W-:Y:S02]  /*15270*/  LOP3.LUT R252, R252, 0x120, R0, 0x78, !PT ;  /* 0x00000120fcfc7812 */ /* 0x000fe400078e7800 */
[----:B------:R-:W-:Y:S02]  /*15280*/  SEL R0, RZ, 0x4, P3 ;  /* 0x00000004ff007807 */ /* 0x000fe40001800000 */
[----:B------:R-:W-:Y:S01]  /*15290*/  LOP3.LUT R252, R252, 0x40, RZ, 0x3c, !PT ;  /* 0x00000040fcfc7812 */ /* 0x000fe200078e3cff */
[----:B------:R-:W-:Y:S01]  /*152a0*/  STL.64 [R1+0x78], R226 ;  /* 0x000078e201007387 */ /* 0x000fe20000100a00 */
[----:B------:R-:W-:-:S03]  /*152b0*/  SEL R0, R0, RZ, P2 ;  /* 0x000000ff00007207 */ /* 0x000fc60001000000 */
[----:B------:R1:W-:Y:S04]  /*152c0*/  STL.64 [R1+0x70], R198 ;  /* 0x000070c601007387 */ /* 0x0003e80000100a00 */
[----:B------:R2:W-:Y:S01]  /*152d0*/  LDGSTS.E [R252+0x43600], [R242.64], P6 ;  /* 0x43600000f2fc7fae */ /* 0x0005e2000b12184a */
[----:B------:R-:W-:-:S03]  /*152e0*/  ISETP.GE.AND P6, PT, R246, UR4, PT ;  /* 0x00000004f6007c0c */ /* 0x000fc6000bfc6270 */
[----:B------:R3:W-:Y:S04]  /*152f0*/  STL.64 [R1+0x60], R200 ;  /* 0x000060c801007387 */ /* 0x0007e80000100a00 */
[----:B------:R-:W-:Y:S04]  /*15300*/  STL.64 [R1+0x68], R228 ;  /* 0x000068e401007387 */ /* 0x000fe80000100a00 */
[----:B------:R-:W-:Y:S04]  /*15310*/  STL.64 [R1+0x58], R230 ;  /* 0x000058e601007387 */ /* 0x000fe80000100a00 */
[----:B------:R2:W-:Y:S01]  /*15320*/  LDGSTS.E [R252+0x43a00], [R244.64], P5 ;  /* 0x43a00000f4fc7fae */ /* 0x0005e2000a92184a */
[----:B------:R-:W-:-:S02]  /*15330*/  ISETP.NE.U32.AND P5, PT, R0, RZ, PT ;  /* 0x000000ff0000720c */ /* 0x000fc40003fa5070 */
[----:B------:R-:W-:Y:S01]  /*15340*/  SEL R0, RZ, 0x4, P6 ;  /* 0x00000004ff007807 */ /* 0x000fe20003000000 */
[----:B------:R4:W-:Y:S04]  /*15350*/  STL.64 [R1+0x50], R202 ;  /* 0x000050ca01007387 */ /* 0x0009e80000100a00 */
[----:B------:R-:W-:Y:S01]  /*15360*/  STL.64 [R1+0x48], R232 ;  /* 0x000048e801007387 */ /* 0x000fe20000100a00 */
[----:B--2---:R-:W-:-:S03]  /*15370*/  LOP3.LUT R252, R247, 0x8, RZ, 0xfc, !PT ;  /* 0x00000008f7fc7812 */ /* 0x004fc600078efcff */
[----:B------:R2:W-:Y:S01]  /*15380*/  STL.64 [R1+0x40], R204 ;  /* 0x000040cc01007387 */ /* 0x0005e20000100a00 */
[----:B------:R-:W-:-:S03]  /*15390*/  ISETP.GE.AND P6, PT, R252, UR4, PT ;  /* 0x00000004fc007c0c */ /* 0x000fc6000bfc6270 */
[----:B------:R-:W-:Y:S01]  /*153a0*/  STL.64 [R1+0x38], R234 ;  /* 0x000038ea01007387 */ /* 0x000fe20000100a00 */
[----:B------:R-:W-:-:S03]  /*153b0*/  SEL R252, R0, RZ, P2 ;  /* 0x000000ff00fc7207 */ /* 0x000fc60001000000 */
[----:B------:R1:W-:Y:S04]  /*153c0*/  STL.64 [R1+0x30], R206 ;  /* 0x000030ce01007387 */ /* 0x0003e80000100a00 */
[----:B------:R-:W-:Y:S01]  /*153d0*/  STL.64 [R1+0x28], R236 ;  /* 0x000028ec01007387 */ /* 0x000fe20000100a00 */
[----:B------:R-:W-:-:S03]  /*153e0*/  SEL R0, RZ, 0x4, P6 ;  /* 0x00000004ff007807 */ /* 0x000fc60003000000 */
[----:B------:R1:W-:Y:S01]  /*153f0*/  STL.64 [R1+0x20], R208 ;  /* 0x000020d001007387 */ /* 0x0003e20000100a00 */
[----:B------:R-:W-:-:S03]  /*15400*/  ISETP.NE.U32.AND P6, PT, R252, RZ, PT ;  /* 0x000000fffc00720c */ /* 0x000fc60003fc5070 */
[----:B------:R-:W-:Y:S04]  /*15410*/  STL.64 [R1+0x18], R238 ;  /* 0x000018ee01007387 */ /* 0x000fe80000100a00 */
[----:B------:R1:W-:Y:S04]  /*15420*/  STL.64 [R1+0x10], R210 ;  /* 0x000010d201007387 */ /* 0x0003e80000100a00 */
[----:B------:R-:W-:Y:S04]  /*15430*/  STL.64 [R1+0x8], R242 ;  /* 0x000008f201007387 */ /* 0x000fe80000100a00 */
[----:B------:R1:W-:Y:S04]  /*15440*/  STL.64 [R1], R212 ;  /* 0x000000d401007387 */ /* 0x0003e80000100a00 */
[----:B------:R1:W-:Y:S04]  /*15450*/  STL.64 [R1+0xf0], R244 ;  /* 0x0000f0f401007387 */ /* 0x0003e80000100a00 */
[----:B------:R-:W1:Y:S04]  /*15460*/  S2R R252, SR_TID.X ;  /* 0x0000000000fc7919 */ /* 0x000e680000002100 */
[----:B------:R1:W5:Y:S04]  /*15470*/  LDL.LU R183, [R1+0x13c8] ;  /* 0x0013c80001b77983 */ /* 0x0003680000300800 */
[----:B------:R-:W1:Y:S04]  /*15480*/  S2R R247, SR_TID.X ;  /* 0x0000000000f77919 */ /* 0x000e680000002100 */
[----:B------:R1:W5:Y:S04]  /*15490*/  LDL.LU.64 R184, [R1+0x13c0] ;  /* 0x0013c00001b87983 */ /* 0x0003680000300a00 */
[----:B------:R1:W5:Y:S04]  /*154a0*/  LDL.LU.64 R186, [R1+0x13b8] ;  /* 0x0013b80001ba7983 */ /* 0x0003680000300a00 */
[----:B------:R1:W5:Y:S04]  /*154b0*/  LDL.LU.64 R188, [R1+0x13b0] ;  /* 0x0013b00001bc7983 */ /* 0x0003680000300a00 */
[----:B------:R1:W5:Y:S04]  /*154c0*/  LDL.LU.64 R190, [R1+0x13a8] ;  /* 0x0013a80001be7983 */ /* 0x0003680000300a00 */
[----:B------:R1:W5:Y:S04]  /*154d0*/  LDL.LU.64 R192, [R1+0x13a0] ;  /* 0x0013a00001c07983 */ /* 0x0003680000300a00 */
[----:B------:R1:W5:Y:S04]  /*154e0*/  LDL.LU.64 R194, [R1+0x1398] ;  /* 0x0013980001c27983 */ /* 0x0003680000300a00 */
[----:B------:R2:W5:Y:S04]  /*154f0*/  LDL.LU.64 R196, [R1+0x1390] ;  /* 0x0013900001c47983 */ /* 0x0005680000300a00 */
[----:B-1----:R1:W5:Y:S04]  /*15500*/  LDL.LU.64 R198, [R1+0x1388] ;  /* 0x0013880001c67983 */ /* 0x0023680000300a00 */
[----:B---3--:R1:W5:Y:S04]  /*15510*/  LDL.LU.64 R200, [R1+0x1380] ;  /* 0x0013800001c87983 */ /* 0x0083680000300a00 */
[----:B----4-:R1:W5:Y:S04]  /*15520*/  LDL.LU.64 R202, [R1+0x1378] ;  /* 0x0013780001ca7983 */ /* 0x0103680000300a00 */
[----:B--2---:R1:W5:Y:S04]  /*15530*/  LDL.LU.64 R204, [R1+0x1370] ;  /* 0x0013700001cc7983 */ /* 0x0043680000300a00 */
[----:B------:R1:W5:Y:S04]  /*15540*/  LDL.LU.64 R206, [R1+0x1368] ;  /* 0x0013680001ce7983 */ /* 0x0003680000300a00 */
[----:B------:R1:W5:Y:S04]  /*15550*/  LDL.LU.64 R208, [R1+0x1360] ;  /* 0x0013600001d07983 */ /* 0x0003680000300a00 */
[----:B------:R1:W5:Y:S04]  /*15560*/  LDL.LU.64 R210, [R1+0x1358] ;  /* 0x0013580001d27983 */ /* 0x0003680000300a00 */
[----:B------:R1:W5:Y:S04]  /*15570*/  LDL.LU.64 R212, [R1+0x1350] ;  /* 0x0013500001d47983 */ /* 0x0003680000300a00 */
[----:B------:R1:W5:Y:S04]  /*15580*/  LDL.LU.64 R214, [R1+0x1348] ;  /* 0x0013480001d67983 */ /* 0x0003680000300a00 */
[----:B------:R1:W5:Y:S04]  /*15590*/  LDL.LU.64 R216, [R1+0x1340] ;  /* 0x0013400001d87983 */ /* 0x0003680000300a00 */
[----:B------:R1:W5:Y:S04]  /*155a0*/  LDL.LU.64 R218, [R1+0x1338] ;  /* 0x0013380001da7983 */ /* 0x0003680000300a00 */
[----:B------:R1:W5:Y:S01]  /*155b0*/  LDL.LU.64 R220, [R1+0x1330] ;  /* 0x0013300001dc7983 */ /* 0x0003620000300a00 */
[----:B------:R-:W-:-:S03]  /*155c0*/  LOP3.LUT R252, R252, 0x3f, RZ, 0xc0, !PT ;  /* 0x0000003ffcfc7812 */ /* 0x000fc600078ec0ff */
[----:B------:R1:W5:Y:S01]  /*155d0*/  LDL.LU.64 R222, [R1+0x1328] ;  /* 0x0013280001de7983 */ /* 0x0003620000300a00 */
[----:B------:R-:W-:-:S03]  /*155e0*/  SHF.R.S32.HI R247, RZ, 0x6, R247 ;  /* 0x00000006fff77819 */ /* 0x000fc600000114f7 */
[----:B------:R1:W5:Y:S04]  /*155f0*/  LDL.LU.64 R224, [R1+0x1320] ;  /* 0x0013200001e07983 */ /* 0x0003680000300a00 */
[----:B------:R1:W5:Y:S04]  /*15600*/  LDL.LU.64 R226, [R1+0x1318] ;  /* 0x0013180001e27983 */ /* 0x0003680000300a00 */
[----:B------:R1:W5:Y:S04]  /*15610*/  LDL.LU.64 R228, [R1+0x1310] ;  /* 0x0013100001e47983 */ /* 0x0003680000300a00 */
[----:B------:R1:W5:Y:S01]  /*15620*/  LDL.LU.64 R230, [R1+0x1308] ;  /* 0x0013080001e67983 */ /* 0x0003620000300a00 */
[----:B------:R-:W-:-:S03]  /*15630*/  SGXT R247, R247, 0x1 ;  /* 0x00000001f7f7781a */ /* 0x000fc60000000200 */
[----:B------:R1:W5:Y:S01]  /*15640*/  LDL.LU.64 R232, [R1+0x1300] ;  /* 0x0013000001e87983 */ /* 0x0003620000300a00 */
[----:B------:R-:W-:-:S03]  /*15650*/  IMAD.SHL.U32 R252, R252, 0x4, RZ ;  /* 0x00000004fcfc7824 */ /* 0x000fc600078e00ff */
[----:B------:R1:W5:Y:S01]  /*15660*/  LDL.LU.64 R234, [R1+0x12f8] ;  /* 0x0012f80001ea7983 */ /* 0x0003620000300a00 */
[----:B------:R-:W-:-:S03]  /*15670*/  ISETP.NE.U32.AND P3, PT, R241, RZ, PT ;  /* 0x000000fff100720c */ /* 0x000fc60003f65070 */
[----:B------:R1:W5:Y:S04]  /*15680*/  LDL.LU.64 R236, [R1+0x12f0] ;  /* 0x0012f00001ec7983 */ /* 0x0003680000300a00 */
[----:B------:R1:W5:Y:S04]  /*15690*/  LDL.LU R240, [R1+0x12e8] ;  /* 0x0012e80001f07983 */ /* 0x0003680000300800 */
[----:B------:R1:W5:Y:S01]  /*156a0*/  LDL.LU.64 R238, [R1+0x12e0] ;  /* 0x0012e00001ee7983 */ /* 0x0003620000300a00 */
[----:B------:R-:W-:-:S03]  /*156b0*/  LOP3.LUT R252, R252, 0x120, R247, 0x78, !PT ;  /* 0x00000120fcfc7812 */ /* 0x000fc600078e78f7 */
[----:B------:R1:W5:Y:S04]  /*156c0*/  LDL.LU R241, [R1+0x12d8] ;  /* 0x0012d80001f17983 */ /* 0x0003680000300800 */
[----:B------:R1:W5:Y:S04]  /*156d0*/  LDL.LU.64 R242, [R1+0x12d0] ;  /* 0x0012d00001f27983 */ /* 0x0003680000300a00 */
[----:B------:R1:W5:Y:S04]  /*156e0*/  LDL.LU R246, [R1+0x12c8] ;  /* 0x0012c80001f67983 */ /* 0x0003680000300800 */
[----:B------:R1:W5:Y:S04]  /*156f0*/  LDL.LU.64 R244, [R1+0x12c0] ;  /* 0x0012c00001f47983 */ /* 0x0003680000300a00 */
[----:B------:R1:W5:Y:S01]  /*15700*/  LDL.LU R247, [R1+0x12bc] ;  /* 0x0012bc0001f77983 */ /* 0x0003620000300800 */
[----:B------:R-:W-:-:S02]  /*15710*/  LOP3.LUT R252, R252, 0x40, RZ, 0x3c, !PT ;  /* 0x00000040fcfc7812 */ /* 0x000fc400078e3cff */
[----:B------:R-:W-:-:S03]  /*15720*/  SEL R0, R0, RZ, P2 ;  /* 0x000000ff00007207 */ /* 0x000fc60001000000 */
[----:B------:R1:W-:Y:S01]  /*15730*/  LDGSTS.E [R252+0x43e00], [R248.64], P3 ;  /* 0x43e00000f8fc7fae */ /* 0x0003e2000992184a */
[----:B------:R-:W-:-:S03]  /*15740*/  ISETP.NE.U32.AND P3, PT, R0, RZ, PT ;  /* 0x000000ff0000720c */ /* 0x000fc60003f65070 */
[----:B------:R2:W-:Y:S04]  /*15750*/  STL.64 [R1+0x1500], R128 ;  /* 0x0015008001007387 */ /* 0x0005e80000100a00 */
[----:B-1----:R-:W1:Y:S04]  /*15760*/  S2R R252, SR_TID.X ;  /* 0x0000000000fc7919 */ /* 0x002e680000002100 */
[----:B------:R-:W0:Y:S04]  /*15770*/  LDGDEPBAR ;  /* 0x00000000000079af */ /* 0x000e280000000000 */
[----:B--2---:R-:W2:Y:S04]  /*15780*/  LDL.64 R128, [R1+0x2e8] ;  /* 0x0002e80001807983 */ /* 0x004ea80000100a00 */
[----:B------:R3:W-:Y:S04]  /*15790*/  STL.64 [R1+0x14f8], R122 ;  /* 0x0014f87a01007387 */ /* 0x0007e80000100a00 */
[----:B---3--:R-:W3:Y:S04]  /*157a0*/  LDL.64 R122, [R1+0x2d8] ;  /* 0x0002d800017a7983 */ /* 0x008ee80000100a00 */
[----:B------:R4:W-:Y:S04]  /*157b0*/  STL.64 [R1+0x14f0], R116 ;  /* 0x0014f07401007387 */ /* 0x0009e80000100a00 */
[----:B----4-:R-:W4:Y:S04]  /*157c0*/  LDL.64 R116, [R1+0x2c8] ;  /* 0x0002c80001747983 */ /* 0x010f280000100a00 */
[----:B------:R1:W-:Y:S04]  /*157d0*/  STL.64 [R1+0x14e8], R110 ;  /* 0x0014e86e01007387 */ /* 0x0003e80000100a00 */
[----:B-1----:R-:W4:Y:S04]  /*157e0*/  LDL.64 R110, [R1+0x2b8] ;  /* 0x0002b800016e7983 */ /* 0x002f280000100a00 */
        /* <DEDUP_REMOVED lines=31> */
[----:B-1----:R-:W4:Y:S01]  /*159e0*/  LDL.64 R14, [R1+0x220] ;  /* 0x00022000010e7983 */ /* 0x002f220000100a00 */
[----:B------:R-:W-:-:S02]  /*159f0*/  SHF.R.S32.HI R0, RZ, 0x6, R252 ;  /* 0x00000006ff007819 */ /* 0x000fc400000114fc */
[----:B------:R-:W-:Y:S01]  /*15a00*/  LOP3.LUT R252, R252, 0x3f, RZ, 0xc0, !PT ;  /* 0x0000003ffcfc7812 */ /* 0x000fe200078ec0ff */
[----:B------:R1:W-:Y:S01]  /*15a10*/  STL.64 [R1+0x1460], R8 ;  /* 0x0014600801007387 */ /* 0x0003e20000100a00 */
[----:B------:R-:W-:-:S03]  /*15a20*/  SGXT R0, R0, 0x1 ;  /* 0x000000010000781a */ /* 0x000fc60000000200 */
[----:B-1----:R-:W4:Y:S01]  /*15a30*/  LDL.64 R8, [R1+0x238] ;  /* 0x0002380001087983 */ /* 0x002f220000100a00 */
[----:B------:R-:W-:-:S03]  /*15a40*/  IMAD.SHL.U32 R252, R252, 0x4, RZ ;  /* 0x00000004fcfc7824 */ /* 0x000fc600078e00ff */
[----:B------:R-:W-:Y:S02]  /*15a50*/  STL [R1+0x1458], R3 ;  /* 0x0014580301007387 */ /* 0x000fe40000100800 */
[----:B------:R-:W-:Y:S02]  /*15a60*/  LOP3.LUT R252, R252, 0x110, R0, 0x78, !PT ;  /* 0x00000110fcfc7812 */ /* 0x000fe400078e7800 */
[----:B------:R1:W-:Y:S04]  /*15a70*/  STL.64 [R1+0x1428], R250 ;  /* 0x001428fa01007387 */ /* 0x0003e80000100a00 */
[----:B--2---:R2:W-:Y:S04]  /*15a80*/  LDGSTS.E [R252], [R128.64], P1 ;  /* 0x0000000080fc7fae */ /* 0x0045e8000892184a */
[----:B---3--:R3:W-:Y:S04]  /*15a90*/  LDGSTS.E [R252+0x800], [R122.64], P1 ;  /* 0x008000007afc7fae */ /* 0x0087e8000892184a */
[----:B-1----:R-:W4:Y:S04]  /*15aa0*/  LDL.64 R250, [R1+0x250] ;  /* 0x0002500001fa7983 */ /* 0x002f280000100a00 */
[----:B------:R1:W-:Y:S04]  /*15ab0*/  STL.64 [R1+0x1420], R248 ;  /* 0x001420f801007387 */ /* 0x0003e80000100a00 */
[----:B----4-:R4:W-:Y:S04]  /*15ac0*/  LDGSTS.E [R252+0x1000], [R116.64], P1 ;  /* 0x0100000074fc7fae */ /* 0x0109e8000892184a */
[----:B------:R3:W-:Y:S04]  /*15ad0*/  LDGSTS.E [R252+0x1800], [R110.64], P1 ;  /* 0x018000006efc7fae */ /* 0x0007e8000892184a */
[----:B-1----:R-:W4:Y:S04]  /*15ae0*/  LDL.64 R248, [R1+0x270] ;  /* 0x0002700001f87983 */ /* 0x002f280000100a00 */
[----:B--2---:R-:W2:Y:S04]  /*15af0*/  LDL.LU.64 R128, [R1+0x1500] ;  /* 0x0015000001807983 */ /* 0x004ea80000300a00 */
[----:B------:R1:W-:Y:S04]  /*15b00*/  LDGSTS.E [R252+0x2000], [R104.64], P1 ;  /* 0x0200000068fc7fae */ /* 0x0003e8000892184a */
[----:B---3--:R-:W3:Y:S04]  /*15b10*/  LDL.LU.64 R122, [R1+0x14f8] ;  /* 0x0014f800017a7983 */ /* 0x008ee80000300a00 */
[----:B----4-:R-:W4:Y:S04]  /*15b20*/  LDL.LU.64 R116, [R1+0x14f0] ;  /* 0x0014f00001747983 */ /* 0x010f280000300a00 */
[----:B------:R-:W2:Y:S04]  /*15b30*/  LDL.LU.64 R110, [R1+0x14e8] ;  /* 0x0014e800016e7983 */ /* 0x000ea80000300a00 */
[----:B------:R1:W-:Y:S04]  /*15b40*/  LDGSTS.E [R252+0x2800], [R98.64], P1 ;  /* 0x0280000062fc7fae */ /* 0x0003e8000892184a */
[----:B-1----:R-:W2:Y:S04]  /*15b50*/  LDL.LU.64 R104, [R1+0x14e0] ;  /* 0x0014e00001687983 */ /* 0x002ea80000300a00 */
[----:B------:R-:W2:Y:S04]  /*15b60*/  LDL.LU.64 R98, [R1+0x14d8] ;  /* 0x0014d80001627983 */ /* 0x000ea80000300a00 */
[----:B------:R1:W-:Y:S04]  /*15b70*/  LDGSTS.E [R252+0x3000], [R92.64], P1 ;  /* 0x030000005cfc7fae */ /* 0x0003e8000892184a */
[----:B-1----:R-:W2:Y:S04]  /*15b80*/  LDL.LU.64 R92, [R1+0x14d0] ;  /* 0x0014d000015c7983 */ /* 0x002ea80000300a00 */
[----:B------:R1:W-:Y:S04]  /*15b90*/  LDGSTS.E [R252+0x3800], [R248.64], P1 ;  /* 0x03800000f8fc7fae */ /* 0x0003e8000892184a */
        /* <DEDUP_REMOVED lines=15> */
[----:B-1----:R-:W4:Y:S04]  /*15c90*/  LDL.64 R74, [R1+0x2f8] ;  /* 0x0002f800014a7983 */ /* 0x002f280000100a00 */
[----:B--2---:R-:W2:Y:S04]  /*15ca0*/  LDL.64 R80, [R1+0x2b0] ;  /* 0x0002b00001507983 */ /* 0x004ea80000100a00 */
[----:B---3--:R-:W3:Y:S04]  /*15cb0*/  LDL.64 R86, [R1+0x2c0] ;  /* 0x0002c00001567983 */ /* 0x008ee80000100a00 */
[----:B------:R-:W2:Y:S04]  /*15cc0*/  LDL.64 R68, [R1+0x2f0] ;  /* 0x0002f00001447983 */ /* 0x000ea80000100a00 */
        /* <DEDUP_REMOVED lines=12> */
[----:B-----5:R1:W-:Y:S04]  /*15d90*/  LDGSTS.E [R252+0xb800], [R246.64], P1 ;  /* 0x0b800000f6fc7fae */ /* 0x0203e8000892184a */
[----:B------:R1:W-:Y:S04]  /*15da0*/  STL.64 [R1+0x1410], R246 ;  /* 0x001410f601007387 */ /* 0x0003e80000100a00 */
[----:B------:R1:W-:Y:S04]  /*15db0*/  LDGSTS.E [R252+0xc000], [R240.64], P1 ;  /* 0x0c000000f0fc7fae */ /* 0x0003e8000892184a */
[----:B------:R1:W-:Y:S04]  /*15dc0*/  LDGSTS.E [R252+0xc800], [R234.64], P1 ;  /* 0x0c800000eafc7fae */ /* 0x0003e8000892184a */
[----:B-1----:R-:W2:Y:S04]  /*15dd0*/  LDL.LU.64 R246, [R1+0x2d0] ;  /* 0x0002d00001f67983 */ /* 0x002ea80000300a00 */
[----:B------:R1:W-:Y:S04]  /*15de0*/  STL.64 [R1+0x1418], R240 ;  /* 0x001418f001007387 */ /* 0x0003e80000100a00 */
[----:B------:R1:W-:Y:S04]  /*15df0*/  LDGSTS.E [R252+0xd000], [R228.64], P1 ;  /* 0x0d000000e4fc7fae */ /* 0x0003e8000892184a */
[----:B------:R1:W-:Y:S04]  /*15e00*/  LDGSTS.E [R252+0xd800], [R222.64], P1 ;  /* 0x0d800000defc7fae */ /* 0x0003e8000892184a */
[----:B-1----:R-:W2:Y:S04]  /*15e10*/  LDL.LU.64 R240, [R1+0x2e0] ;  /* 0x0002e00001f07983 */ /* 0x002ea80000300a00 */
[----:B------:R1:W-:Y:S04]  /*15e20*/  STL.64 [R1+0x1430], R234 ;  /* 0x001430ea01007387 */ /* 0x0003e80000100a00 */
[----:B------:R1:W-:Y:S04]  /*15e30*/  LDGSTS.E [R252+0xe000], [R216.64], P1 ;  /* 0x0e000000d8fc7fae */ /* 0x0003e8000892184a */
[----:B------:R1:W-:Y:S04]  /*15e40*/  LDGSTS.E [R252+0xe800], [R210.64], P1 ;  /* 0x0e800000d2fc7fae */ /* 0x0003e8000892184a */
[----:B-1----:R-:W4:Y:S04]  /*15e50*/  LDL.64 R234, [R1+0x128] ;  /* 0x0001280001ea7983 */ /* 0x002f280000100a00 */
        /* <DEDUP_REMOVED lines=33> */
[----:B------:R1:W-:Y:S01]  /*16070*/  LDGSTS.E [R252+0x1b800], [R54.64], P1 ;  /* 0x1b80000036fc7fae */ /* 0x0003e2000892184a */
[----:B------:R-:W-:-:S03]  /*16080*/  LOP3.LUT R3, R252, 0x20, RZ, 0x3c, !PT ;  /* 0x00000020fc037812 */ /* 0x000fc600078e3cff */
        /* <DEDUP_REMOVED lines=8> */
[----:B--2---:R2:W-:Y:S04]  /*16110*/  LDGSTS.E [R3+0x200], [R240.64], P1 ;  /* 0x00200000f0037fae */ /* 0x0045e8000892184a */
[----:B------:R2:W-:Y:S04]  /*16120*/  LDGSTS.E [R3+0xa00], [R246.64], P1 ;  /* 0x00a00000f6037fae */ /* 0x0005e8000892184a */
[----:B---3--:R3:W-:Y:S04]  /*16130*/  LDGSTS.E [R3+0x1200], [R86.64], P1 ;  /* 0x0120000056037fae */ /* 0x0087e8000892184a */
[----:B------:R1:W-:Y:S04]  /*16140*/  LDGSTS.E [R3+0x1a00], [R80.64], P1 ;  /* 0x01a0000050037fae */ /* 0x0003e8000892184a */
[----:B----4-:R4:W-:Y:S04]  /*16150*/  LDGSTS.E [R3+0x2200], [R74.64], P1 ;  /* 0x022000004a037fae */ /* 0x0109e8000892184a */
[----:B------:R1:W-:Y:S04]  /*16160*/  LDGSTS.E [R3+0x2a00], [R68.64], P1 ;  /* 0x02a0000044037fae */ /* 0x0003e8000892184a */
[----:B------:R1:W-:Y:S04]  /*16170*/  LDGSTS.E [R3+0x3200], [R62.64], P1 ;  /* 0x032000003e037fae */ /* 0x0003e8000892184a */
[----:B------:R1:W-:Y:S04]  /*16180*/  LDGSTS.E [R3+0x3a00], [R56.64], P1 ;  /* 0x03a0000038037fae */ /* 0x0003e8000892184a */
[----:B------:R1:W-:Y:S04]  /*16190*/  LDGSTS.E [R3+0x4200], [R50.64], P1 ;  /* 0x0420000032037fae */ /* 0x0003e8000892184a */
[----:B---3--:R-:W3:Y:S04]  /*161a0*/  LDL.LU.64 R86, [R1+0x14c8] ;  /* 0x0014c80001567983 */ /* 0x008ee80000300a00 */
[----:B------:R2:W-:Y:S04]  /*161b0*/  LDGSTS.E [R3+0x4a00], [R44.64], P1 ;  /* 0x04a000002c037fae */ /* 0x0005e8000892184a */
[----:B-1----:R-:W3:Y:S04]  /*161c0*/  LDL.LU.64 R80, [R1+0x14c0] ;  /* 0x0014c00001507983 */ /* 0x002ee80000300a00 */
[----:B------:R1:W-:Y:S04]  /*161d0*/  LDGSTS.E [R3+0x5200], [R38.64], P1 ;  /* 0x0520000026037fae */ /* 0x0003e8000892184a */
[----:B----4-:R-:W4:Y:S04]  /*161e0*/  LDL.LU.64 R74, [R1+0x14b8] ;  /* 0x0014b800014a7983 */ /* 0x010f280000300a00 */
[----:B------:R1:W-:Y:S04]  /*161f0*/  LDGSTS.E [R3+0x5a00], [R32.64], P1 ;  /* 0x05a0000020037fae */ /* 0x0003e8000892184a */
[----:B------:R-:W3:Y:S04]  /*16200*/  LDL.LU.64 R68, [R1+0x14b0] ;  /* 0x0014b00001447983 */ /* 0x000ee80000300a00 */
[----:B------:R1:W-:Y:S04]  /*16210*/  LDGSTS.E [R3+0x6200], [R26.64], P1 ;  /* 0x062000001a037fae */ /* 0x0003e8000892184a */
[----:B------:R-:W3:Y:S04]  /*16220*/  LDL.LU.64 R62, [R1+0x14a8] ;  /* 0x0014a800013e7983 */ /* 0x000ee80000300a00 */
[----:B------:R1:W-:Y:S04]  /*16230*/  LDGSTS.E [R3+0x6a00], [R20.64], P1 ;  /* 0x06a0000014037fae */ /* 0x0003e8000892184a */
[----:B------:R-:W3:Y:S04]  /*16240*/  LDL.LU.64 R56, [R1+0x14a0] ;  /* 0x0014a00001387983 */ /* 0x000ee80000300a00 */
[----:B------:R1:W-:Y:S04]  /*16250*/  LDGSTS.E [R3+0x7200], [R14.64], P1 ;  /* 0x072000000e037fae */ /* 0x0003e8000892184a */
[----:B------:R-:W3:Y:S04]  /*16260*/  LDL.LU.64 R50, [R1+0x1498] ;  /* 0x0014980001327983 */ /* 0x000ee80000300a00 */
[----:B------:R1:W-:Y:S04]  /*16270*/  LDGSTS.E [R3+0x7a00], [R8.64], P1 ;  /* 0x07a0000008037fae */ /* 0x0003e8000892184a */
[----:B--2---:R-:W2:Y:S04]  /*16280*/  LDL.LU.64 R44, [R1+0x1490] ;  /* 0x00149000012c7983 */ /* 0x004ea80000300a00 */
[----:B------:R1:W-:Y:S04]  /*16290*/  LDGSTS.E [R3+0x8200], [R210.64], P1 ;  /* 0x08200000d2037fae */ /* 0x0003e8000892184a */
[----:B-1----:R-:W2:Y:S04]  /*162a0*/  LDL.LU.64 R38, [R1+0x1488] ;  /* 0x0014880001267983 */ /* 0x002ea80000300a00 */
[----:B------:R1:W-:Y:S04]  /*162b0*/  LDGSTS.E [R3+0x8a00], [R216.64], P1 ;  /* 0x08a00000d8037fae */ /* 0x0003e8000892184a */
[----:B------:R-:W2:Y:S04]  /*162c0*/  LDL.LU.64 R32, [R1+0x1480] ;  /* 0x0014800001207983 */ /* 0x000ea80000300a00 */
        /* <DEDUP_REMOVED lines=9> */
[----:B------:R-:W2:Y:S04]  /*16360*/  LDL.64 R210, [R1+0x180] ;  /* 0x0001800001d27983 */ /* 0x000ea80000100a00 */
[----:B-1----:R-:W2:Y:S04]  /*16370*/  LDL.64 R216, [R1+0x168] ;  /* 0x0001680001d87983 */ /* 0x002ea80000100a00 */
[----:B------:R-:W2:Y:S04]  /*16380*/  LDL.64 R222, [R1+0x150] ;  /* 0x0001500001de7983 */ /* 0x000ea80000100a00 */
[----:B------:R-:W2:Y:S04]  /*16390*/  LDL.64 R228, [R1+0x138] ;  /* 0x0001380001e47983 */ /* 0x000ea80000100a00 */
[----:B------:R-:W2:Y:S04]  /*163a0*/  LDL.64 R234, [R1+0x120] ;  /* 0x0001200001ea7983 */ /* 0x000ea80000100a00 */
[----:B------:R-:W2:Y:S04]  /*163b0*/  LDL.64 R248, [R1+0x108] ;  /* 0x0001080001f87983 */ /* 0x000ea80000100a00 */
[----:B------:R-:W2:Y:S04]  /*163c0*/  LDL.64 R250, [R1+0xe8] ;  /* 0x0000e80001fa7983 */ /* 0x000ea80000100a00 */
[----:B------:R1:W-:Y:S04]  /*163d0*/  LDGSTS.E [R3+0xba00], [R244.64], P1 ;  /* 0x0ba00000f4037fae */ /* 0x0003e8000892184a */
        /* <DEDUP_REMOVED lines=11> */
[----:B-1----:R-:W3:Y:S04]  /*16490*/  LDL.64 R232, [R1+0x198] ;  /* 0x0001980001e87983 */ /* 0x002ee80000100a00 */
        /* <DEDUP_REMOVED lines=31> */
[----:B----4-:R-:W4:Y:S04]  /*16690*/  LDL.64 R184, [R1+0x260] ;  /* 0x0002600001b87983 */ /* 0x010f280000100a00 */
        /* <DEDUP_REMOVED lines=19> */
[----:B-1----:R-:W3:Y:S01]  /*167d0*/  LDL.64 R154, [R1+0x350] ;  /* 0x00035000019a7983 */ /* 0x002ee20000100a00 */
        /* <DEDUP_REMOVED lines=9> */
[----:B------:R-:W-:Y:S04]  /*16870*/  STL.64 [R1+0x13e0], R148 ;  /* 0x0013e09401007387 */ /* 0x000fe80000100a00 */
[----:B------:R-:W-:Y:S04]  /*16880*/  STL.64 [R1+0x13e8], R142 ;  /* 0x0013e88e01007387 */ /* 0x000fe80000100a00 */
[----:B------:R-:W-:Y:S04]  /*16890*/  STL.64 [R1+0x13f0], R136 ;  /* 0x0013f08801007387 */ /* 0x000fe80000100a00 */
[----:B------:R-:W-:Y:S04]  /*168a0*/  STL.64 [R1+0x13f8], R130 ;  /* 0x0013f88201007387 */ /* 0x000fe80000100a00 */
[----:B------:R-:W-:Y:S04]  /*168b0*/  STL.64 [R1+0x1400], R124 ;  /* 0x0014007c01007387 */ /* 0x000fe80000100a00 */
[----:B------:R-:W-:Y:S04]  /*168c0*/  STL.64 [R1+0x1408], R118 ;  /* 0x0014087601007387 */ /* 0x000fe80000100a00 */
[----:B-1----:R-:W4:Y:S04]  /*168d0*/  LDL.LU R3, [R1+0x1458] ;  /* 0x0014580001037983 */ /* 0x002f280000300800 */
[----:B--2---:R1:W-:Y:S04]  /*168e0*/  LDGSTS.E [R0+0x400], [R238.64], P1 ;  /* 0x00400000ee007fae */ /* 0x0043e8000892184a */
[----:B------:R1:W-:Y:S04]  /*168f0*/  LDGSTS.E [R0+0xc00], [R244.64], P1 ;  /* 0x00c00000f4007fae */ /* 0x0003e8000892184a */
[----:B---3--:R2:W-:Y:S04]  /*16900*/  LDGSTS.E [R0+0x1400], [R154.64], P1 ;  /* 0x014000009a007fae */ /* 0x0085e8000892184a */
[----:B------:R3:W-:Y:S04]  /*16910*/  LDGSTS.E [R0+0x1c00], [R160.64], P1 ;  /* 0x01c00000a0007fae */ /* 0x0007e8000892184a */
[----:B------:R1:W-:Y:S04]  /*16920*/  LDGSTS.E [R0+0x2400], [R166.64], P1 ;  /* 0x02400000a6007fae */ /* 0x0003e8000892184a */
[----:B------:R1:W-:Y:S04]  /*16930*/  LDGSTS.E [R0+0x2c00], [R172.64], P1 ;  /* 0x02c00000ac007fae */ /* 0x0003e8000892184a */
[----:B------:R1:W-:Y:S04]  /*16940*/  LDGSTS.E [R0+0x3400], [R178.64], P1 ;  /* 0x03400000b2007fae */ /* 0x0003e8000892184a */
[----:B----4-:R2:W-:Y:S04]  /*16950*/  LDGSTS.E [R0+0x3c00], [R184.64], P1 ;  /* 0x03c00000b8007fae */ /* 0x0105e8000892184a */
        /* <DEDUP_REMOVED lines=16> */
[----:B------:R-:W4:Y:S04]  /*16a60*/  LDL.64 R228, [R1+0x338] ;  /* 0x0003380001e47983 */ /* 0x000f280000100a00 */
[----:B------:R1:W-:Y:S04]  /*16a70*/  LDGSTS.E [R0+0xbc00], [R242.64], P1 ;  /* 0x0bc00000f2007fae */ /* 0x0003e8000892184a */
[----:B------:R1:W-:Y:S04]  /*16a80*/  STL.64 [R1+0x1350], R242 ;  /* 0x001350f201007387 */ /* 0x0003e80000100a00 */
[----:B------:R2:W-:Y:S04]  /*16a90*/  LDGSTS.E [R0+0xc400], [R236.64], P1 ;  /* 0x0c400000ec007fae */ /* 0x0005e8000892184a */
[----:B------:R2:W-:Y:S04]  /*16aa0*/  LDGSTS.E [R0+0xcc00], [R230.64], P1 ;  /* 0x0cc00000e6007fae */ /* 0x0005e8000892184a */
[----:B-1----:R-:W4:Y:S04]  /*16ab0*/  LDL.LU.64 R242, [R1+0x358] ;  /* 0x0003580001f27983 */ /* 0x002f280000300a00 */
[----:B------:R2:W-:Y:S04]  /*16ac0*/  STL.64 [R1+0x1358], R236 ;  /* 0x001358ec01007387 */ /* 0x0005e80000100a00 */
[----:B------:R1:W-:Y:S04]  /*16ad0*/  LDGSTS.E [R0+0xd400], [R224.64], P1 ;  /* 0x0d400000e0007fae */ /* 0x0003e8000892184a */
[----:B------:R1:W-:Y:S04]  /*16ae0*/  LDGSTS.E [R0+0xdc00], [R218.64], P1 ;  /* 0x0dc00000da007fae */ /* 0x0003e8000892184a */
[----:B--2---:R-:W2:Y:S04]  /*16af0*/  LDL.LU.64 R236, [R1+0x360] ;  /* 0x0003600001ec7983 */ /* 0x004ea80000300a00 */
[----:B------:R-:W4:Y:S04]  /*16b00*/  LDL.64 R234, [R1+0x318] ;  /* 0x0003180001ea7983 */ /* 0x000f280000100a00 */
        /* <DEDUP_REMOVED lines=8> */
[----:B---3--:R-:W3:Y:S04]  /*16b90*/  LDL.64 R160, [R1+0x390] ;  /* 0x0003900001a07983 */ /* 0x008ee80000100a00 */
[----:B------:R-:W3:Y:S04]  /*16ba0*/  LDL.64 R166, [R1+0x398] ;  /* 0x0003980001a67983 */ /* 0x000ee80000100a00 */
[----:B------:R-:W3:Y:S04]  /*16bb0*/  LDL.64 R172, [R1+0x3a0] ;  /* 0x0003a00001ac7983 */ /* 0x000ee80000100a00 */
[----:B------:R-:W3:Y:S04]  /*16bc0*/  LDL.64 R178, [R1+0x3a8] ;  /* 0x0003a80001b27983 */ /* 0x000ee80000100a00 */
[----:B------:R-:W3:Y:S04]  /*16bd0*/  LDL.64 R196, [R1+0x3b0] ;  /* 0x0003b00001c47983 */ /* 0x000ee80000100a00 */
[----:B------:R-:W3:Y:S04]  /*16be0*/  LDL.64 R202, [R1+0x3b8] ;  /* 0x0003b80001ca7983 */ /* 0x000ee80000100a00 */
[----:B------:R-:W3:Y:S04]  /*16bf0*/  LDL.64 R184, [R1+0x3c0] ;  /* 0x0003c00001b87983 */ /* 0x000ee80000100a00 */
[----:B------:R-:W3:Y:S04]  /*16c00*/  LDL.64 R190, [R1+0x3c8] ;  /* 0x0003c80001be7983 */ /* 0x000ee80000100a00 */
[----:B------:R-:W3:Y:S04]  /*16c10*/  LDL.64 R208, [R1+0x3d0] ;  /* 0x0003d00001d07983 */ /* 0x000ee80000100a00 */
        /* <DEDUP_REMOVED lines=20> */
[----:B------:R-:W3:Y:S04]  /*16d60*/  LDL.64 R214, [R1+0x3d8] ;  /* 0x0003d80001d67983 */ /* 0x000ee80000100a00 */
[----:B------:R1:W-:Y:S04]  /*16d70*/  LDGSTS.E [R0+0x18400], [R92.64], P1 ;  /* 0x184000005c007fae */ /* 0x0003e8000892184a */
[----:B------:R-:W3:Y:S04]  /*16d80*/  LDL.64 R220, [R1+0x3e0] ;  /* 0x0003e00001dc7983 */ /* 0x000ee80000100a00 */
        /* <DEDUP_REMOVED lines=18> */
[----:B------:R-:W3:Y:S04]  /*16eb0*/  LDL.64 R210, [R1+0x3f8] ;  /* 0x0003f80001d27983 */ /* 0x000ee80000100a00 */
[----:B------:R-:W3:Y:S04]  /*16ec0*/  LDL.64 R216, [R1+0x400] ;  /* 0x0004000001d87983 */ /* 0x000ee80000100a00 */
[----:B--2---:R2:W-:Y:S04]  /*16ed0*/  LDGSTS.E [R118+0x600], [R236.64], P1 ;  /* 0x00600000ec767fae */ /* 0x0045e8000892184a */
[----:B----4-:R2:W-:Y:S04]  /*16ee0*/  LDGSTS.E [R118+0xe00], [R242.64], P1 ;  /* 0x00e00000f2767fae */ /* 0x0105e8000892184a */
[----:B------:R4:W-:Y:S04]  /*16ef0*/  LDGSTS.E [R118+0x1600], [R222.64], P1 ;  /* 0x01600000de767fae */ /* 0x0009e8000892184a */
[----:B------:R1:W-:Y:S04]  /*16f00*/  LDGSTS.E [R118+0x1e00], [R228.64], P1 ;  /* 0x01e00000e4767fae */ /* 0x0003e8000892184a */
[----:B------:R2:W-:Y:S04]  /*16f10*/  LDGSTS.E [R118+0x2600], [R234.64], P1 ;  /* 0x02600000ea767fae */ /* 0x0005e8000892184a */
[----:B----4-:R-:W4:Y:S04]  /*16f20*/  LDL.64 R222, [R1+0xc10] ;  /* 0x000c100001de7983 */ /* 0x010f280000100a00 */
[----:B-1----:R-:W4:Y:S04]  /*16f30*/  LDL.64 R228, [R1+0xc18] ;  /* 0x000c180001e47983 */ /* 0x002f280000100a00 */
[----:B--2---:R-:W2:Y:S04]  /*16f40*/  LDL.64 R234, [R1+0xc20] ;  /* 0x000c200001ea7983 */ /* 0x004ea80000100a00 */
[----:B------:R1:W-:Y:S04]  /*16f50*/  LDGSTS.E [R118+0x2e00], [R248.64], P1 ;  /* 0x02e00000f8767fae */ /* 0x0003e8000892184a */
[----:B------:R1:W-:Y:S04]  /*16f60*/  LDGSTS.E [R118+0x3600], [R250.64], P1 ;  /* 0x03600000fa767fae */ /* 0x0003e8000892184a */
[----:B------:R3:W-:Y:S04]  /*16f70*/  LDGSTS.E [R118+0x3e00], [R124.64], P1 ;  /* 0x03e000007c767fae */ /* 0x0007e8000892184a */
[----:B-1----:R-:W2:Y:S04]  /*16f80*/  LDL.64 R248, [R1+0xc28] ;  /* 0x000c280001f87983 */ /* 0x002ea80000100a00 */
[----:B------:R-:W2:Y:S04]  /*16f90*/  LDL.64 R250, [R1+0xc30] ;  /* 0x000c300001fa7983 */ /* 0x000ea80000100a00 */
[----:B------:R1:W-:Y:S04]  /*16fa0*/  LDGSTS.E [R118+0x4600], [R130.64], P1 ;  /* 0x0460000082767fae */ /* 0x0003e8000892184a */
[----:B------:R1:W-:Y:S04]  /*16fb0*/  LDGSTS.E [R118+0x4e00], [R136.64], P1 ;  /* 0x04e0000088767fae */ /* 0x0003e8000892184a */
[----:B------:R1:W-:Y:S04]  /*16fc0*/  LDGSTS.E [R118+0x5600], [R142.64], P1 ;  /* 0x056000008e767fae */ /* 0x0003e8000892184a */
[----:B------:R1:W-:Y:S04]  /*16fd0*/  LDGSTS.E [R118+0x5e00], [R148.64], P1 ;  /* 0x05e0000094767fae */ /* 0x0003e8000892184a */
[----:B------:R1:W-:Y:S04]  /*16fe0*/  LDGSTS.E [R118+0x6600], [R154.64], P1 ;  /* 0x066000009a767fae */ /* 0x0003e8000892184a */
[----:B---3--:R3:W-:Y:S04]  /*16ff0*/  LDGSTS.E [R118+0x6e00], [R160.64], P1 ;  /* 0x06e00000a0767fae */ /* 0x0087e8000892184a */
[----:B------:R1:W-:Y:S04]  /*17000*/  LDGSTS.E [R118+0x7600], [R166.64], P1 ;  /* 0x07600000a6767fae */ /* 0x0003e8000892184a */
[----:B------:R1:W-:Y:S04]  /*17010*/  LDGSTS.E [R118+0x7e00], [R172.64], P1 ;  /* 0x07e00000ac767fae */ /* 0x0003e8000892184a */
[----:B------:R1:W-:Y:S04]  /*17020*/  LDGSTS.E [R118+0x8600], [R178.64], P1 ;  /* 0x08600000b2767fae */ /* 0x0003e8000892184a */
[----:B------:R1:W-:Y:S04]  /*17030*/  LDGSTS.E [R118+0x8e00], [R196.64], P1 ;  /* 0x08e00000c4767fae */ /* 0x0003e8000892184a */
[----:B------:R1:W-:Y:S04]  /*17040*/  LDGSTS.E [R118+0x9600], [R202.64], P1 ;  /* 0x09600000ca767fae */ /* 0x0003e8000892184a */
[----:B------:R3:W-:Y:S04]  /*17050*/  LDGSTS.E [R118+0x9e00], [R184.64], P1 ;  /* 0x09e00000b8767fae */ /* 0x0007e8000892184a */
[----:B-1----:R-:W2:Y:S04]  /*17060*/  LDL.64 R196, [R1+0xc38] ;  /* 0x000c380001c47983 */ /* 0x002ea80000100a00 */
[----:B------:R1:W-:Y:S04]  /*17070*/  LDGSTS.E [R118+0xa600], [R190.64], P1 ;  /* 0x0a600000be767fae */ /* 0x0003e8000892184a */
[----:B------:R-:W2:Y:S04]  /*17080*/  LDL.64 R202, [R1+0xc40] ;  /* 0x000c400001ca7983 */ /* 0x000ea80000100a00 */
[----:B------:R1:W-:Y:S04]  /*17090*/  LDGSTS.E [R118+0xae00], [R208.64], P1 ;  /* 0x0ae00000d0767fae */ /* 0x0003e8000892184a */
[----:B------:R-:W2:Y:S04]  /*170a0*/  LDL.64 R124, [R1+0xc98] ;  /* 0x000c9800017c7983 */ /* 0x000ea80000100a00 */
[----:B------:R-:W2:Y:S04]  /*170b0*/  LDL.64 R130, [R1+0xca0] ;  /* 0x000ca00001827983 */ /* 0x000ea80000100a00 */
[----:B-1----:R-:W2:Y:S04]  /*170c0*/  LDL.64 R208, [R1+0xc48] ;  /* 0x000c480001d07983 */ /* 0x002ea80000100a00 */
[----:B------:R-:W2:Y:S04]  /*170d0*/  LDL.64 R136, [R1+0xca8] ;  /* 0x000ca80001887983 */ /* 0x000ea80000100a00 */
[----:B------:R-:W2:Y:S04]  /*170e0*/  LDL.64 R142, [R1+0xcc0] ;  /* 0x000cc000018e7983 */ /* 0x000ea80000100a00 */
[----:B------:R-:W2:Y:S04]  /*170f0*/  LDL.64 R148, [R1+0xcc8] ;  /* 0x000cc80001947983 */ /* 0x000ea80000100a00 */
[----:B------:R-:W2:Y:S04]  /*17100*/  LDL.64 R154, [R1+0xcd0] ;  /* 0x000cd000019a7983 */ /* 0x000ea80000100a00 */
[----:B---3--:R-:W3:Y:S04]  /*17110*/  LDL.64 R160, [R1+0xcd8] ;  /* 0x000cd80001a07983 */ /* 0x008ee80000100a00 */
[----:B------:R-:W3:Y:S04]  /*17120*/  LDL.64 R166, [R1+0xce0] ;  /* 0x000ce00001a67983 */ /* 0x000ee80000100a00 */
[----:B------:R-:W3:Y:S04]  /*17130*/  LDL.64 R172, [R1+0xce8] ;  /* 0x000ce80001ac7983 */ /* 0x000ee80000100a00 */
[----:B------:R1:W-:Y:S04]  /*17140*/  LDGSTS.E [R118+0xb600], [R214.64], P1 ;  /* 0x0b600000d6767fae */ /* 0x0003e8000892184a */
[----:B------:R-:W3:Y:S04]  /*17150*/  LDL.64 R178, [R1+0xcf0] ;  /* 0x000cf00001b27983 */ /* 0x000ee80000100a00 */
[----:B------:R1:W-:Y:S04]  /*17160*/  LDGSTS.E [R118+0xbe00], [R220.64], P1 ;  /* 0x0be00000dc767fae */ /* 0x0003e8000892184a */
[----:B-1----:R-:W3:Y:S04]  /*17170*/  LDL.64 R214, [R1+0xcb0] ;  /* 0x000cb00001d67983 */ /* 0x002ee80000100a00 */
[----:B------:R-:W3:Y:S04]  /*17180*/  LDL.64 R184, [R1+0xd00] ;  /* 0x000d000001b87983 */ /* 0x000ee80000100a00 */
[----:B------:R-:W3:Y:S04]  /*17190*/  LDL.64 R220, [R1+0xc50] ;  /* 0x000c500001dc7983 */ /* 0x000ee80000100a00 */
[----:B------:R-:W3:Y:S04]  /*171a0*/  LDL.64 R190, [R1+0xd08] ;  /* 0x000d080001be7983 */ /* 0x000ee80000100a00 */
[----:B------:R1:W-:Y:S04]  /*171b0*/  LDGSTS.E [R118+0xc600], [R226.64], P1 ;  /* 0x0c600000e2767fae */ /* 0x0003e8000892184a */
[----:B------:R1:W-:Y:S04]  /*171c0*/  LDGSTS.E [R118+0xce00], [R232.64], P1 ;  /* 0x0ce00000e8767fae */ /* 0x0003e8000892184a */
[----:B-1----:R-:W3:Y:S04]  /*171d0*/  LDL.64 R226, [R1+0xcb8] ;  /* 0x000cb80001e27983 */ /* 0x002ee80000100a00 */
[----:B------:R-:W3:Y:S04]  /*171e0*/  LDL.64 R232, [R1+0xc58] ;  /* 0x000c580001e87983 */ /* 0x000ee80000100a00 */
[----:B------:R1:W-:Y:S04]  /*171f0*/  LDGSTS.E [R118+0xd600], [R210.64], P1 ;  /* 0x0d600000d2767fae */ /* 0x0003e8000892184a */
[----:B------:R1:W-:Y:S04]  /*17200*/  LDGSTS.E [R118+0xde00], [R216.64], P1 ;  /* 0x0de00000d8767fae */ /* 0x0003e8000892184a */
[----:B-1----:R-:W3:Y:S04]  /*17210*/  LDL.64 R210, [R1+0xc60] ;  /* 0x000c600001d27983 */ /* 0x002ee80000100a00 */
[----:B------:R-:W3:Y:S04]  /*17220*/  LDL.64 R216, [R1+0xc68] ;  /* 0x000c680001d87983 */ /* 0x000ee80000100a00 */
[----:B----4-:R1:W-:Y:S04]  /*17230*/  LDGSTS.E [R118+0xe600], [R222.64], P1 ;  /* 0x0e600000de767fae */ /* 0x0103e8000892184a */
[----:B------:R4:W-:Y:S04]  /*17240*/  LDGSTS.E [R118+0xee00], [R228.64], P1 ;  /* 0x0ee00000e4767fae */ /* 0x0009e8000892184a */
[----:B--2---:R2:W-:Y:S04]  /*17250*/  LDGSTS.E [R118+0xf600], [R234.64], P1 ;  /* 0x0f600000ea767fae */ /* 0x0045e8000892184a */
[----:B-1----:R-:W3:Y:S04]  /*17260*/  LDL.64 R222, [R1+0xc70] ;  /* 0x000c700001de7983 */ /* 0x002ee80000100a00 */
[----:B----4-:R-:W4:Y:S04]  /*17270*/  LDL.64 R228, [R1+0xc78] ;  /* 0x000c780001e47983 */ /* 0x010f280000100a00 */
[----:B--2---:R-:W2:Y:S04]  /*17280*/  LDL.64 R234, [R1+0xc80] ;  /* 0x000c800001ea7983 */ /* 0x004ea80000100a00 */
[----:B------:R1:W-:Y:S04]  /*17290*/  LDGSTS.E [R118+0xfe00], [R248.64], P1 ;  /* 0x0fe00000f8767fae */ /* 0x0003e8000892184a */
[----:B------:R1:W-:Y:S04]  /*172a0*/  LDGSTS.E [R118+0x10600], [R250.64], P1 ;  /* 0x10600000fa767fae */ /* 0x0003e8000892184a */
[----:B-1----:R-:W2:Y:S04]  /*172b0*/  LDL.64 R248, [R1+0xc90] ;  /* 0x000c900001f87983 */ /* 0x002ea80000100a00 */
[----:B------:R-:W2:Y:S04]  /*172c0*/  LDL.64 R250, [R1+0xc88] ;  /* 0x000c880001fa7983 */ /* 0x000ea80000100a00 */
[----:B------:R1:W-:Y:S04]  /*172d0*/  LDGSTS.E [R118+0x10e00], [R196.64], P1 ;  /* 0x10e00000c4767fae */ /* 0x0003e8000892184a */
[----:B------:R1:W-:Y:S04]  /*172e0*/  LDGSTS.E [R118+0x11600], [R202.64], P1 ;  /* 0x11600000ca767fae */ /* 0x0003e8000892184a */
[----:B-1----:R-:W2:Y:S04]  /*172f0*/  LDL.64 R196, [R1+0xd10] ;  /* 0x000d100001c47983 */ /* 0x002ea80000100a00 */
[----:B------:R-:W2:Y:S04]  /*17300*/  LDL.64 R202, [R1+0xd18] ;  /* 0x000d180001ca7983 */ /* 0x000ea80000100a00 */
[----:B------:R1:W-:Y:S04]  /*17310*/  LDGSTS.E [R118+0x11e00], [R208.64], P1 ;  /* 0x11e00000d0767fae */ /* 0x0003e8000892184a */
[----:B-1----:R-:W2:Y:S04]  /*17320*/  LDL.64 R208, [R1+0xd20] ;  /* 0x000d200001d07983 */ /* 0x002ea80000100a00 */
[----:B---3--:R1:W-:Y:S04]  /*17330*/  LDGSTS.E [R118+0x12600], [R220.64], P1 ;  /* 0x12600000dc767fae */ /* 0x0083e8000892184a */
[----:B-1----:R-:W3:Y:S04]  /*17340*/  LDL.64 R220, [R1+0xd28] ;  /* 0x000d280001dc7983 */ /* 0x002ee80000100a00 */
[----:B------:R1:W-:Y:S04]  /*17350*/  LDGSTS.E [R118+0x12e00], [R232.64], P1 ;  /* 0x12e00000e8767fae */ /* 0x0003e8000892184a */
[----:B-1----:R-:W3:Y:S04]  /*17360*/  LDL.64 R232, [R1+0xd30] ;  /* 0x000d300001e87983 */ /* 0x002ee80000100a00 */
[----:B------:R1:W-:Y:S04]  /*17370*/  LDGSTS.E [R118+0x13600], [R210.64], P1 ;  /* 0x13600000d2767fae */ /* 0x0003e8000892184a */
[----:B------:R1:W-:Y:S04]  /*17380*/  LDGSTS.E [R118+0x13e00], [R216.64], P1 ;  /* 0x13e00000d8767fae */ /* 0x0003e8000892184a */
[----:B-1----:R-:W3:Y:S04]  /*17390*/  LDL.LU.64 R210, [R1+0x1450] ;  /* 0x0014500001d27983 */ /* 0x002ee80000300a00 */
[----:B------:R-:W3:Y:S04]  /*173a0*/  LDL.LU.64 R216, [R1+0x1448] ;  /* 0x0014480001d87983 */ /* 0x000ee80000300a00 */
[----:B------:R1:W-:Y:S04]  /*173b0*/  LDGSTS.E [R118+0x14600], [R222.64], P1 ;  /* 0x14600000de767fae */ /* 0x0003e8000892184a */
[----:B----4-:R4:W-:Y:S04]  /*173c0*/  LDGSTS.E [R118+0x14e00], [R228.64], P1 ;  /* 0x14e00000e4767fae */ /* 0x0109e8000892184a */
[----:B--2---:R2:W-:Y:S04]  /*173d0*/  LDGSTS.E [R118+0x15600], [R234.64], P1 ;  /* 0x15600000ea767fae */ /* 0x0045e8000892184a */
[----:B-1----:R-:W3:Y:S04]  /*173e0*/  LDL.LU.64 R222, [R1+0x1440] ;  /* 0x0014400001de7983 */ /* 0x002ee80000300a00 */
[----:B----4-:R-:W4:Y:S04]  /*173f0*/  LDL.LU.64 R228, [R1+0x1438] ;  /* 0x0014380001e47983 */ /* 0x010f280000300a00 */
[----:B--2---:R-:W2:Y:S04]  /*17400*/  LDL.LU.64 R234, [R1+0x1430] ;  /* 0x0014300001ea7983 */ /* 0x004ea80000300a00 */
[----:B------:R1:W-:Y:S04]  /*17410*/  LDGSTS.E [R118+0x15e00], [R250.64], P1 ;  /* 0x15e00000fa767fae */ /* 0x0003e8000892184a */
[----:B------:R1:W-:Y:S04]  /*17420*/  LDGSTS.E [R118+0x16600], [R248.64], P1 ;  /* 0x16600000f8767fae */ /* 0x0003e8000892184a */
[----:B------:R3:W-:Y:S04]  /*17430*/  LDGSTS.E [R118+0x16e00], [R124.64], P1 ;  /* 0x16e000007c767fae */ /* 0x0007e8000892184a */
[----:B------:R3:W-:Y:S04]  /*17440*/  LDGSTS.E [R118+0x17600], [R130.64], P1 ;  /* 0x1760000082767fae */ /* 0x0007e8000892184a */
[----:B-1----:R-:W2:Y:S04]  /*17450*/  LDL.LU.64 R250, [R1+0x1428] ;  /* 0x0014280001fa7983 */ /* 0x002ea80000300a00 */
[----:B------:R1:W-:Y:S04]  /*17460*/  LDGSTS.E [R118+0x17e00], [R136.64], P1 ;  /* 0x17e0000088767fae */ /* 0x0003e8000892184a */
[----:B------:R-:W2:Y:S04]  /*17470*/  LDL.LU.64 R248, [R1+0x1420] ;  /* 0x0014200001f87983 */ /* 0x000ea80000300a00 */
[----:B------:R1:W-:Y:S04]  /*17480*/  LDGSTS.E [R118+0x18600], [R214.64], P1 ;  /* 0x18600000d6767fae */ /* 0x0003e8000892184a */
[----:B------:R1:W-:Y:S04]  /*17490*/  LDGSTS.E [R118+0x18e00], [R226.64], P1 ;  /* 0x18e00000e2767fae */ /* 0x0003e8000892184a */
[----:B------:R3:W-:Y:S04]  /*174a0*/  LDGSTS.E [R118+0x19600], [R142.64], P1 ;  /* 0x196000008e767fae */ /* 0x0007e8000892184a */
[----:B-1----:R-:W2:Y:S04]  /*174b0*/  LDL.LU.64 R214, [R1+0xe0] ;  /* 0x0000e00001d67983 */ /* 0x002ea80000300a00 */
[----:B------:R-:W4:Y:S04]  /*174c0*/  LDL.LU.64 R226, [R1+0xd0] ;  /* 0x0000d00001e27983 */ /* 0x000f280000300a00 */
[----:B------:R1:W-:Y:S04]  /*174d0*/  LDGSTS.E [R118+0x19e00], [R148.64], P1 ;  /* 0x19e0000094767fae */ /* 0x0003e8000892184a */
[----:B------:R1:W-:Y:S04]  /*174e0*/  LDGSTS.E [R118+0x1a600], [R154.64], P1 ;  /* 0x1a6000009a767fae */ /* 0x0003e8000892184a */
[----:B------:R1:W-:Y:S04]  /*174f0*/  LDGSTS.E [R118+0x1ae00], [R160.64], P1 ;  /* 0x1ae00000a0767fae */ /* 0x0003e8000892184a */
[----:B------:R1:W-:Y:S04]  /*17500*/  LDGSTS.E [R118+0x1b600], [R166.64], P1 ;  /* 0x1b600000a6767fae */ /* 0x0003e8000892184a */
[----:B------:R1:W-:Y:S04]  /*17510*/  LDGSTS.E [R118+0x1be00], [R172.64], P1 ;  /* 0x1be00000ac767fae */ /* 0x0003e8000892184a */
[----:B------:R1:W-:Y:S04]  /*17520*/  LDGSTS.E [R118+0x1c600], [R178.64], P1 ;  /* 0x1c600000b2767fae */ /* 0x0003e8000892184a */
[----:B------:R1:W-:Y:S04]  /*17530*/  LDGSTS.E [R118+0x1ce00], [R184.64], P1 ;  /* 0x1ce00000b8767fae */ /* 0x0003e8000892184a */
[----:B------:R-:W1:Y:S04]  /*17540*/  S2R R252, SR_TID.X ;  /* 0x0000000000fc7919 */ /* 0x000e680000002100 */
[----:B------:R1:W-:Y:S04]  /*17550*/  LDGSTS.E [R118+0x1d600], [R190.64], P1 ;  /* 0x1d600000be767fae */ /* 0x0003e8000892184a */
[----:B------:R1:W-:Y:S04]  /*17560*/  LDGSTS.E [R118+0x1de00], [R196.64], P1 ;  /* 0x1de00000c4767fae */ /* 0x0003e8000892184a */
[----:B------:R1:W-:Y:S04]  /*17570*/  LDGSTS.E [R118+0x1e600], [R202.64], P1 ;  /* 0x1e600000ca767fae */ /* 0x0003e8000892184a */
[----:B------:R1:W-:Y:S04]  /*17580*/  LDGSTS.E [R118+0x1ee00], [R208.64], P1 ;  /* 0x1ee00000d0767fae */ /* 0x0003e8000892184a */
[----:B-1----:R-:W4:Y:S01]  /*17590*/  LDL.LU.64 R208, [R1+0xc0] ;  /* 0x0000c00001d07983 */ /* 0x002f220000300a00 */
[----:B------:R-:W-:-:S04]  /*175a0*/  SHF.R.U32.HI R0, RZ, 0x6, R252 ;  /* 0x00000006ff007819 */ /* 0x000fc800000116fc */
[----:B------:R-:W-:Y:S02]  /*175b0*/  SGXT.U32 R0, R0, 0x1 ;  /* 0x000000010000781a */ /* 0x000fe40000000000 */
[----:B------:R-:W-:Y:S02]  /*175c0*/  SHF.R.U32.HI R252, RZ, 0x6, R252 ;  /* 0x00000006fffc7819 */ /* 0x000fe400000116fc */
[----:B------:R-:W-:Y:S02]  /*175d0*/  LOP3.LUT R0, R0, 0xc, RZ, 0xfc, !PT ;  /* 0x0000000c00007812 */ /* 0x000fe400078efcff */
[----:B------:R-:W-:Y:S01]  /*175e0*/  SGXT.U32 R252, R252, 0x1 ;  /* 0x00000001fcfc781a */ /* 0x000fe20000000000 */
[----:B---3--:R1:W-:Y:S04]  /*175f0*/  LDGSTS.E [R118+0x1f600], [R220.64], P1 ;  /* 0x1f600000dc767fae */ /* 0x0083e8000892184a */
[----:B-1----:R-:W3:Y:S01]  /*17600*/  LDL.LU.64 R220, [R1+0xb0] ;  /* 0x0000b00001dc7983 */ /* 0x002ee20000300a00 */
[----:B------:R-:W-:Y:S01]  /*17610*/  LOP3.LUT R252, R252, 0x10, RZ, 0xfc, !PT ;  /* 0x00000010fcfc7812 */ /* 0x000fe200078efcff */
[----:B------:R-:W-:-:S02]  /*17620*/  ULDC UR5, c[0x0][0x188] ;  /* 0x0000620000057ab9 */ /* 0x000fc40000000800 */
[----:B------:R-:W-:Y:S01]  /*17630*/  USHF.L.U32 UR5, UR5, 0x6, URZ ;  /* 0x0000000605057899 */ /* 0x000fe2000800063f */
[----:B------:R1:W-:Y:S01]  /*17640*/  LDGSTS.E [R118+0x1fe00], [R232.64], P1 ;  /* 0x1fe00000e8767fae */ /* 0x0003e2000892184a */
[----:B------:R-:W-:-:S03]  /*17650*/  ISETP.GE.AND P1, PT, R0, UR4, PT ;  /* 0x0000000400007c0c */ /* 0x000fc6000bf26270 */
[----:B------:R-:W0:Y:S01]  /*17660*/  LDGDEPBAR ;  /* 0x00000000000079af */ /* 0x000e220000000000 */
[----:B------:R-:W-:-:S03]  /*17670*/  SEL R0, RZ, 0x4, P1 ;  /* 0x00000004ff007807 */ /* 0x000fc60000800000 */
[----:B------:R-:W-:Y:S01]  /*17680*/  BAR.SYNC.DEFER_BLOCKING 0x0 ;  /* 0x0000000000007b1d */ /* 0x000fe20000010000 */
[----:B------:R-:W-:Y:S02]  /*17690*/  ISETP.GE.AND P1, PT, R252, UR4, PT ;  /* 0x00000004fc007c0c */ /* 0x000fe4000bf26270 */
[----:B------:R-:W-:Y:S02]  /*176a0*/  SEL R252, R0, RZ, P2 ;  /* 0x000000ff00fc7207 */ /* 0x000fe40001000000 */
[----:B------:R-:W-:Y:S02]  /*176b0*/  SEL R0, RZ, 0x4, P1 ;  /* 0x00000004ff007807 */ /* 0x000fe40000800000 */
[----:B------:R-:W-:Y:S01]  /*176c0*/  ISETP.NE.U32.AND P1, PT, R252, RZ, PT ;  /* 0x000000fffc00720c */ /* 0x000fe20003f25070 */
[----:B------:R-:W-:Y:S02]  /*176d0*/  IMAD.U32 R252, RZ, RZ, UR5 ;  /* 0x00000005fffc7e24 */ /* 0x000fe4000f8e00ff */
[----:B-1----:R-:W-:Y:S01]  /*176e0*/  IMAD.U32 R118, RZ, RZ, UR5 ;  /* 0x00000005ff767e24 */ /* 0x002fe2000f8e00ff */
[----:B------:R-:W1:Y:S01]  /*176f0*/  S2R R232, SR_TID.X ;  /* 0x0000000000e87919 */ /* 0x000e620000002100 */
[----:B--2---:R-:W-:-:S04]  /*17700*/  IMAD.WIDE R124, R252, 0x4, R214 ;  /* 0x00000004fc7c7825 */ /* 0x004fc800078e02d6 */
[----:B----4-:R-:W-:Y:S01]  /*17710*/  IMAD.WIDE R118, R118, 0x4, R226 ;  /* 0x0000000476767825 */ /* 0x010fe200078e02e2 */
[----:B------:R2:W-:Y:S04]  /*17720*/  STL.64 [R1+0xe28], R124 ;  /* 0x000e287c01007387 */ /* 0x0005e80000100a00 */
[----:B------:R-:W4:Y:S01]  /*17730*/  LDL.LU.64 R226, [R1+0xa0] ;  /* 0x0000a00001e27983 */ /* 0x000f220000300a00 */
[----:B-1----:R-:W-:Y:S02]  /*17740*/  SHF.R.S32.HI R233, RZ, 0x6, R232 ;  /* 0x00000006ffe97819 */ /* 0x002fe400000114e8 */
[----:B------:R-:W-:Y:S02]  /*17750*/  LOP3.LUT R232, R232, 0x3f, RZ, 0xc0, !PT ;  /* 0x0000003fe8e87812 */ /* 0x000fe400078ec0ff */
[----:B------:R-:W-:-:S03]  /*17760*/  SGXT R233, R233, 0x1 ;  /* 0x00000001e9e9781a */ /* 0x000fc60000000200 */
[----:B------:R-:W-:-:S05]  /*17770*/  IMAD.SHL.U32 R232, R232, 0x4, RZ ;  /* 0x00000004e8e87824 */ /* 0x000fca00078e00ff */
[----:B------:R-:W-:Y:S02]  /*17780*/  LOP3.LUT R232, R232, 0x120, R233, 0x78, !PT ;  /* 0x00000120e8e87812 */ /* 0x000fe400078e78e9 */
[----:B------:R-:W1:Y:S04]  /*17790*/  S2R R233, SR_TID.X ;  /* 0x0000000000e97919 */ /* 0x000e680000002100 */
[----:B------:R3:W-:Y:S01]  /*177a0*/  STL.64 [R1+0xe30], R118 ;  /* 0x000e307601007387 */ /* 0x0007e20000100a00 */
[----:B------:R-:W-:-:S03]  /*177b0*/  SEL R0, R0, RZ, P2 ;  /* 0x000000ff00007207 */ /* 0x000fc60001000000 */
[----:B------:R-:W-:Y:S01]  /*177c0*/  @!PT LDS RZ, [RZ] ;  /* 0x00000000fffff984 */ /* 0x000fe20000000800 */
[----:B------:R-:W-:Y:S01]  /*177d0*/  @!PT LDS RZ, [RZ] ;  /* 0x00000000fffff984 */ /* 0x000fe20000000800 */
[----:B------:R-:W-:Y:S01]  /*177e0*/  @!PT LDS RZ, [RZ] ;  /* 0x00000000fffff984 */ /* 0x000fe20000000800 */
[----:B------:R2:W-:Y:S04]  /*177f0*/  LDGSTS.E [R232+0x44000], [R124.64], P5 ;  /* 0x440000007ce87fae */ /* 0x0005e8000a92184a */
[----:B------:R3:W-:Y:S01]  /*17800*/  LDGSTS.E [R232+0x44400], [R118.64], P6 ;  /* 0x4440000076e87fae */ /* 0x0007e2000b12184a */
[----:B-1----:R-:W-:-:S04]  /*17810*/  SHF.R.U32.HI R215, RZ, 0x6, R233 ;  /* 0x00000006ffd77819 */ /* 0x002fc800000116e9 */
[----:B------:R-:W-:-:S04]  /*17820*/  SGXT.U32 R215, R215, 0x1 ;  /* 0x00000001d7d7781a */ /* 0x000fc80000000000 */
[----:B------:R-:W-:Y:S02]  /*17830*/  LOP3.LUT R203, R215, 0x14, RZ, 0xfc, !PT ;  /* 0x00000014d7cb7812 */ /* 0x000fe400078efcff */
[----:B------:R-:W4:Y:S01]  /*17840*/  LDL.LU.64 R214, [R1+0x90] ;  /* 0x0000900001d67983 */ /* 0x000f220000300a00 */
[----:B------:R-:W-:Y:S02]  /*17850*/  SHF.R.U32.HI R233, RZ, 0x6, R233 ;  /* 0x00000006ffe97819 */ /* 0x000fe400000116e9 */
[----:B------:R-:W-:Y:S02]  /*17860*/  ISETP.GE.AND P5, PT, R203, UR4, PT ;  /* 0x00000004cb007c0c */ /* 0x000fe4000bfa6270 */
[----:B------:R-:W-:Y:S02]  /*17870*/  SGXT.U32 R233, R233, 0x1 ;  /* 0x00000001e9e9781a */ /* 0x000fe40000000000 */
[----:B------:R-:W-:Y:S02]  /*17880*/  ISETP.NE.U32.AND P6, PT, R0, RZ, PT ;  /* 0x000000ff0000720c */ /* 0x000fe40003fc5070 */
[----:B------:R-:W-:-:S02]  /*17890*/  LOP3.LUT R233, R233, 0x18, RZ, 0xfc, !PT ;  /* 0x00000018e9e97812 */ /* 0x000fc400078efcff */
[----:B------:R-:W-:Y:S02]  /*178a0*/  SEL R0, RZ, 0x4, P5 ;  /* 0x00000004ff007807 */ /* 0x000fe40002800000 */
[----:B------:R-:W-:Y:S02]  /*178b0*/  ISETP.GE.AND P5, PT, R233, UR4, PT ;  /* 0x00000004e9007c0c */ /* 0x000fe4000bfa6270 */
[----:B------:R-:W-:Y:S02]  /*178c0*/  SEL R252, R0, RZ, P2 ;  /* 0x000000ff00fc7207 */ /* 0x000fe40001000000 */
[----:B------:R-:W-:Y:S02]  /*178d0*/  SEL R0, RZ, 0x4, P5 ;  /* 0x00000004ff007807 */ /* 0x000fe40002800000 */
[----:B------:R-:W-:Y:S01]  /*178e0*/  ISETP.NE.U32.AND P5, PT, R252, RZ, PT ;  /* 0x000000fffc00720c */ /* 0x000fe20003fa5070 */
[----:B------:R-:W-:Y:S01]  /*178f0*/  IMAD.U32 R252, RZ, RZ, UR5 ;  /* 0x00000005fffc7e24 */ /* 0x000fe2000f8e00ff */
[----:B------:R-:W1:Y:S03]  /*17900*/  S2R R233, SR_TID.X ;  /* 0x0000000000e97919 */ /* 0x000e660000002100 */
[----:B--2---:R-:W-:-:S02]  /*17910*/  IMAD.WIDE R124, R252, 0x4, R208 ;  /* 0x00000004fc7c7825 */ /* 0x004fc400078e02d0 */
[----:B------:R-:W2:Y:S04]  /*17920*/  LDL.LU.64 R208, [R1+0x80] ;  /* 0x0000800001d07983 */ /* 0x000ea80000300a00 */
[----:B------:R4:W-:Y:S01]  /*17930*/  STL.64 [R1+0xe18], R124 ;  /* 0x000e187c01007387 */ /* 0x0009e20000100a00 */
[----:B------:R-:W-:-:S03]  /*17940*/  SEL R0, R0, RZ, P2 ;  /* 0x000000ff00007207 */ /* 0x000fc60001000000 */
[----:B------:R4:W-:Y:S01]  /*17950*/  LDGSTS.E [R232+0x44800], [R124.64], P3 ;  /* 0x448000007ce87fae */ /* 0x0009e2000992184a */
[----:B---3--:R-:W-:-:S03]  /*17960*/  IMAD.WIDE R118, R252, 0x4, R220 ;  /* 0x00000004fc767825 */ /* 0x008fc600078e02dc */
[----:B------:R-:W3:Y:S01]  /*17970*/  LDL.LU.64 R220, [R1+0x70] ;  /* 0x0000700001dc7983 */ /* 0x000ee20000300a00 */
[----:B-1----:R-:W-:-:S03]  /*17980*/  SHF.R.U32.HI R203, RZ, 0x6, R233 ;  /* 0x00000006ffcb7819 */ /* 0x002fc600000116e9 */
[----:B------:R1:W-:Y:S01]  /*17990*/  LDGSTS.E [R232+0x44c00], [R118.64], P1 ;  /* 0x44c0000076e87fae */ /* 0x0003e2000892184a */
[----:B------:R-:W-:Y:S02]  /*179a0*/  SGXT.U32 R203, R203, 0x1 ;  /* 0x00000001cbcb781a */ /* 0x000fe40000000000 */
[----:B------:R-:W-:Y:S02]  /*179b0*/  SHF.R.U32.HI R233, RZ, 0x6, R233 ;  /* 0x00000006ffe97819 */ /* 0x000fe400000116e9 */
[----:B------:R-:W-:Y:S02]  /*179c0*/  LOP3.LUT R203, R203, 0x1c, RZ, 0xfc, !PT ;  /* 0x0000001ccbcb7812 */ /* 0x000fe400078efcff */
[----:B------:R-:W-:Y:S02]  /*179d0*/  SGXT.U32 R233, R233, 0x1 ;  /* 0x00000001e9e9781a */ /* 0x000fe40000000000 */
[----:B------:R-:W-:Y:S02]  /*179e0*/  ISETP.GE.AND P3, PT, R203, UR4, PT ;  /* 0x00000004cb007c0c */ /* 0x000fe4000bf66270 */
[----:B------:R-:W-:-:S02]  /*179f0*/  LOP3.LUT R233, R233, 0x20, RZ, 0xfc, !PT ;  /* 0x00000020e9e97812 */ /* 0x000fc400078efcff */
[----:B------:R-:W-:Y:S02]  /*17a00*/  ISETP.NE.U32.AND P1, PT, R0, RZ, PT ;  /* 0x000000ff0000720c */ /* 0x000fe40003f25070 */
[----:B------:R-:W-:Y:S02]  /*17a10*/  SEL R0, RZ, 0x4, P3 ;  /* 0x00000004ff007807 */ /* 0x000fe40001800000 */
[----:B------:R-:W-:Y:S02]  /*17a20*/  ISETP.GE.AND P3, PT, R233, UR4, PT ;  /* 0x00000004e9007c0c */ /* 0x000fe4000bf66270 */
[----:B------:R-:W-:Y:S02]  /*17a30*/  SEL R252, R0, RZ, P2 ;  /* 0x000000ff00fc7207 */ /* 0x000fe40001000000 */
[----:B------:R-:W-:Y:S02]  /*17a40*/  SEL R0, RZ, 0x4, P3 ;  /* 0x00000004ff007807 */ /* 0x000fe40001800000 */
[----:B------:R-:W-:Y:S01]  /*17a50*/  ISETP.NE.U32.AND P3, PT, R252, RZ, PT ;  /* 0x000000fffc00720c */ /* 0x000fe20003f65070 */
[----:B------:R-:W-:Y:S01]  /*17a60*/  IMAD.U32 R252, RZ, RZ, UR5 ;  /* 0x00000005fffc7e24 */ /* 0x000fe2000f8e00ff */
[----:B------:R1:W-:Y:S03]  /*17a70*/  STL.64 [R1+0xe20], R118 ;  /* 0x000e207601007387 */ /* 0x0003e60000100a00 */
[----:B----4-:R-:W-:-:S02]  /*17a80*/  IMAD.WIDE R124, R252, 0x4, R226 ;  /* 0x00000004fc7c7825 */ /* 0x010fc400078e02e2 */
[----:B------:R-:W4:Y:S04]  /*17a90*/  LDL.LU.64 R226, [R1+0x60] ;  /* 0x0000600001e27983 */ /* 0x000f280000300a00 */
[----:B------:R-:W1:Y:S04]  /*17aa0*/  S2R R233, SR_TID.X ;  /* 0x0000000000e97919 */ /* 0x000e680000002100 */
[----:B------:R2:W-:Y:S01]  /*17ab0*/  STL.64 [R1+0xe08], R124 ;  /* 0x000e087c01007387 */ /* 0x0005e20000100a00 */
[----:B------:R-:W-:-:S03]  /*17ac0*/  SEL R0, R0, RZ, P2 ;  /* 0x000000ff00007207 */ /* 0x000fc60001000000 */
[----:B------:R2:W-:Y:S01]  /*17ad0*/  LDGSTS.E [R232+0x45000], [R124.64], P6 ;  /* 0x450000007ce87fae */ /* 0x0005e2000b12184a */
[----:B-1----:R-:W-:Y:S01]  /*17ae0*/  IMAD.WIDE R118, R252, 0x4, R214 ;  /* 0x00000004fc767825 */ /* 0x002fe200078e02d6 */
[----:B------:R-:W-:-:S04]  /*17af0*/  SHF.R.U32.HI R215, RZ, 0x6, R233 ;  /* 0x00000006ffd77819 */ /* 0x000fc800000116e9 */
[----:B------:R-:W-:Y:S01]  /*17b00*/  SGXT.U32 R215, R215, 0x1 ;  /* 0x00000001d7d7781a */ /* 0x000fe20000000000 */
[----:B------:R3:W-:Y:S03]  /*17b10*/  LDGSTS.E [R232+0x45400], [R118.64], P5 ;  /* 0x4540000076e87fae */ /* 0x0007e6000a92184a */
[----:B------:R-:W-:Y:S02]  /*17b20*/  LOP3.LUT R203, R215, 0x24, RZ, 0xfc, !PT ;  /* 0x00000024d7cb7812 */ /* 0x000fe400078efcff */
[----:B------:R-:W4:Y:S01]  /*17b30*/  LDL.LU.64 R214, [R1+0x50] ;  /* 0x0000500001d67983 */ /* 0x000f220000300a00 */
[----:B------:R-:W-:Y:S02]  /*17b40*/  SHF.R.U32.HI R233, RZ, 0x6, R233 ;  /* 0x00000006ffe97819 */ /* 0x000fe400000116e9 */
[----:B------:R-:W-:Y:S02]  /*17b50*/  ISETP.GE.AND P6, PT, R203, UR4, PT ;  /* 0x00000004cb007c0c */ /* 0x000fe4000bfc6270 */
[----:B------:R-:W-:-:S02]  /*17b60*/  SGXT.U32 R233, R233, 0x1 ;  /* 0x00000001e9e9781a */ /* 0x000fc40000000000 */
[----:B------:R-:W-:Y:S02]  /*17b70*/  ISETP.NE.U32.AND P5, PT, R0, RZ, PT ;  /* 0x000000ff0000720c */ /* 0x000fe40003fa5070 */
[----:B------:R-:W-:Y:S02]  /*17b80*/  LOP3.LUT R233, R233, 0x28, RZ, 0xfc, !PT ;  /* 0x00000028e9e97812 */ /* 0x000fe400078efcff */
[----:B------:R-:W-:Y:S02]  /*17b90*/  SEL R0, RZ, 0x4, P6 ;  /* 0x00000004ff007807 */ /* 0x000fe40003000000 */
[----:B------:R-:W-:Y:S02]  /*17ba0*/  ISETP.GE.AND P6, PT, R233, UR4, PT ;  /* 0x00000004e9007c0c */ /* 0x000fe4000bfc6270 */
[----:B------:R-:W-:Y:S02]  /*17bb0*/  SEL R252, R0, RZ, P2 ;  /* 0x000000ff00fc7207 */ /* 0x000fe40001000000 */
[----:B------:R-:W-:-:S02]  /*17bc0*/  SEL R0, RZ, 0x4, P6 ;  /* 0x00000004ff007807 */ /* 0x000fc40003000000 */
[----:B------:R-:W-:Y:S02]  /*17bd0*/  ISETP.NE.U32.AND P6, PT, R252, RZ, PT ;  /* 0x000000fffc00720c */ /* 0x000fe40003fc5070 */
[----:B------:R-:W-:Y:S01]  /*17be0*/  MOV R252, UR5 ;  /* 0x0000000500fc7c02 */ /* 0x000fe20008000f00 */
[----:B------:R-:W1:Y:S04]  /*17bf0*/  S2R R233, SR_TID.X ;  /* 0x0000000000e97919 */ /* 0x000e680000002100 */
[C---:B--2---:R-:W-:Y:S01]  /*17c00*/  IMAD.WIDE R124, R252.reuse, 0x4, R208 ;  /* 0x00000004fc7c7825 */ /* 0x044fe200078e02d0 */
[----:B------:R3:W-:Y:S04]  /*17c10*/  STL.64 [R1+0xe10], R118 ;  /* 0x000e107601007387 */ /* 0x0007e80000100a00 */
[----:B------:R-:W2:Y:S04]  /*17c20*/  LDL.LU.64 R202, [R1+0x40] ;  /* 0x0000400001ca7983 */ /* 0x000ea80000300a00 */
[----:B------:R4:W-:Y:S04]  /*17c30*/  STL.64 [R1+0xdf8], R124 ;  /* 0x000df87c01007387 */ /* 0x0009e80000100a00 */
[----:B------:R-:W2:Y:S01]  /*17c40*/  LDL.LU.64 R208, [R1+0x30] ;  /* 0x0000300001d07983 */ /* 0x000ea20000300a00 */
[----:B---3--:R-:W-:Y:S01]  /*17c50*/  IMAD.WIDE R118, R252, 0x4, R220 ;  /* 0x00000004fc767825 */ /* 0x008fe200078e02dc */
[----:B------:R-:W-:-:S02]  /*17c60*/  SEL R0, R0, RZ, P2 ;  /* 0x000000ff00007207 */ /* 0x000fc40001000000 */
[----:B------:R4:W-:Y:S01]  /*17c70*/  LDGSTS.E [R232+0x45800], [R124.64], P1 ;  /* 0x458000007ce87fae */ /* 0x0009e2000892184a */
[----:B-1----:R-:W-:-:S03]  /*17c80*/  SHF.R.U32.HI R221, RZ, 0x6, R233 ;  /* 0x00000006ffdd7819 */ /* 0x002fc600000116e9 */
[----:B------:R1:W-:Y:S01]  /*17c90*/  STL.64 [R1+0xe00], R118 ;  /* 0x000e007601007387 */ /* 0x0003e20000100a00 */
[----:B------:R-:W-:-:S03]  /*17ca0*/  SGXT.U32 R221, R221, 0x1 ;  /* 0x00000001dddd781a */ /* 0x000fc60000000000 */
[----:B------:R1:W-:Y:S01]  /*17cb0*/  LDGSTS.E [R232+0x45c00], [R118.64], P3 ;  /* 0x45c0000076e87fae */ /* 0x0003e2000992184a */
[----:B------:R-:W-:Y:S02]  /*17cc0*/  SHF.R.U32.HI R233, RZ, 0x6, R233 ;  /* 0x00000006ffe97819 */ /* 0x000fe400000116e9 */
[----:B------:R-:W-:Y:S02]  /*17cd0*/  LOP3.LUT R221, R221, 0x2c, RZ, 0xfc, !PT ;  /* 0x0000002cdddd7812 */ /* 0x000fe400078efcff */
[----:B------:R-:W-:Y:S02]  /*17ce0*/  SGXT.U32 R233, R233, 0x1 ;  /* 0x00000001e9e9781a */ /* 0x000fe40000000000 */
[----:B------:R-:W-:Y:S02]  /*17cf0*/  ISETP.GE.AND P1, PT, R221, UR4, PT ;  /* 0x00000004dd007c0c */ /* 0x000fe4000bf26270 */
[----:B------:R-:W3:Y:S01]  /*17d00*/  LDL.LU.64 R220, [R1+0x20] ;  /* 0x0000200001dc7983 */ /* 0x000ee20000300a00 */
[----:B------:R-:W-:-:S02]  /*17d10*/  LOP3.LUT R233, R233, 0x30, RZ, 0xfc, !PT ;  /* 0x00000030e9e97812 */ /* 0x000fc400078efcff */
[----:B------:R-:W-:Y:S02]  /*17d20*/  ISETP.NE.U32.AND P3, PT, R0, RZ, PT ;  /* 0x000000ff0000720c */ /* 0x000fe40003f65070 */
[----:B------:R-:W-:Y:S02]  /*17d30*/  SEL R0, RZ, 0x4, P1 ;  /* 0x00000004ff007807 */ /* 0x000fe40000800000 */
[----:B------:R-:W-:Y:S02]  /*17d40*/  ISETP.GE.AND P1, PT, R233, UR4, PT ;  /* 0x00000004e9007c0c */ /* 0x000fe4000bf26270 */
[----:B------:R-:W-:Y:S02]  /*17d50*/  SEL R252, R0, RZ, P2 ;  /* 0x000000ff00fc7207 */ /* 0x000fe40001000000 */
[----:B------:R-:W-:Y:S02]  /*17d60*/  SEL R0, RZ, 0x4, P1 ;  /* 0x00000004ff007807 */ /* 0x000fe40000800000 */
[----:B------:R-:W-:Y:S01]  /*17d70*/  ISETP.NE.U32.AND P1, PT, R252, RZ, PT ;  /* 0x000000fffc00720c */ /* 0x000fe20003f25070 */
[----:B------:R-:W-:-:S04]  /*17d80*/  IMAD.U32 R252, RZ, RZ, UR5 ;  /* 0x00000005fffc7e24 */ /* 0x000fc8000f8e00ff */
[----:B----4-:R-:W-:Y:S02]  /*17d90*/  IMAD.WIDE R124, R252, 0x4, R226 ;  /* 0x00000004fc7c7825 */ /* 0x010fe400078e02e2 */
[----:B------:R-:W4:Y:S04]  /*17da0*/  LDL.LU.64 R226, [R1+0x10] ;  /* 0x0000100001e27983 */ /* 0x000f280000300a00 */
[----:B------:R-:W1:Y:S01]  /*17db0*/  S2R R233, SR_TID.X ;  /* 0x0000000000e97919 */ /* 0x000e620000002100 */
[----:B------:R-:W-:-:S03]  /*17dc0*/  SEL R0, R0, RZ, P2 ;  /* 0x000000ff00007207 */ /* 0x000fc60001000000 */
[----:B------:R2:W-:Y:S04]  /*17dd0*/  LDGSTS.E [R232+0x46000], [R124.64], P5 ;  /* 0x460000007ce87fae */ /* 0x0005e8000a92184a */
[----:B------:R2:W-:Y:S01]  /*17de0*/  STL.64 [R1+0xde8], R124 ;  /* 0x000de87c01007387 */ /* 0x0005e20000100a00 */
[----:B-1----:R-:W-:Y:S01]  /*17df0*/  IMAD.WIDE R118, R252, 0x4, R214 ;  /* 0x00000004fc767825 */ /* 0x002fe200078e02d6 */
[--C-:B------:R-:W-:Y:S02]  /*17e00*/  SHF.R.U32.HI R215, RZ, 0x6, R233.reuse ;  /* 0x00000006ffd77819 */ /* 0x100fe400000116e9 */
[----:B------:R-:W-:Y:S02]  /*17e10*/  SHF.R.U32.HI R233, RZ, 0x6, R233 ;  /* 0x00000006ffe97819 */ /* 0x000fe400000116e9 */
[----:B------:R-:W-:Y:S01]  /*17e20*/  SGXT.U32 R215, R215, 0x1 ;  /* 0x00000001d7d7781a */ /* 0x000fe20000000000 */
[----:B------:R1:W-:Y:S01]  /*17e30*/  LDGSTS.E [R232+0x46400], [R118.64], P6 ;  /* 0x4640000076e87fae */ /* 0x0003e2000b12184a */
[----:B------:R-:W-:-:S02]  /*17e40*/  SGXT.U32 R233, R233, 0x1 ;  /* 0x00000001e9e9781a */ /* 0x000fc40000000000 */
[----:B------:R-:W-:Y:S02]  /*17e50*/  LOP3.LUT R215, R215, 0x34, RZ, 0xfc, !PT ;  /* 0x00000034d7d77812 */ /* 0x000fe400078efcff */
[----:B------:R-:W-:Y:S02]  /*17e60*/  LOP3.LUT R233, R233, 0x38, RZ, 0xfc, !PT ;  /* 0x00000038e9e97812 */ /* 0x000fe400078efcff */
[----:B------:R-:W-:Y:S02]  /*17e70*/  ISETP.GE.AND P5, PT, R215, UR4, PT ;  /* 0x00000004d7007c0c */ /* 0x000fe4000bfa6270 */
[----:B------:R-:W-:Y:S02]  /*17e80*/  ISETP.NE.U32.AND P6, PT, R0, RZ, PT ;  /* 0x000000ff0000720c */ /* 0x000fe40003fc5070 */
[----:B------:R-:W-:Y:S02]  /*17e90*/  SEL R0, RZ, 0x4, P5 ;  /* 0x00000004ff007807 */ /* 0x000fe40002800000 */
[----:B------:R-:W-:-:S02]  /*17ea0*/  ISETP.GE.AND P5, PT, R233, UR4, PT ;  /* 0x00000004e9007c0c */ /* 0x000fc4000bfa6270 */
[----:B------:R-:W1:Y:S01]  /*17eb0*/  S2R R233, SR_TID.X ;  /* 0x0000000000e97919 */ /* 0x000e620000002100 */
[----:B------:R-:W-:Y:S02]  /*17ec0*/  SEL R252, R0, RZ, P2 ;  /* 0x000000ff00fc7207 */ /* 0x000fe40001000000 */
[----:B------:R-:W-:Y:S01]  /*17ed0*/  SEL R0, RZ, 0x4, P5 ;  /* 0x00000004ff007807 */ /* 0x000fe20002800000 */
[----:B------:R1:W-:Y:S01]  /*17ee0*/  STL.64 [R1+0xdf0], R118 ;  /* 0x000df07601007387 */ /* 0x0003e20000100a00 */
[----:B------:R-:W-:Y:S01]  /*17ef0*/  ISETP.NE.U32.AND P5, PT, R252, RZ, PT ;  /* 0x000000fffc00720c */ /* 0x000fe20003fa5070 */
[----:B------:R-:W-:Y:S02]  /*17f00*/  IMAD.U32 R252, RZ, RZ, UR5 ;  /* 0x00000005fffc7e24 */ /* 0x000fe4000f8e00ff */
[----:B------:R-:W4:Y:S02]  /*17f10*/  LDL.LU.64 R214, [R1] ;  /* 0x0000000001d67983 */ /* 0x000f240000300a00 */
[----:B--2---:R-:W-:Y:S01]  /*17f20*/  IMAD.WIDE R124, R252, 0x4, R202 ;  /* 0x00000004fc7c7825 */ /* 0x004fe200078e02ca */
[----:B------:R-:W-:-:S04]  /*17f30*/  SEL R0, R0, RZ, P2 ;  /* 0x000000ff00007207 */ /* 0x000fc80001000000 */
[----:B------:R3:W-:Y:S01]  /*17f40*/  LDGSTS.E [R232+0x46800], [R124.64], P3 ;  /* 0x468000007ce87fae */ /* 0x0007e2000992184a */
[----:B-1----:R-:W-:-:S05]  /*17f50*/  IMAD.WIDE R118, R252, 0x4, R208 ;  /* 0x00000004fc767825 */ /* 0x002fca00078e02d0 */
[----:B------:R4:W-:Y:S01]  /*17f60*/  LDGSTS.E [R232+0x46c00], [R118.64], P1 ;  /* 0x46c0000076e87fae */ /* 0x0009e2000892184a */
[----:B------:R-:W-:-:S04]  /*17f70*/  SHF.R.U32.HI R209, RZ, 0x6, R233 ;  /* 0x00000006ffd17819 */ /* 0x000fc800000116e9 */
        /* <DEDUP_REMOVED lines=10> */
[----:B------:R-:W-:Y:S01]  /*18020*/  SEL R0, RZ, 0x4, P3 ;  /* 0x00000004ff007807 */ /* 0x000fe20001800000 */
[----:B------:R-:W1:Y:S01]  /*18030*/  S2R R233, SR_TID.X ;  /* 0x0000000000e97919 */ /* 0x000e620000002100 */
[----:B------:R-:W-:Y:S01]  /*18040*/  ISETP.NE.U32.AND P3, PT, R252, RZ, PT ;  /* 0x000000fffc00720c */ /* 0x000fe20003f65070 */
[----:B------:R-:W-:-:S02]  /*18050*/  IMAD.U32 R252, RZ, RZ, UR5 ;  /* 0x00000005fffc7e24 */ /* 0x000fc4000f8e00ff */
[----:B------:R3:W-:Y:S04]  /*18060*/  STL.64 [R1+0xdd8], R124 ;  /* 0x000dd87c01007387 */ /* 0x0007e80000100a00 */
[----:B------:R4:W-:Y:S01]  /*18070*/  STL.64 [R1+0xde0], R118 ;  /* 0x000de07601007387 */ /* 0x0009e20000100a00 */
[----:B---3--:R-:W-:-:S03]  /*18080*/  IMAD.WIDE R124, R252, 0x4, R220 ;  /* 0x00000004fc7c7825 */ /* 0x008fc600078e02dc */
[----:B------:R-:W2:Y:S04]  /*18090*/  LDL.LU.64 R220, [R1+0xd8] ;  /* 0x0000d80001dc7983 */ /* 0x000ea80000300a00 */
[----:B------:R-:W-:Y:S04]  /*180a0*/  STL.64 [R1+0xdc8], R124 ;  /* 0x000dc87c01007387 */ /* 0x000fe80000100a00 */
[----:B------:R3:W-:Y:S01]  /*180b0*/  LDGSTS.E [R232+0x47000], [R124.64], P6 ;  /* 0x470000007ce87fae */ /* 0x0007e2000b12184a */
[----:B----4-:R-:W-:Y:S01]  /*180c0*/  IMAD.WIDE R118, R252, 0x4, R226 ;  /* 0x00000004fc767825 */ /* 0x010fe200078e02e2 */
[----:B-1----:R-:W-:-:S04]  /*180d0*/  SHF.R.U32.HI R227, RZ, 0x6, R233 ;  /* 0x00000006ffe37819 */ /* 0x002fc800000116e9 */
[----:B------:R-:W-:Y:S01]  /*180e0*/  SGXT.U32 R227, R227, 0x1 ;  /* 0x00000001e3e3781a */ /* 0x000fe20000000000 */
[----:B------:R1:W-:Y:S03]  /*180f0*/  LDGSTS.E [R232+0x47400], [R118.64], P5 ;  /* 0x4740000076e87fae */ /* 0x0003e6000a92184a */
[----:B------:R-:W-:Y:S01]  /*18100*/  LOP3.LUT R227, R227, 0x6, RZ, 0xfc, !PT ;  /* 0x00000006e3e37812 */ /* 0x000fe200078efcff */
[----:B------:R1:W-:Y:S03]  /*18110*/  STL.64 [R1+0xdd0], R118 ;  /* 0x000dd07601007387 */ /* 0x0003e60000100a00 */
[----:B------:R-:W-:Y:S02]  /*18120*/  ISETP.GE.AND P6, PT, R227, UR4, PT ;  /* 0x00000004e3007c0c */ /* 0x000fe4000bfc6270 */
[----:B------:R-:W4:Y:S01]  /*18130*/  LDL.LU.64 R226, [R1+0xc8] ;  /* 0x0000c80001e27983 */ /* 0x000f220000300a00 */
[----:B------:R-:W-:-:S02]  /*18140*/  SHF.R.U32.HI R233, RZ, 0x6, R233 ;  /* 0x00000006ffe97819 */ /* 0x000fc400000116e9 */
[----:B------:R-:W-:Y:S01]  /*18150*/  SEL R0, R0, RZ, P2 ;  /* 0x000000ff00007207 */ /* 0x000fe20001000000 */
[----:B------:R-:W4:Y:S01]  /*18160*/  LDL.LU.64 R208, [R1+0xb8] ;  /* 0x0000b80001d07983 */ /* 0x000f220000300a00 */
[----:B------:R-:W-:-:S04]  /*18170*/  SGXT.U32 R233, R233, 0x1 ;  /* 0x00000001e9e9781a */ /* 0x000fc80000000000 */
[----:B------:R-:W-:Y:S02]  /*18180*/  LOP3.LUT R233, R233, 0xa, RZ, 0xfc, !PT ;  /* 0x0000000ae9e97812 */ /* 0x000fe400078efcff */
[----:B------:R-:W-:Y:S02]  /*18190*/  ISETP.NE.U32.AND P5, PT, R0, RZ, PT ;  /* 0x000000ff0000720c */ /* 0x000fe40003fa5070 */
[----:B------:R-:W-:Y:S02]  /*181a0*/  SEL R0, RZ, 0x4, P6 ;  /* 0x00000004ff007807 */ /* 0x000fe40003000000 */
[----:B------:R-:W-:Y:S02]  /*181b0*/  ISETP.GE.AND P6, PT, R233, UR4, PT ;  /* 0x00000004e9007c0c */ /* 0x000fe4000bfc6270 */
[----:B------:R-:W3:Y:S01]  /*181c0*/  S2R R233, SR_TID.X ;  /* 0x0000000000e97919 */ /* 0x000ee20000002100 */
[----:B------:R-:W-:Y:S02]  /*181d0*/  SEL R252, R0, RZ, P2 ;  /* 0x000000ff00fc7207 */ /* 0x000fe40001000000 */
[----:B------:R-:W-:-:S02]  /*181e0*/  SEL R0, RZ, 0x4, P6 ;  /* 0x00000004ff007807 */ /* 0x000fc40003000000 */
[----:B------:R-:W-:Y:S01]  /*181f0*/  ISETP.NE.U32.AND P6, PT, R252, RZ, PT ;  /* 0x000000fffc00720c */ /* 0x000fe20003fc5070 */
[----:B------:R-:W-:-:S04]  /*18200*/  IMAD.U32 R252, RZ, RZ, UR5 ;  /* 0x00000005fffc7e24 */ /* 0x000fc8000f8e00ff */
[----:B-1----:R-:W-:Y:S01]  /*18210*/  IMAD.WIDE R118, R252, 0x4, R250 ;  /* 0x00000004fc767825 */ /* 0x002fe200078e02fa */
[----:B------:R-:W-:-:S03]  /*18220*/  SEL R0, R0, RZ, P2 ;  /* 0x000000ff00007207 */ /* 0x000fc60001000000 */
[----:B---3--:R-:W-:Y:S01]  /*18230*/  IMAD.WIDE R124, R252, 0x4, R214 ;  /* 0x00000004fc7c7825 */ /* 0x008fe200078e02d6 */
[----:B------:R-:W-:-:S04]  /*18240*/  SHF.R.U32.HI R215, RZ, 0x6, R233 ;  /* 0x00000006ffd77819 */ /* 0x000fc800000116e9 */
[----:B------:R-:W-:Y:S01]  /*18250*/  SGXT.U32 R215, R215, 0x1 ;  /* 0x00000001d7d7781a */ /* 0x000fe20000000000 */
[----:B------:R2:W-:Y:S03]  /*18260*/  LDGSTS.E [R232+0x47800], [R124.64], P1 ;  /* 0x478000007ce87fae */ /* 0x0005e6000892184a */
[----:B------:R-:W-:Y:S01]  /*18270*/  LOP3.LUT R215, R215, 0xe, RZ, 0xfc, !PT ;  /* 0x0000000ed7d77812 */ /* 0x000fe200078efcff */
[----:B------:R2:W-:Y:S01]  /*18280*/  STL.64 [R1+0xdb8], R124 ;  /* 0x000db87c01007387 */ /* 0x0005e20000100a00 */
[----:B------:R-:W-:Y:S02]  /*18290*/  SHF.R.U32.HI R233, RZ, 0x6, R233 ;  /* 0x00000006ffe97819 */ /* 0x000fe400000116e9 */
[----:B------:R-:W-:Y:S01]  /*182a0*/  ISETP.GE.AND P1, PT, R215, UR4, PT ;  /* 0x00000004d7007c0c */ /* 0x000fe2000bf26270 */
[----:B------:R4:W-:Y:S01]  /*182b0*/  STL.64 [R1+0xdc0], R118 ;  /* 0x000dc07601007387 */ /* 0x0009e20000100a00 */
[----:B------:R-:W-:-:S03]  /*182c0*/  SGXT.U32 R233, R233, 0x1 ;  /* 0x00000001e9e9781a */ /* 0x000fc60000000000 */
[----:B------:R-:W3:Y:S01]  /*182d0*/  LDL.LU.64 R214, [R1+0xa8] ;  /* 0x0000a80001d67983 */ /* 0x000ee20000300a00 */
[----:B------:R-:W-:-:S03]  /*182e0*/  LOP3.LUT R233, R233, 0x12, RZ, 0xfc, !PT ;  /* 0x00000012e9e97812 */ /* 0x000fc600078efcff */
[----:B------:R4:W-:Y:S01]  /*182f0*/  LDGSTS.E [R232+0x47c00], [R118.64], P3 ;  /* 0x47c0000076e87fae */ /* 0x0009e2000992184a */
[----:B------:R-:W-:Y:S02]  /*18300*/  ISETP.NE.U32.AND P3, PT, R0, RZ, PT ;  /* 0x000000ff0000720c */ /* 0x000fe40003f65070 */
[----:B------:R-:W-:Y:S02]  /*18310*/  SEL R0, RZ, 0x4, P1 ;  /* 0x00000004ff007807 */ /* 0x000fe40000800000 */
[----:B------:R-:W-:Y:S02]  /*18320*/  ISETP.GE.AND P1, PT, R233, UR4, PT ;  /* 0x00000004e9007c0c */ /* 0x000fe4000bf26270 */
[----:B------:R-:W-:Y:S02]  /*18330*/  SEL R250, R0, RZ, P2 ;  /* 0x000000ff00fa7207 */ /* 0x000fe40001000000 */
[----:B------:R-:W-:Y:S02]  /*18340*/  SEL R0, RZ, 0x4, P1 ;  /* 0x00000004ff007807 */ /* 0x000fe40000800000 */
[----:B------:R-:W-:Y:S01]  /*18350*/  ISETP.NE.U32.AND P1, PT, R250, RZ, PT ;  /* 0x000000fffa00720c */ /* 0x000fe20003f25070 */
[----:B------:R-:W-:-:S04]  /*18360*/  IMAD.U32 R250, RZ, RZ, UR5 ;  /* 0x00000005fffa7e24 */ /* 0x000fc8000f8e00ff */
[C---:B--2---:R-:W-:Y:S02]  /*18370*/  IMAD.WIDE R124, R250.reuse, 0x4, R220 ;  /* 0x00000004fa7c7825 */ /* 0x044fe400078e02dc */
[----:B------:R-:W2:Y:S04]  /*18380*/  LDL.LU.64 R220, [R1+0x98] ;  /* 0x0000980001dc7983 */ /* 0x000ea80000300a00 */
[----:B------:R1:W-:Y:S04]  /*18390*/  STL.64 [R1+0xda8], R124 ;  /* 0x000da87c01007387 */ /* 0x0003e80000100a00 */
[----:B------:R-:W1:Y:S01]  /*183a0*/  S2R R233, SR_TID.X ;  /* 0x0000000000e97919 */ /* 0x000e620000002100 */
[----:B----4-:R-:W-:-:S03]  /*183b0*/  IMAD.WIDE R118, R250, 0x4, R226 ;  /* 0x00000004fa767825 */ /* 0x010fc600078e02e2 */
[----:B------:R-:W4:Y:S01]  /*183c0*/  LDL.LU.64 R226, [R1+0x88] ;  /* 0x0000880001e27983 */ /* 0x000f220000300a00 */
[----:B-1----:R-:W-:Y:S02]  /*183d0*/  SHF.R.S32.HI R232, RZ, 0x6, R233 ;  /* 0x00000006ffe87819 */ /* 0x002fe400000114e9 */
[----:B------:R-:W-:Y:S02]  /*183e0*/  LOP3.LUT R233, R233, 0x3f, RZ, 0xc0, !PT ;  /* 0x0000003fe9e97812 */ /* 0x000fe400078ec0ff */
[----:B------:R-:W-:-:S03]  /*183f0*/  SGXT R232, R232, 0x1 ;  /* 0x00000001e8e8781a */ /* 0x000fc60000000200 */
[----:B------:R-:W-:-:S05]  /*18400*/  IMAD.SHL.U32 R233, R233, 0x4, RZ ;  /* 0x00000004e9e97824 */ /* 0x000fca00078e00ff */
[----:B------:R-:W-:Y:S02]  /*18410*/  LOP3.LUT R233, R233, 0x120, R232, 0x78, !PT ;  /* 0x00000120e9e97812 */ /* 0x000fe400078e78e8 */
[----:B------:R-:W1:Y:S02]  /*18420*/  S2R R232, SR_TID.X ;  /* 0x0000000000e87919 */ /* 0x000e640000002100 */
[----:B------:R-:W-:Y:S02]  /*18430*/  LOP3.LUT R233, R233, 0x40, RZ, 0x3c, !PT ;  /* 0x00000040e9e97812 */ /* 0x000fe400078e3cff */
[----:B------:R-:W-:-:S03]  /*18440*/  SEL R0, R0, RZ, P2 ;  /* 0x000000ff00007207 */ /* 0x000fc60001000000 */
[----:B------:R1:W-:Y:S04]  /*18450*/  LDGSTS.E [R233+0x44200], [R124.64], P5 ;  /* 0x442000007ce97fae */ /* 0x0003e8000a92184a */
[----:B------:R3:W-:Y:S01]  /*18460*/  LDGSTS.E [R233+0x44600], [R118.64], P6 ;  /* 0x4460000076e97fae */ /* 0x0007e2000b12184a */
[--C-:B-1----:R-:W-:Y:S02]  /*18470*/  SHF.R.U32.HI R203, RZ, 0x6, R232.reuse ;  /* 0x00000006ffcb7819 */ /* 0x102fe400000116e8 */
[----:B------:R-:W-:Y:S02]  /*18480*/  SHF.R.U32.HI R232, RZ, 0x6, R232 ;  /* 0x00000006ffe87819 */ /* 0x000fe400000116e8 */
[----:B------:R-:W-:Y:S02]  /*18490*/  SGXT.U32 R203, R203, 0x1 ;  /* 0x00000001cbcb781a */ /* 0x000fe40000000000 */
        /* <DEDUP_REMOVED lines=9> */
[----:B------:R-:W-:Y:S02]  /*18530*/  SEL R0, RZ, 0x4, P5 ;  /* 0x00000004ff007807 */ /* 0x000fe40002800000 */
[----:B------:R-:W-:Y:S01]  /*18540*/  ISETP.NE.U32.AND P5, PT, R250, RZ, PT ;  /* 0x000000fffa00720c */ /* 0x000fe20003fa5070 */
[----:B------:R-:W-:Y:S01]  /*18550*/  IMAD.U32 R250, RZ, RZ, UR5 ;  /* 0x00000005fffa7e24 */ /* 0x000fe2000f8e00ff */
[----:B------:R3:W-:Y:S03]  /*18560*/  STL.64 [R1+0xdb0], R118 ;  /* 0x000db07601007387 */ /* 0x0007e60000100a00 */
[----:B------:R-:W-:Y:S01]  /*18570*/  IMAD.WIDE R124, R250, 0x4, R208 ;  /* 0x00000004fa7c7825 */ /* 0x000fe200078e02d0 */
[----:B------:R-:W-:Y:S01]  /*18580*/  SEL R0, R0, RZ, P2 ;  /* 0x000000ff00007207 */ /* 0x000fe20001000000 */
[----:B------:R-:W4:Y:S04]  /*18590*/  LDL.LU.64 R208, [R1+0x78] ;  /* 0x0000780001d07983 */ /* 0x000f280000300a00 */
[----:B------:R2:W-:Y:S01]  /*185a0*/  LDGSTS.E [R233+0x44a00], [R124.64], P3 ;  /* 0x44a000007ce97fae */ /* 0x0005e2000992184a */
[----:B-1----:R-:W-:-:S04]  /*185b0*/  SHF.R.U32.HI R203, RZ, 0x6, R232 ;  /* 0x00000006ffcb7819 */ /* 0x002fc800000116e8 */
[----:B------:R-:W-:Y:S02]  /*185c0*/  SGXT.U32 R203, R203, 0x1 ;  /* 0x00000001cbcb781a */ /* 0x000fe40000000000 */
[----:B------:R-:W-:Y:S01]  /*185d0*/  SHF.R.U32.HI R232, RZ, 0x6, R232 ;  /* 0x00000006ffe87819 */ /* 0x000fe200000116e8 */
[----:B---3--:R-:W-:Y:S01]  /*185e0*/  IMAD.WIDE R118, R250, 0x4, R214 ;  /* 0x00000004fa767825 */ /* 0x008fe200078e02d6 */
[----:B------:R-:W-:Y:S02]  /*185f0*/  LOP3.LUT R203, R203, 0x1e, RZ, 0xfc, !PT ;  /* 0x0000001ecbcb7812 */ /* 0x000fe400078efcff */
[----:B------:R-:W-:Y:S02]  /*18600*/  SGXT.U32 R232, R232, 0x1 ;  /* 0x00000001e8e8781a */ /* 0x000fe40000000000 */
[----:B------:R-:W-:Y:S01]  /*18610*/  ISETP.GE.AND P3, PT, R203, UR4, PT ;  /* 0x00000004cb007c0c */ /* 0x000fe2000bf66270 */
[----:B------:R4:W-:Y:S01]  /*18620*/  LDGSTS.E [R233+0x44e00], [R118.64], P1 ;  /* 0x44e0000076e97fae */ /* 0x0009e2000892184a */
[----:B------:R-:W-:-:S02]  /*18630*/  LOP3.LUT R232, R232, 0x22, RZ, 0xfc, !PT ;  /* 0x00000022e8e87812 */ /* 0x000fc400078efcff */
[----:B------:R-:W-:Y:S02]  /*18640*/  ISETP.NE.U32.AND P1, PT, R0, RZ, PT ;  /* 0x000000ff0000720c */ /* 0x000fe40003f25070 */
[----:B------:R-:W-:Y:S01]  /*18650*/  SEL R0, RZ, 0x4, P3 ;  /* 0x00000004ff007807 */ /* 0x000fe20001800000 */
[----:B------:R2:W-:Y:S01]  /*18660*/  STL.64 [R1+0xd98], R124 ;  /* 0x000d987c01007387 */ /* 0x0005e20000100a00 */
[----:B------:R-:W-:Y:S02]  /*18670*/  ISETP.GE.AND P3, PT, R232, UR4, PT ;  /* 0x00000004e8007c0c */ /* 0x000fe4000bf66270 */
[----:B------:R-:W-:Y:S01]  /*18680*/  SEL R250, R0, RZ, P2 ;  /* 0x000000ff00fa7207 */ /* 0x000fe20001000000 */
[----:B------:R-:W3:Y:S01]  /*18690*/  LDL.LU.64 R214, [R1+0x68] ;  /* 0x0000680001d67983 */ /* 0x000ee20000300a00 */
[----:B------:R-:W-:Y:S02]  /*186a0*/  SEL R0, RZ, 0x4, P3 ;  /* 0x00000004ff007807 */ /* 0x000fe40001800000 */
[----:B------:R-:W-:Y:S01]  /*186b0*/  ISETP.NE.U32.AND P3, PT, R250, RZ, PT ;  /* 0x000000fffa00720c */ /* 0x000fe20003f65070 */
[----:B------:R-:W-:Y:S01]  /*186c0*/  IMAD.U32 R250, RZ, RZ, UR5 ;  /* 0x00000005fffa7e24 */ /* 0x000fe2000f8e00ff */
[----:B------:R4:W-:Y:S04]  /*186d0*/  STL.64 [R1+0xda0], R118 ;  /* 0x000da07601007387 */ /* 0x0009e80000100a00 */
[----:B------:R-:W3:Y:S04]  /*186e0*/  LDL.LU.64 R196, [R1+0x58] ;  /* 0x0000580001c47983 */ /* 0x000ee80000300a00 */
[----:B------:R-:W1:Y:S01]  /*186f0*/  S2R R232, SR_TID.X ;  /* 0x0000000000e87919 */ /* 0x000e620000002100 */
[----:B--2---:R-:W-:-:S05]  /*18700*/  IMAD.WIDE R124, R250, 0x4, R220 ;  /* 0x00000004fa7c7825 */ /* 0x004fca00078e02dc */
[----:B------:R2:W-:Y:S04]  /*18710*/  STL.64 [R1+0xd88], R124 ;  /* 0x000d887c01007387 */ /* 0x0005e80000100a00 */
[----:B------:R-:W3:Y:S04]  /*18720*/  LDL.LU.64 R220, [R1+0x48] ;  /* 0x0000480001dc7983 */ /* 0x000ee80000300a00 */
        /* <DEDUP_REMOVED lines=9> */
[----:B------:R-:W-:-:S04]  /*187c0*/  SHF.R.U32.HI R232, RZ, 0x6, R232 ;  /* 0x00000006ffe87819 */ /* 0x000fc800000116e8 */
[----:B------:R-:W-:Y:S02]  /*187d0*/  SGXT.U32 R232, R232, 0x1 ;  /* 0x00000001e8e8781a */ /* 0x000fe40000000000 */
[----:B------:R-:W-:Y:S02]  /*187e0*/  SEL R0, R0, RZ, P2 ;  /* 0x000000ff00007207 */ /* 0x000fe40001000000 */
[----:B------:R-:W-:Y:S02]  /*187f0*/  LOP3.LUT R232, R232, 0x2a, RZ, 0xfc, !PT ;  /* 0x0000002ae8e87812 */ /* 0x000fe400078efcff */
[----:B------:R-:W-:Y:S02]  /*18800*/  ISETP.NE.U32.AND P5, PT, R0, RZ, PT ;  /* 0x000000ff0000720c */ /* 0x000fe40003fa5070 */
[----:B------:R-:W-:Y:S02]  /*18810*/  SEL R0, RZ, 0x4, P6 ;  /* 0x00000004ff007807 */ /* 0x000fe40003000000 */
[----:B------:R-:W-:-:S02]  /*18820*/  ISETP.GE.AND P6, PT, R232, UR4, PT ;  /* 0x00000004e8007c0c */ /* 0x000fc4000bfc6270 */
[----:B------:R-:W1:Y:S01]  /*18830*/  S2R R232, SR_TID.X ;  /* 0x0000000000e87919 */ /* 0x000e620000002100 */
[----:B------:R-:W-:Y:S02]  /*18840*/  SEL R250, R0, RZ, P2 ;  /* 0x000000ff00fa7207 */ /* 0x000fe40001000000 */
[----:B------:R-:W-:Y:S02]  /*18850*/  SEL R0, RZ, 0x4, P6 ;  /* 0x00000004ff007807 */ /* 0x000fe40003000000 */
[----:B------:R-:W-:Y:S01]  /*18860*/  ISETP.NE.U32.AND P6, PT, R250, RZ, PT ;  /* 0x000000fffa00720c */ /* 0x000fe20003fc5070 */
[----:B------:R-:W-:Y:S02]  /*18870*/  IMAD.U32 R250, RZ, RZ, UR5 ;  /* 0x00000005fffa7e24 */ /* 0x000fe4000f8e00ff */
[----:B------:R-:W-:Y:S01]  /*18880*/  IMAD.U32 R251, RZ, RZ, UR5 ;  /* 0x00000005fffb7e24 */ /* 0x000fe2000f8e00ff */
[----:B------:R-:W-:Y:S01]  /*18890*/  SEL R0, R0, RZ, P2 ;  /* 0x000000ff00007207 */ /* 0x000fe20001000000 */
[----:B--2---:R-:W-:-:S05]  /*188a0*/  IMAD.WIDE R124, R250, 0x4, R208 ;  /* 0x00000004fa7c7825 */ /* 0x004fca00078e02d0 */
[----:B------:R-:W-:Y:S04]  /*188b0*/  STL.64 [R1+0xd78], R124 ;  /* 0x000d787c01007387 */ /* 0x000fe80000100a00 */
[----:B------:R2:W-:Y:S01]  /*188c0*/  LDGSTS.E [R233+0x45a00], [R124.64], P1 ;  /* 0x45a000007ce97fae */ /* 0x0005e2000892184a */
[----:B---3--:R-:W-:Y:S01]  /*188d0*/  IMAD.WIDE R118, R250, 0x4, R214 ;  /* 0x00000004fa767825 */ /* 0x008fe200078e02d6 */
[--C-:B-1----:R-:W-:Y:S02]  /*188e0*/  SHF.R.U32.HI R215, RZ, 0x6, R232.reuse ;  /* 0x00000006ffd77819 */ /* 0x102fe400000116e8 */
[----:B------:R-:W-:Y:S02]  /*188f0*/  SHF.R.U32.HI R232, RZ, 0x6, R232 ;  /* 0x00000006ffe87819 */ /* 0x000fe400000116e8 */
[----:B------:R-:W-:Y:S01]  /*18900*/  SGXT.U32 R215, R215, 0x1 ;  /* 0x00000001d7d7781a */ /* 0x000fe20000000000 */
[----:B------:R1:W-:Y:S01]  /*18910*/  LDGSTS.E [R233+0x45e00], [R118.64], P3 ;  /* 0x45e0000076e97fae */ /* 0x0003e2000992184a */
[----:B------:R-:W-:-:S02]  /*18920*/  SGXT.U32 R232, R232, 0x1 ;  /* 0x00000001e8e8781a */ /* 0x000fc40000000000 */
[----:B------:R-:W-:Y:S01]  /*18930*/  LOP3.LUT R215, R215, 0x2e, RZ, 0xfc, !PT ;  /* 0x0000002ed7d77812 */ /* 0x000fe200078efcff */
[----:B------:R1:W-:Y:S01]  /*18940*/  STL.64 [R1+0xd80], R118 ;  /* 0x000d807601007387 */ /* 0x0003e20000100a00 */
[----:B------:R-:W-:Y:S02]  /*18950*/  LOP3.LUT R232, R232, 0x32, RZ, 0xfc, !PT ;  /* 0x00000032e8e87812 */ /* 0x000fe400078efcff */
[----:B------:R-:W-:Y:S01]  /*18960*/  ISETP.GE.AND P1, PT, R215, UR4, PT ;  /* 0x00000004d7007c0c */ /* 0x000fe2000bf26270 */
[----:B------:R-:W3:Y:S01]  /*18970*/  LDL.LU.64 R202, [R1+0x28] ;  /* 0x0000280001ca7983 */ /* 0x000ee20000300a00 */
[----:B------:R-:W-:Y:S02]  /*18980*/  ISETP.NE.U32.AND P3, PT, R0, RZ, PT ;  /* 0x000000ff0000720c */ /* 0x000fe40003f65070 */
[----:B------:R-:W-:Y:S01]  /*18990*/  SEL R0, RZ, 0x4, P1 ;  /* 0x00000004ff007807 */ /* 0x000fe20000800000 */
[----:B------:R-:W3:Y:S01]  /*189a0*/  LDL.LU.64 R208, [R1+0x18] ;  /* 0x0000180001d07983 */ /* 0x000ee20000300a00 */
[----:B------:R-:W-:-:S03]  /*189b0*/  ISETP.GE.AND P1, PT, R232, UR4, PT ;  /* 0x00000004e8007c0c */ /* 0x000fc6000bf26270 */
[----:B------:R-:W2:Y:S01]  /*189c0*/  S2R R232, SR_TID.X ;  /* 0x0000000000e87919 */ /* 0x000ea20000002100 */
[----:B-1----:R-:W-:Y:S01]  /*189d0*/  IMAD.WIDE R118, R251, 0x4, R220 ;  /* 0x00000004fb767825 */ /* 0x002fe200078e02dc */
[----:B------:R-:W-:Y:S02]  /*189e0*/  SEL R250, R0, RZ, P2 ;  /* 0x000000ff00fa7207 */ /* 0x000fe40001000000 */
[----:B------:R-:W1:Y:S01]  /*189f0*/  S2R R221, SR_TID.X ;  /* 0x0000000000dd7919 */ /* 0x000e620000002100 */
[----:B------:R-:W-:Y:S02]  /*18a00*/  SEL R0, RZ, 0x4, P1 ;  /* 0x00000004ff007807 */ /* 0x000fe40000800000 */
[----:B------:R-:W-:Y:S01]  /*18a10*/  ISETP.NE.U32.AND P1, PT, R250, RZ, PT ;  /* 0x000000fffa00720c */ /* 0x000fe20003f25070 */
[----:B------:R-:W-:Y:S01]  /*18a20*/  IMAD.U32 R250, RZ, RZ, UR5 ;  /* 0x00000005fffa7e24 */ /* 0x000fe2000f8e00ff */
[----:B------:R-:W3:Y:S03]  /*18a30*/  LDL.LU.64 R214, [R1+0x8] ;  /* 0x0000080001d67983 */ /* 0x000ee60000300a00 */
[----:B--2---:R-:W-:Y:S01]  /*18a40*/  IMAD.WIDE R124, R250, 0x4, R196 ;  /* 0x00000004fa7c7825 */ /* 0x004fe200078e02c4 */
[----:B------:R-:W-:-:S04]  /*18a50*/  SHF.R.U32.HI R197, RZ, 0x6, R232 ;  /* 0x00000006ffc57819 */ /* 0x000fc800000116e8 */
[----:B------:R2:W-:Y:S01]  /*18a60*/  LDGSTS.E [R233+0x46200], [R124.64], P5 ;  /* 0x462000007ce97fae */ /* 0x0005e2000a92184a */
[----:B------:R-:W-:Y:S02]  /*18a70*/  SEL R0, R0, RZ, P2 ;  /* 0x000000ff00007207 */ /* 0x000fe40001000000 */
[----:B------:R-:W-:Y:S01]  /*18a80*/  SGXT.U32 R197, R197, 0x1 ;  /* 0x00000001c5c5781a */ /* 0x000fe20000000000 */
[----:B------:R4:W-:Y:S01]  /*18a90*/  LDGSTS.E [R233+0x46600], [R118.64], P6 ;  /* 0x4660000076e97fae */ /* 0x0009e2000b12184a */
[----:B-1----:R-:W-:-:S04]  /*18aa0*/  SHF.R.U32.HI R221, RZ, 0x6, R221 ;  /* 0x00000006ffdd7819 */ /* 0x002fc800000116dd */
[----:B------:R-:W-:-:S04]  /*18ab0*/  SGXT.U32 R221, R221, 0x1 ;  /* 0x00000001dddd781a */ /* 0x000fc80000000000 */
[----:B------:R-:W-:Y:S02]  /*18ac0*/  LOP3.LUT R221, R221, 0x36, RZ, 0xfc, !PT ;  /* 0x00000036dddd7812 */ /* 0x000fe400078efcff */
[----:B------:R-:W-:Y:S01]  /*18ad0*/  ISETP.NE.U32.AND P5, PT, R0, RZ, PT ;  /* 0x000000ff0000720c */ /* 0x000fe20003fa5070 */
[----:B------:R-:W-:Y:S01]  /*18ae0*/  IMAD.U32 R0, RZ, RZ, UR5 ;  /* 0x00000005ff007e24 */ /* 0x000fe2000f8e00ff */
[----:B------:R-:W-:Y:S02]  /*18af0*/  ISETP.GE.AND P6, PT, R221, UR4, PT ;  /* 0x00000004dd007c0c */ /* 0x000fe4000bfc6270 */
[----:B------:R-:W-:Y:S01]  /*18b00*/  LOP3.LUT R197, R197, 0x3a, RZ, 0xfc, !PT ;  /* 0x0000003ac5c57812 */ /* 0x000fe200078efcff */
[----:B------:R-:W-:Y:S01]  /*18b10*/  STL.64 [R1+0xd68], R124 ;  /* 0x000d687c01007387 */ /* 0x000fe20000100a00 */
[----:B------:R-:W-:-:S03]  /*18b20*/  SEL R250, RZ, 0x4, P6 ;  /* 0x00000004fffa7807 */ /* 0x000fc60003000000 */
[----:B------:R4:W-:Y:S01]  /*18b30*/  STL.64 [R1+0xd70], R118 ;  /* 0x000d707601007387 */ /* 0x0009e20000100a00 */
[----:B------:R-:W-:-:S03]  /*18b40*/  ISETP.GE.AND P6, PT, R197, UR4, PT ;  /* 0x00000004c5007c0c */ /* 0x000fc6000bfc6270 */
[----:B------:R-:W3:Y:S04]  /*18b50*/  LDL.LU.64 R220, [R1+0xf0] ;  /* 0x0000f00001dc7983 */ /* 0x000ee80000300a00 */
[----:B------:R-:W3:Y:S01]  /*18b60*/  LDL.LU.64 R196, [R1+0x2e8] ;  /* 0x0002e80001c47983 */ /* 0x000ee20000300a00 */
[----:B----4-:R-:W-:-:S05]  /*18b70*/  IMAD.WIDE R118, R0, 0x4, R226 ;  /* 0x0000000400767825 */ /* 0x010fca00078e02e2 */
[----:B------:R1:W-:Y:S04]  /*18b80*/  STL.64 [R1+0xd60], R118 ;  /* 0x000d607601007387 */ /* 0x0003e80000100a00 */
[----:B------:R-:W4:Y:S01]  /*18b90*/  LDL.LU.64 R226, [R1+0x2d8] ;  /* 0x0002d80001e27983 */ /* 0x000f220000300a00 */
[----:B------:R-:W-:Y:S02]  /*18ba0*/  SHF.R.U32.HI R232, RZ, 0x6, R232 ;  /* 0x00000006ffe87819 */ /* 0x000fe400000116e8 */
[----:B------:R-:W-:Y:S01]  /*18bb0*/  SEL R0, RZ, 0x4, P6 ;  /* 0x00000004ff007807 */ /* 0x000fe20003000000 */
[----:B------:R1:W-:Y:S01]  /*18bc0*/  LDGSTS.E [R233+0x46a00], [R118.64], P3 ;  /* 0x46a0000076e97fae */ /* 0x0003e2000992184a */
[----:B------:R-:W-:-:S04]  /*18bd0*/  SGXT.U32 R232, R232, 0x1 ;  /* 0x00000001e8e8781a */ /* 0x000fc80000000000 */
[----:B------:R-:W-:Y:S02]  /*18be0*/  LOP3.LUT R232, R232, 0x3e, RZ, 0xfc, !PT ;  /* 0x0000003ee8e87812 */ /* 0x000fe400078efcff */
[----:B------:R-:W-:Y:S02]  /*18bf0*/  SEL R250, R250, RZ, P2 ;  /* 0x000000fffafa7207 */ /* 0x000fe40001000000 */
[----:B------:R-:W-:-:S04]  /*18c00*/  ISETP.GE.AND P6, PT, R232, UR4, PT ;  /* 0x00000004e8007c0c */ /* 0x000fc8000bfc6270 */
[----:B------:R-:W-:Y:S02]  /*18c10*/  SEL R251, RZ, 0x4, P6 ;  /* 0x00000004fffb7807 */ /* 0x000fe40003000000 */
[----:B------:R-:W-:Y:S02]  /*18c20*/  ISETP.NE.U32.AND P6, PT, R250, RZ, PT ;  /* 0x000000fffa00720c */ /* 0x000fe40003fc5070 */
[----:B------:R-:W-:Y:S02]  /*18c30*/  SEL R250, R0, RZ, P2 ;  /* 0x000000ff00fa7207 */ /* 0x000fe40001000000 */
[----:B------:R-:W-:-:S04]  /*18c40*/  SEL R0, R251, RZ, P2 ;  /* 0x000000fffb007207 */ /* 0x000fc80001000000 */
[----:B------:R-:W-:Y:S01]  /*18c50*/  ISETP.NE.U32.AND P3, PT, R0, RZ, PT ;  /* 0x000000ff0000720c */ /* 0x000fe20003f65070 */
[----:B------:R-:W-:Y:S01]  /*18c60*/  IMAD.U32 R0, RZ, RZ, UR5 ;  /* 0x00000005ff007e24 */ /* 0x000fe2000f8e00ff */
[----:B------:R-:W-:Y:S01]  /*18c70*/  ISETP.NE.U32.AND P2, PT, R250, RZ, PT ;  /* 0x000000fffa00720c */ /* 0x000fe20003f45070 */
[----:B------:R-:W-:Y:S01]  /*18c80*/  IMAD.U32 R250, RZ, RZ, UR5 ;  /* 0x00000005fffa7e24 */ /* 0x000fe2000f8e00ff */
[----:B------:R-:W1:Y:S01]  /*18c90*/  S2R R232, SR_TID.X ;  /* 0x0000000000e87919 */ /* 0x000e620000002100 */
[----:B------:R-:W-:-:S04]  /*18ca0*/  IMAD.MOV.U32 R251, RZ, RZ, c[0x0][0x18c] ;  /* 0x00006300fffb7624 */ /* 0x000fc800078e00ff */
[----:B------:R-:W-:Y:S02]  /*18cb0*/  IMAD.SHL.U32 R251, R251, 0x40, RZ ;  /* 0x00000040fbfb7824 */ /* 0x000fe400078e00ff */
[----:B--2---:R-:W-:-:S04]  /*18cc0*/  IMAD.WIDE R124, R250, 0x4, R248 ;  /* 0x00000004fa7c7825 */ /* 0x004fc800078e02f8 */
[----:B---3--:R-:W-:-:S05]  /*18cd0*/  IMAD.WIDE R148, R0, 0x4, R202 ;  /* 0x0000000400947825 */ /* 0x008fca00078e02ca */
[----:B------:R-:W-:Y:S04]  /*18ce0*/  STL.64 [R1+0xd38], R148 ;  /* 0x000d389401007387 */ /* 0x000fe80000100a00 */
[----:B------:R-:W2:Y:S01]  /*18cf0*/  LDL.LU.64 R202, [R1+0x2c8] ;  /* 0x0002c80001ca7983 */ /* 0x000ea20000300a00 */
[----:B------:R-:W-:-:S03]  /*18d00*/  IMAD.WIDE R142, R0, 0x4, R208 ;  /* 0x00000004008e7825 */ /* 0x000fc600078e02d0 */
[----:B------:R-:W3:Y:S04]  /*18d10*/  LDL.LU.64 R208, [R1+0x2b8] ;  /* 0x0002b80001d07983 */ /* 0x000ee80000300a00 */
[----:B------:R-:W-:Y:S04]  /*18d20*/  STL.64 [R1+0xd40], R142 ;  /* 0x000d408e01007387 */ /* 0x000fe80000100a00 */
[----:B------:R1:W-:Y:S01]  /*18d30*/  LDGSTS.E [R233+0x46e00], [R148.64], P1 ;  /* 0x46e0000094e97fae */ /* 0x0003e2000892184a */
[----:B------:R-:W-:-:S03]  /*18d40*/  IMAD.WIDE R136, R250, 0x4, R214 ;  /* 0x00000004fa887825 */ /* 0x000fc600078e02d6 */
[----:B------:R4:W-:Y:S04]  /*18d50*/  LDGSTS.E [R233+0x47200], [R142.64], P5 ;  /* 0x472000008ee97fae */ /* 0x0009e8000a92184a */
[----:B------:R-:W-:Y:S04]  /*18d60*/  STL.64 [R1+0xd48], R136 ;  /* 0x000d488801007387 */ /* 0x000fe80000100a00 */
[----:B------:R-:W3:Y:S01]  /*18d70*/  LDL.LU.64 R214, [R1+0x2a8] ;  /* 0x0002a80001d67983 */ /* 0x000ee20000300a00 */
[----:B-1----:R-:W-:-:S03]  /*18d80*/  LOP3.LUT R250, R232, 0x3f, RZ, 0xc0, !PT ;  /* 0x0000003fe8fa7812 */ /* 0x002fc600078ec0ff */
[----:B------:R1:W-:Y:S01]  /*18d90*/  LDGSTS.E [R233+0x47600], [R136.64], P6 ;  /* 0x4760000088e97fae */ /* 0x0003e2000b12184a */
[----:B------:R-:W-:-:S03]  /*18da0*/  IMAD.WIDE R130, R0, 0x4, R220 ;  /* 0x0000000400827825 */ /* 0x000fc600078e02dc */
[----:B------:R-:W3:Y:S01]  /*18db0*/  LDL.LU.64 R220, [R1+0x2a0] ;  /* 0x0002a00001dc7983 */ /* 0x000ee20000300a00 */
[----:B------:R-:W-:-:S03]  /*18dc0*/  IMAD.WIDE R118, R251, 0x4, R196 ;  /* 0x00000004fb767825 */ /* 0x000fc600078e02c4 */
[----:B------:R-:W-:Y:S04]  /*18dd0*/  STL.64 [R1+0xd50], R130 ;  /* 0x000d508201007387 */ /* 0x000fe80000100a00 */
[----:B------:R-:W-:Y:S04]  /*18de0*/  STL.64 [R1+0xd58], R124 ;  /* 0x000d587c01007387 */ /* 0x000fe80000100a00 */
[----:B------:R1:W-:Y:S01]  /*18df0*/  STL [R1+0xc0c], R118 ;  /* 0x000c0c7601007387 */ /* 0x0003e20000100800 */
[----:B------:R-:W-:-:S03]  /*18e00*/  SHF.R.S32.HI R0, RZ, 0x6, R232 ;  /* 0x00000006ff007819 */ /* 0x000fc600000114e8 */
[----:B------:R1:W-:Y:S04]  /*18e10*/  LDGSTS.E [R233+0x47a00], [R130.64], P2 ;  /* 0x47a0000082e97fae */ /* 0x0003e8000912184a */
[----:B------:R1:W-:Y:S01]  /*18e20*/  LDGSTS.E [R233+0x47e00], [R124.64], P3 ;  /* 0x47e000007ce97fae */ /* 0x0003e2000992184a */
[----:B----4-:R-:W-:Y:S01]  /*18e30*/  IMAD.WIDE R248, R251, 0x4, R226 ;  /* 0x00000004fbf87825 */ /* 0x010fe200078e02e2 */
[----:B------:R-:W-:Y:S02]  /*18e40*/  SGXT R0, R0, 0x1 ;  /* 0x000000010000781a */ /* 0x000fe40000000200 */
[----:B------:R-:W4:Y:S04]  /*18e50*/  LDL.LU.64 R226, [R1+0x290] ;  /* 0x0002900001e27983 */ /* 0x000f280000300a00 */
[----:B-1----:R-:W4:Y:S01]  /*18e60*/  LDL.LU.64 R232, [R1+0x270] ;  /* 0x0002700001e87983 */ /* 0x002f220000300a00 */
[----:B------:R-:W-:-:S03]  /*18e70*/  IMAD.SHL.U32 R252, R250, 0x4, RZ ;  /* 0x00000004fafc7824 */ /* 0x000fc600078e00ff */
[----:B------:R-:W0:Y:S02]  /*18e80*/  LDGDEPBAR ;  /* 0x00000000000079af */ /* 0x000e240000000000 */
[----:B------:R-:W-:-:S05]  /*18e90*/  LOP3.LUT R252, R252, 0x110, R0, 0x78, !PT ;  /* 0x00000110fcfc7812 */ /* 0x000fca00078e7800 */
[----:B------:R1:W-:Y:S04]  /*18ea0*/  LDGSTS.E [R252+0x20000], [R118.64], P4 ;  /* 0x2000000076fc7fae */ /* 0x0003e8000a12184a */
[----:B------:R3:W-:Y:S01]  /*18eb0*/  LDGSTS.E [R252+0x20800], [R248.64], P4 ;  /* 0x20800000f8fc7fae */ /* 0x0007e2000a12184a */
[----:B-1----:R-:W-:-:S05]  /*18ec0*/  IMAD.MOV.U32 R118, RZ, RZ, R119 ;  /* 0x000000ffff767224 */ /* 0x002fca00078e0077 */
[----:B------:R2:W-:Y:S04]  /*18ed0*/  STL [R1+0xc04], R118 ;  /* 0x000c047601007387 */ /* 0x0005e80000100800 */
[----:B------:R-:W-:Y:S04]  /*18ee0*/  STL [R1+0xc08], R248 ;  /* 0x000c08f801007387 */ /* 0x000fe80000100800 */
[----:B------:R3:W-:Y:S01]  /*18ef0*/  STL [R1+0xc00], R249 ;  /* 0x000c00f901007387 */ /* 0x0007e20000100800 */
[----:B--2---:R-:W-:-:S05]  /*18f00*/  IMAD.WIDE R118, R251, 0x4, R202 ;  /* 0x00000004fb767825 */ /* 0x004fca00078e02ca */
[----:B------:R1:W-:Y:S01]  /*18f10*/  LDGSTS.E [R252+0x21000], [R118.64], P4 ;  /* 0x2100000076fc7fae */ /* 0x0003e2000a12184a */
[----:B---3--:R-:W-:-:S03]  /*18f20*/  IMAD.WIDE R248, R251, 0x4, R208 ;  /* 0x00000004fbf87825 */ /* 0x008fc600078e02d0 */
[----:B------:R1:W-:Y:S04]  /*18f30*/  STL [R1+0xbfc], R118 ;  /* 0x000bfc7601007387 */ /* 0x0003e80000100800 */
[----:B------:R2:W-:Y:S01]  /*18f40*/  LDGSTS.E [R252+0x21800], [R248.64], P4 ;  /* 0x21800000f8fc7fae */ /* 0x0005e2000a12184a */
[----:B-1----:R-:W-:-:S05]  /*18f50*/  IMAD.MOV.U32 R118, RZ, RZ, R119 ;  /* 0x000000ffff767224 */ /* 0x002fca00078e0077 */
[----:B------:R1:W-:Y:S04]  /*18f60*/  STL [R1+0xbf4], R118 ;  /* 0x000bf47601007387 */ /* 0x0003e80000100800 */
[----:B------:R-:W-:Y:S04]  /*18f70*/  STL [R1+0xbf8], R248 ;  /* 0x000bf8f801007387 */ /* 0x000fe80000100800 */
[----:B------:R2:W-:Y:S01]  /*18f80*/  STL [R1+0xbf0], R249 ;  /* 0x000bf0f901007387 */ /* 0x0005e20000100800 */
[----:B-1----:R-:W-:-:S03]  /*18f90*/  IMAD.WIDE R118, R251, 0x4, R214 ;  /* 0x00000004fb767825 */ /* 0x002fc600078e02d6 */
[----:B------:R-:W3:Y:S04]  /*18fa0*/  LDL.LU.64 R142, [R1+0x250] ;  /* 0x00025000018e7983 */ /* 0x000ee80000300a00 */
[----:B------:R-:W3:Y:S04]  /*18fb0*/  LDL.LU.64 R148, [R1+0x238] ;  /* 0x0002380001947983 */ /* 0x000ee80000300a00 */
[----:B------:R-:W3:Y:S04]  /*18fc0*/  LDL.LU.64 R154, [R1+0x220] ;  /* 0x00022000019a7983 */ /* 0x000ee80000300a00 */
[----:B------:R-:W3:Y:S04]  /*18fd0*/  LDL.LU.64 R160, [R1+0x208] ;  /* 0x0002080001a07983 */ /* 0x000ee80000300a00 */
[----:B------:R-:W3:Y:S04]  /*18fe0*/  LDL.LU.64 R166, [R1+0x1f0] ;  /* 0x0001f00001a67983 */ /* 0x000ee80000300a00 */
[----:B------:R1:W-:Y:S01]  /*18ff0*/  LDGSTS.E [R252+0x22000], [R118.64], P4 ;  /* 0x2200000076fc7fae */ /* 0x0003e2000a12184a */
[----:B--2---:R-:W-:-:S03]  /*19000*/  IMAD.WIDE R248, R251, 0x4, R220 ;  /* 0x00000004fbf87825 */ /* 0x004fc600078e02dc */
[----:B------:R1:W-:Y:S04]  /*19010*/  STL [R1+0xbec], R118 ;  /* 0x000bec7601007387 */ /* 0x0003e80000100800 */
[----:B------:R-:W2:Y:S04]  /*19020*/  LDL.LU.64 R172, [R1+0x1d8] ;  /* 0x0001d80001ac7983 */ /* 0x000ea80000300a00 */
[----:B------:R-:W2:Y:S01]  /*19030*/  LDL.LU.64 R178, [R1+0x1c0] ;  /* 0x0001c00001b27983 */ /* 0x000ea20000300a00 */
[----:B-1----:R-:W-:-:S03]  /*19040*/  IMAD.MOV.U32 R118, RZ, RZ, R119 ;  /* 0x000000ffff767224 */ /* 0x002fc600078e0077 */
[----:B------:R-:W2:Y:S04]  /*19050*/  LDL.LU.64 R184, [R1+0x1a8] ;  /* 0x0001a80001b87983 */ /* 0x000ea80000300a00 */
[----:B------:R4:W-:Y:S04]  /*19060*/  STL [R1+0xbe4], R118 ;  /* 0x000be47601007387 */ /* 0x0009e80000100800 */
[----:B------:R-:W-:Y:S04]  /*19070*/  STL [R1+0xbe8], R248 ;  /* 0x000be8f801007387 */ /* 0x000fe80000100800 */
[----:B------:R-:W2:Y:S04]  /*19080*/  LDL.LU.64 R190, [R1+0x190] ;  /* 0x0001900001be7983 */ /* 0x000ea80000300a00 */
[----:B------:R1:W-:Y:S04]  /*19090*/  STL [R1+0xbe0], R249 ;  /* 0x000be0f901007387 */ /* 0x0003e80000100800 */
[----:B------:R-:W2:Y:S04]  /*190a0*/  LDL.LU.64 R196, [R1+0x178] ;  /* 0x0001780001c47983 */ /* 0x000ea80000300a00 */
[----:B------:R-:W2:Y:S04]  /*190b0*/  LDL.LU.64 R202, [R1+0x160] ;  /* 0x0001600001ca7983 */ /* 0x000ea80000300a00 */
[----:B------:R-:W2:Y:S04]  /*190c0*/  LDL.LU.64 R208, [R1+0x148] ;  /* 0x0001480001d07983 */ /* 0x000ea80000300a00 */
[----:B------:R1:W-:Y:S04]  /*190d0*/  LDGSTS.E [R252+0x22800], [R248.64], P4 ;  /* 0x22800000f8fc7fae */ /* 0x0003e8000a12184a */
[----:B------:R-:W2:Y:S01]  /*190e0*/  LDL.LU.64 R214, [R1+0x130] ;  /* 0x0001300001d67983 */ /* 0x000ea20000300a00 */
[----:B----4-:R-:W-:-:S05]  /*190f0*/  IMAD.WIDE R118, R251, 0x4, R226 ;  /* 0x00000004fb767825 */ /* 0x010fca00078e02e2 */
[----:B------:R4:W-:Y:S01]  /*19100*/  LDGSTS.E [R252+0x23000], [R118.64], P4 ;  /* 0x2300000076fc7fae */ /* 0x0009e2000a12184a */
[----:B-1----:R-:W-:-:S03]  /*19110*/  IMAD.WIDE R248, R251, 0x4, R232 ;  /* 0x00000004fbf87825 */ /* 0x002fc600078e02e8 */
[----:B------:R4:W-:Y:S04]  /*19120*/  STL [R1+0xbdc], R118 ;  /* 0x000bdc7601007387 */ /* 0x0009e80000100800 */
[----:B------:R-:W2:Y:S04]  /*19130*/  LDL.LU.64 R220, [R1+0x118] ;  /* 0x0001180001dc7983 */ /* 0x000ea80000300a00 */
[----:B------:R-:W2:Y:S01]  /*19140*/  LDL.LU.64 R226, [R1+0x100] ;  /* 0x0001000001e27983 */ /* 0x000ea20000300a00 */
[----:B----4-:R-:W-:-:S03]  /*19150*/  MOV R118, R119 ;  /* 0x0000007700767202 */ /* 0x010fc60000000f00 */
[----:B------:R1:W-:Y:S01]  /*19160*/  LDGSTS.E [R252+0x23800], [R248.64], P4 ;  /* 0x23800000f8fc7fae */ /* 0x0003e2000a12184a */
[----:B------:R-:W-:-:S03]  /*19170*/  IMAD.WIDE R232, R251, 0x4, R240 ;  /* 0x00000004fbe87825 */ /* 0x000fc600078e02f0 */
[----:B------:R-:W-:Y:S04]  /*19180*/  STL [R1+0xbd4], R118 ;  /* 0x000bd47601007387 */ /* 0x000fe80000100800 */
[----:B------:R-:W-:Y:S04]  /*19190*/  STL [R1+0xbd8], R248 ;  /* 0x000bd8f801007387 */ /* 0x000fe80000100800 */
[----:B------:R1:W-:Y:S04]  /*191a0*/  STL [R1+0xbd0], R249 ;  /* 0x000bd0f901007387 */ /* 0x0003e80000100800 */
[----:B------:R-:W4:Y:S01]  /*191b0*/  LDL.LU.64 R240, [R1+0x1418] ;  /* 0x0014180001f07983 */ /* 0x000f220000300a00 */
[----:B-1----:R-:W-:-:S03]  /*191c0*/  IMAD.WIDE R248, R251, 0x4, R246 ;  /* 0x00000004fbf87825 */ /* 0x002fc600078e02f6 */
[----:B------:R-:W4:Y:S01]  /*191d0*/  LDL.LU.64 R246, [R1+0x1410] ;  /* 0x0014100001f67983 */ /* 0x000f220000300a00 */
[----:B------:R-:W-:-:S04]  /*191e0*/  IMAD.WIDE R30, R251, 0x4, R30 ;  /* 0x00000004fb1e7825 */ /* 0x000fc800078e021e */
        /* <DEDUP_REMOVED lines=15> */
[----:B---3--:R-:W-:-:S04]  /*192e0*/  IMAD.WIDE R118, R251, 0x4, R142 ;  /* 0x00000004fb767825 */ /* 0x008fc800078e028e */
[C---:B------:R-:W-:Y:S01]  /*192f0*/  IMAD.WIDE R124, R251.reuse, 0x4, R148 ;  /* 0x00000004fb7c7825 */ /* 0x040fe200078e0294 */
[----:B------:R1:W-:Y:S03]  /*19300*/  STL.64 [R1+0x8], R118 ;  /* 0x0000087601007387 */ /* 0x0003e60000100a00 */
[C---:B------:R-:W-:Y:S01]  /*19310*/  IMAD.WIDE R130, R251.reuse, 0x4, R154 ;  /* 0x00000004fb827825 */ /* 0x040fe200078e029a */
[----:B------:R3:W-:Y:S03]  /*19320*/  STL.64 [R1+0x10], R124 ;  /* 0x0000107c01007387 */ /* 0x0007e60000100a00 */
[C---:B------:R-:W-:Y:S01]  /*19330*/  IMAD.WIDE R136, R251.reuse, 0x4, R160 ;  /* 0x00000004fb887825 */ /* 0x040fe200078e02a0 */
[----:B------:R1:W-:Y:S03]  /*19340*/  STL.64 [R1+0x18], R130 ;  /* 0x0000188201007387 */ /* 0x0003e60000100a00 */
[C---:B------:R-:W-:Y:S01]  /*19350*/  IMAD.WIDE R142, R251.reuse, 0x4, R166 ;  /* 0x00000004fb8e7825 */ /* 0x040fe200078e02a6 */
[----:B------:R1:W-:Y:S04]  /*19360*/  STL.64 [R1+0x20], R136 ;  /* 0x0000208801007387 */ /* 0x0003e80000100a00 */
[----:B------:R1:W-:Y:S04]  /*19370*/  STL.64 [R1+0x28], R142 ;  /* 0x0000288e01007387 */ /* 0x0003e80000100a00 */
[----:B------:R1:W-:Y:S01]  /*19380*/  LDGSTS.E [R252+0x24000], [R118.64], P4 ;  /* 0x2400000076fc7fae */ /* 0x0003e2000a12184a */
[----:B--2---:R-:W-:-:S03]  /*19390*/  IMAD.WIDE R148, R251, 0x4, R172 ;  /* 0x00000004fb947825 */ /* 0x004fc600078e02ac */
[----:B------:R3:W-:Y:S01]  /*193a0*/  LDGSTS.E [R252+0x24800], [R124.64], P4 ;  /* 0x248000007cfc7fae */ /* 0x0007e2000a12184a */
[----:B------:R-:W-:-:S03]  /*193b0*/  IMAD.WIDE R154, R251, 0x4, R178 ;  /* 0x00000004fb9a7825 */ /* 0x000fc600078e02b2 */
[----:B------:R2:W-:Y:S01]  /*193c0*/  STL.64 [R1+0x30], R148 ;  /* 0x0000309401007387 */ /* 0x0005e20000100a00 */
[----:B------:R-:W-:-:S03]  /*193d0*/  IMAD.WIDE R160, R251, 0x4, R184 ;  /* 0x00000004fba07825 */ /* 0x000fc600078e02b8 */
[----:B------:R1:W-:Y:S04]  /*193e0*/  STL.64 [R1+0x38], R154 ;  /* 0x0000389a01007387 */ /* 0x0003e80000100a00 */
[----:B------:R1:W-:Y:S04]  /*193f0*/  STL.64 [R1+0x40], R160 ;  /* 0x000040a001007387 */ /* 0x0003e80000100a00 */
[----:B------:R1:W-:Y:S01]  /*19400*/  LDGSTS.E [R252+0x25000], [R130.64], P4 ;  /* 0x2500000082fc7fae */ /* 0x0003e2000a12184a */
[----:B------:R-:W-:-:S03]  /*19410*/  IMAD.WIDE R166, R251, 0x4, R190 ;  /* 0x00000004fba67825 */ /* 0x000fc600078e02be */
[----:B------:R1:W-:Y:S01]  /*19420*/  LDGSTS.E [R252+0x25800], [R136.64], P4 ;  /* 0x2580000088fc7fae */ /* 0x0003e2000a12184a */
[----:B------:R-:W-:-:S03]  /*19430*/  IMAD.WIDE R172, R251, 0x4, R196 ;  /* 0x00000004fbac7825 */ /* 0x000fc600078e02c4 */
[----:B------:R1:W-:Y:S01]  /*19440*/  STL.64 [R1+0x48], R166 ;  /* 0x000048a601007387 */ /* 0x0003e20000100a00 */
[----:B------:R-:W-:-:S03]  /*19450*/  IMAD.WIDE R178, R251, 0x4, R202 ;  /* 0x00000004fbb27825 */ /* 0x000fc600078e02ca */
[----:B------:R1:W-:Y:S01]  /*19460*/  STL.64 [R1+0x50], R172 ;  /* 0x000050ac01007387 */ /* 0x0003e20000100a00 */
[----:B------:R-:W-:-:S03]  /*19470*/  IMAD.WIDE R184, R251, 0x4, R208 ;  /* 0x00000004fbb87825 */ /* 0x000fc600078e02d0 */
[----:B------:R1:W-:Y:S01]  /*19480*/  STL.64 [R1+0x58], R178 ;  /* 0x000058b201007387 */ /* 0x0003e20000100a00 */
[----:B------:R-:W-:-:S03]  /*19490*/  IMAD.WIDE R208, R251, 0x4, R54 ;  /* 0x00000004fbd07825 */ /* 0x000fc600078e0236 */
[----:B------:R1:W-:Y:S01]  /*194a0*/  LDGSTS.E [R252+0x26000], [R142.64], P4 ;  /* 0x260000008efc7fae */ /* 0x0003e2000a12184a */
[----:B------:R-:W-:-:S03]  /*194b0*/  IMAD.WIDE R190, R251, 0x4, R214 ;  /* 0x00000004fbbe7825 */ /* 0x000fc600078e02d6 */
[----:B------:R1:W-:Y:S01]  /*194c0*/  STL.64 [R1+0x60], R184 ;  /* 0x000060b801007387 */ /* 0x0003e20000100a00 */
[----:B------:R-:W-:-:S03]  /*194d0*/  IMAD.WIDE R214, R251, 0x4, R48 ;  /* 0x00000004fbd67825 */ /* 0x000fc600078e0230 */
[----:B------:R2:W-:Y:S04]  /*194e0*/  LDGSTS.E [R252+0x26800], [R148.64], P4 ;  /* 0x2680000094fc7fae */ /* 0x0005e8000a12184a */
[----:B------:R1:W-:Y:S04]  /*194f0*/  STL.64 [R1+0x68], R190 ;  /* 0x000068be01007387 */ /* 0x0003e80000100a00 */
[----:B------:R1:W-:Y:S04]  /*19500*/  LDGSTS.E [R252+0x27000], [R154.64], P4 ;  /* 0x270000009afc7fae */ /* 0x0003e8000a12184a */
[----:B------:R1:W-:Y:S04]  /*19510*/  LDGSTS.E [R252+0x27800], [R160.64], P4 ;  /* 0x27800000a0fc7fae */ /* 0x0003e8000a12184a */
[----:B------:R1:W-:Y:S04]  /*19520*/  LDGSTS.E [R252+0x28000], [R166.64], P4 ;  /* 0x28000000a6fc7fae */ /* 0x0003e8000a12184a */
[----:B------:R1:W-:Y:S04]  /*19530*/  LDGSTS.E [R252+0x28800], [R172.64], P4 ;  /* 0x28800000acfc7fae */ /* 0x0003e8000a12184a */
[----:B------:R1:W-:Y:S04]  /*19540*/  LDGSTS.E [R252+0x29000], [R178.64], P4 ;  /* 0x29000000b2fc7fae */ /* 0x0003e8000a12184a */
[----:B------:R1:W-:Y:S04]  /*19550*/  LDGSTS.E [R252+0x29800], [R184.64], P4 ;  /* 0x29800000b8fc7fae */ /* 0x0003e8000a12184a */
[----:B------:R1:W-:Y:S01]  /*19560*/  LDGSTS.E [R252+0x2a000], [R190.64], P4 ;  /* 0x2a000000befc7fae */ /* 0x0003e2000a12184a */
        /* <DEDUP_REMOVED lines=10> */
[C---:B------:R-:W-:Y:S01]  /*19610*/  IMAD.WIDE R202, R251.reuse, 0x4, R226 ;  /* 0x00000004fbca7825 */ /* 0x040fe200078e02e2 */
[----:B------:R1:W-:Y:S03]  /*19620*/  STL.64 [R1+0x70], R196 ;  /* 0x000070c401007387 */ /* 0x0003e60000100a00 */
[C---:B------:R-:W-:Y:S01]  /*19630*/  IMAD.WIDE R220, R251.reuse, 0x4, R42 ;  /* 0x00000004fbdc7825 */ /* 0x040fe200078e022a */
[----:B------:R1:W-:Y:S03]  /*19640*/  STL.64 [R1+0x78], R202 ;  /* 0x000078ca01007387 */ /* 0x0003e60000100a00 */
[C---:B------:R-:W-:Y:S01]  /*19650*/  IMAD.WIDE R226, R251.reuse, 0x4, R36 ;  /* 0x00000004fbe27825 */ /* 0x040fe200078e0224 */
[----:B------:R-:W-:Y:S04]  /*19660*/  STL.64 [R1+0x80], R208 ;  /* 0x000080d001007387 */ /* 0x000fe80000100a00 */
[----:B------:R-:W-:Y:S04]  /*19670*/  STL.64 [R1+0x88], R214 ;  /* 0x000088d601007387 */ /* 0x000fe80000100a00 */
[----:B------:R-:W-:Y:S01]  /*19680*/  STL.64 [R1+0x90], R220 ;  /* 0x000090dc01007387 */ /* 0x000fe20000100a00 */
[----:B----4-:R-:W-:-:S03]  /*19690*/  IMAD.WIDE R240, R251, 0x4, R240 ;  /* 0x00000004fbf07825 */ /* 0x010fc600078e02f0 */
[----:B------:R-:W-:Y:S04]  /*196a0*/  STL.64 [R1+0xa0], R226 ;  /* 0x0000a0e201007387 */ /* 0x000fe80000100a00 */
[----:B------:R-:W-:Y:S01]  /*196b0*/  STL.64 [R1+0xb0], R30 ;  /* 0x0000b01e01007387 */ /* 0x000fe20000100a00 */
[----:B------:R-:W-:-:S03]  /*196c0*/  IMAD.WIDE R246, R251, 0x4, R246 ;  /* 0x00000004fbf67825 */ /* 0x000fc600078e02f6 */
[----:B------:R2:W-:Y:S04]  /*196d0*/  LDGSTS.E [R252+0x2a800], [R196.64], P4 ;  /* 0x2a800000c4fc7fae */ /* 0x0005e8000a12184a */
[----:B------:R-:W-:Y:S04]  /*196e0*/  STL.64 [R1+0xc0], R24 ;  /* 0x0000c01801007387 */ /* 0x000fe80000100a00 */
[----:B------:R2:W-:Y:S04]  /*196f0*/  LDGSTS.E [R252+0x2b000], [R202.64], P4 ;  /* 0x2b000000cafc7fae */ /* 0x0005e8000a12184a */
[----:B-1----:R-:W4:Y:S04]  /*19700*/  LDL.LU.64 R118, [R1+0x1408] ;  /* 0x0014080001767983 */ /* 0x002f280000300a00 */
[----:B------:R1:W-:Y:S04]  /*19710*/  LDGSTS.E [R252+0x2b800], [R246.64], P4 ;  /* 0x2b800000f6fc7fae */ /* 0x0003e8000a12184a */
[----:B------:R-:W-:Y:S04]  /*19720*/  STL.64 [R1+0xd0], R18 ;  /* 0x0000d01201007387 */ /* 0x000fe80000100a00 */
[----:B------:R1:W-:Y:S04]  /*19730*/  LDGSTS.E [R252+0x2c000], [R240.64], P4 ;  /* 0x2c000000f0fc7fae */ /* 0x0003e8000a12184a */
[----:B---3--:R-:W3:Y:S04]  /*19740*/  LDL.LU.64 R124, [R1+0x1400] ;  /* 0x00140000017c7983 */ /* 0x008ee80000300a00 */
[----:B------:R1:W-:Y:S04]  /*19750*/  LDGSTS.E [R252+0x2c800], [R234.64], P4 ;  /* 0x2c800000eafc7fae */ /* 0x0003e8000a12184a */
[----:B------:R-:W-:Y:S04]  /*19760*/  STL.64 [R1+0xe0], R12 ;  /* 0x0000e00c01007387 */ /* 0x000fe80000100a00 */
[----:B------:R1:W-:Y:S04]  /*19770*/  LDGSTS.E [R252+0x2d000], [R228.64], P4 ;  /* 0x2d000000e4fc7fae */ /* 0x0003e8000a12184a */
[----:B------:R-:W3:Y:S04]  /*19780*/  LDL.LU.64 R130, [R1+0x13f8] ;  /* 0x0013f80001827983 */ /* 0x000ee80000300a00 */
[----:B------:R1:W-:Y:S04]  /*19790*/  LDGSTS.E [R252+0x2d800], [R222.64], P4 ;  /* 0x2d800000defc7fae */ /* 0x0003e8000a12184a */
[----:B------:R-:W-:Y:S04]  /*197a0*/  STL.64 [R1+0x100], R6 ;  /* 0x0001000601007387 */ /* 0x000fe80000100a00 */
[----:B------:R1:W-:Y:S04]  /*197b0*/  LDGSTS.E [R252+0x2e000], [R216.64], P4 ;  /* 0x2e000000d8fc7fae */ /* 0x0003e8000a12184a */
[----:B------:R-:W3:Y:S04]  /*197c0*/  LDL.LU.64 R136, [R1+0x13f0] ;  /* 0x0013f00001887983 */ /* 0x000ee80000300a00 */
[----:B------:R1:W-:Y:S04]  /*197d0*/  LDGSTS.E [R252+0x2e800], [R210.64], P4 ;  /* 0x2e800000d2fc7fae */ /* 0x0003e8000a12184a */
[----:B------:R-:W3:Y:S04]  /*197e0*/  LDL.LU.64 R142, [R1+0x13e8] ;  /* 0x0013e800018e7983 */ /* 0x000ee80000300a00 */
[----:B------:R1:W-:Y:S04]  /*197f0*/  LDGSTS.E [R252+0x2f000], [R204.64], P4 ;  /* 0x2f000000ccfc7fae */ /* 0x0003e8000a12184a */
[----:B--2---:R-:W2:Y:S04]  /*19800*/  LDL.LU.64 R148, [R1+0x13e0] ;  /* 0x0013e00001947983 */ /* 0x004ea80000300a00 */
        /* <DEDUP_REMOVED lines=10> */
[----:B------:R1:W-:Y:S01]  /*198b0*/  LDGSTS.E [R252+0x32000], [R168.64], P4 ;  /* 0x32000000a8fc7fae */ /* 0x0003e2000a12184a */
[----:B------:R-:W-:-:S03]  /*198c0*/  IMAD.WIDE R114, R251, 0x4, R114 ;  /* 0x00000004fb727825 */ /* 0x000fc600078e0272 */
        /* <DEDUP_REMOVED lines=15> */
[----:B------:R-:W3:Y:S04]  /*199c0*/  LDL.LU.64 R42, [R1+0x2b0] ;  /* 0x0002b000012a7983 */ /* 0x000ee80000300a00 */
[----:B------:R1:W-:Y:S01]  /*199d0*/  LDGSTS.E [R252+0x35000], [R132.64], P4 ;  /* 0x3500000084fc7fae */ /* 0x0003e2000a12184a */
[----:B------:R-:W-:-:S03]  /*199e0*/  IMAD.WIDE R78, R251, 0x4, R78 ;  /* 0x00000004fb4e7825 */ /* 0x000fc600078e024e */
[----:B------:R-:W4:Y:S04]  /*199f0*/  LDL.LU.64 R48, [R1+0x2f8] ;  /* 0x0002f80001307983 */ /* 0x000f280000300a00 */
[----:B------:R1:W-:Y:S01]  /*19a00*/  LDGSTS.E [R252+0x35800], [R126.64], P4 ;  /* 0x358000007efc7fae */ /* 0x0003e2000a12184a */
[----:B------:R-:W-:-:S03]  /*19a10*/  IMAD.WIDE R72, R251, 0x4, R72 ;  /* 0x00000004fb487825 */ /* 0x000fc600078e0248 */
[----:B------:R-:W4:Y:S04]  /*19a20*/  LDL.LU.64 R54, [R1+0x2f0] ;  /* 0x0002f00001367983 */ /* 0x000f280000300a00 */
[----:B------:R1:W-:Y:S01]  /*19a30*/  LDGSTS.E [R252+0x36000], [R120.64], P4 ;  /* 0x3600000078fc7fae */ /* 0x0003e2000a12184a */
[----:B------:R-:W-:-:S03]  /*19a40*/  IMAD.WIDE R66, R251, 0x4, R66 ;  /* 0x00000004fb427825 */ /* 0x000fc600078e0242 */
[----:B------:R-:W-:Y:S04]  /*19a50*/  STL.64 [R1+0x12f0], R246 ;  /* 0x0012f0f601007387 */ /* 0x000fe80000100a00 */
[----:B------:R1:W-:Y:S01]  /*19a60*/  LDGSTS.E [R252+0x36800], [R114.64], P4 ;  /* 0x3680000072fc7fae */ /* 0x0003e2000a12184a */
[----:B------:R-:W-:-:S03]  /*19a70*/  IMAD.WIDE R60, R251, 0x4, R60 ;  /* 0x00000004fb3c7825 */ /* 0x000fc600078e023c */
[----:B------:R-:W-:Y:S04]  /*19a80*/  STL.64 [R1+0x12f8], R240 ;  /* 0x0012f8f001007387 */ /* 0x000fe80000100a00 */
[----:B------:R1:W-:Y:S04]  /*19a90*/  LDGSTS.E [R252+0x37000], [R108.64], P4 ;  /* 0x370000006cfc7fae */ /* 0x0003e8000a12184a */
[----:B------:R-:W-:Y:S04]  /*19aa0*/  STL.64 [R1+0x1300], R234 ;  /* 0x001300ea01007387 */ /* 0x000fe80000100a00 */
[----:B------:R1:W-:Y:S04]  /*19ab0*/  LDGSTS.E [R252+0x37800], [R102.64], P4 ;  /* 0x3780000066fc7fae */ /* 0x0003e8000a12184a */
[----:B------:R-:W-:Y:S04]  /*19ac0*/  STL.64 [R1+0x1308], R228 ;  /* 0x001308e401007387 */ /* 0x000fe80000100a00 */
[----:B------:R1:W-:Y:S04]  /*19ad0*/  LDGSTS.E [R252+0x38000], [R96.64], P4 ;  /* 0x3800000060fc7fae */ /* 0x0003e8000a12184a */
[----:B------:R1:W-:Y:S04]  /*19ae0*/  STL.64 [R1+0x1310], R222 ;  /* 0x001310de01007387 */ /* 0x0003e80000100a00 */
[----:B------:R2:W-:Y:S04]  /*19af0*/  LDGSTS.E [R252+0x38800], [R90.64], P4 ;  /* 0x388000005afc7fae */ /* 0x0005e8000a12184a */
[----:B------:R2:W-:Y:S01]  /*19b00*/  LDGSTS.E [R252+0x39000], [R84.64], P4 ;  /* 0x3900000054fc7fae */ /* 0x0005e2000a12184a */
[----:B-1----:R-:W-:-:S03]  /*19b10*/  IMAD.SHL.U32 R223, R250, 0x4, RZ ;  /* 0x00000004fadf7824 */ /* 0x002fc600078e00ff */
[----:B------:R1:W-:Y:S04]  /*19b20*/  LDGSTS.E [R252+0x39800], [R78.64], P4 ;  /* 0x398000004efc7fae */ /* 0x0003e8000a12184a */
[----:B------:R1:W-:Y:S01]  /*19b30*/  LDGSTS.E [R252+0x3a000], [R72.64], P4 ;  /* 0x3a00000048fc7fae */ /* 0x0003e2000a12184a */
[----:B------:R-:W-:-:S03]  /*19b40*/  LOP3.LUT R223, R223, 0x110, R0, 0x78, !PT ;  /* 0x00000110dfdf7812 */ /* 0x000fc600078e7800 */
[----:B------:R-:W-:Y:S04]  /*19b50*/  STL.64 [R1+0x1318], R216 ;  /* 0x001318d801007387 */ /* 0x000fe80000100a00 */
[----:B------:R1:W-:Y:S04]  /*19b60*/  LDGSTS.E [R252+0x3a800], [R66.64], P4 ;  /* 0x3a80000042fc7fae */ /* 0x0003e8000a12184a */
[----:B------:R-:W-:Y:S04]  /*19b70*/  STL.64 [R1+0x1320], R210 ;  /* 0x001320d201007387 */ /* 0x000fe80000100a00 */
[----:B------:R1:W-:Y:S04]  /*19b80*/  LDGSTS.E [R252+0x3b000], [R60.64], P4 ;  /* 0x3b0000003cfc7fae */ /* 0x0003e8000a12184a */
[----:B------:R-:W-:Y:S04]  /*19b90*/  STL.64 [R1+0x1328], R204 ;  /* 0x001328cc01007387 */ /* 0x000fe80000100a00 */
[----:B------:R1:W-:Y:S01]  /*19ba0*/  LDGSTS.E [R252+0x3b800], [R208.64], P4 ;  /* 0x3b800000d0fc7fae */ /* 0x0003e2000a12184a */
[----:B------:R-:W-:-:S03]  /*19bb0*/  LOP3.LUT R223, R223, 0x20, RZ, 0x3c, !PT ;  /* 0x00000020dfdf7812 */ /* 0x000fc600078e3cff */
[----:B------:R-:W-:Y:S04]  /*19bc0*/  STL.64 [R1+0x1330], R198 ;  /* 0x001330c601007387 */ /* 0x000fe80000100a00 */
[----:B------:R1:W-:Y:S04]  /*19bd0*/  LDGSTS.E [R252+0x3c000], [R214.64], P4 ;  /* 0x3c000000d6fc7fae */ /* 0x0003e8000a12184a */
[----:B------:R-:W-:Y:S04]  /*19be0*/  STL.64 [R1+0x1338], R192 ;  /* 0x001338c001007387 */ /* 0x000fe80000100a00 */
[----:B------:R1:W-:Y:S01]  /*19bf0*/  LDGSTS.E [R252+0x3c800], [R220.64], P4 ;  /* 0x3c800000dcfc7fae */ /* 0x0003e2000a12184a */
[----:B------:R-:W-:-:S03]  /*19c00*/  IMAD.MOV.U32 R0, RZ, RZ, R233 ;  /* 0x000000ffff007224 */ /* 0x000fc600078e00e9 */
[----:B------:R-:W-:Y:S04]  /*19c10*/  STL.64 [R1+0x1340], R186 ;  /* 0x001340ba01007387 */ /* 0x000fe80000100a00 */
[----:B------:R1:W-:Y:S04]  /*19c20*/  LDGSTS.E [R252+0x3d000], [R226.64], P4 ;  /* 0x3d000000e2fc7fae */ /* 0x0003e8000a12184a */
[----:B------:R-:W-:Y:S04]  /*19c30*/  STL.64 [R1+0x1348], R180 ;  /* 0x001348b401007387 */ /* 0x000fe80000100a00 */
[----:B------:R2:W-:Y:S04]  /*19c40*/  LDGSTS.E [R252+0x3d800], [R30.64], P4 ;  /* 0x3d8000001efc7fae */ /* 0x0005e8000a12184a */
[----:B-1----:R-:W4:Y:S04]  /*19c50*/  LDL.LU.64 R208, [R1+0x1390] ;  /* 0x0013900001d07983 */ /* 0x002f280000300a00 */
[----:B------:R1:W-:Y:S04]  /*19c60*/  LDGSTS.E [R252+0x3e000], [R24.64], P4 ;  /* 0x3e00000018fc7fae */ /* 0x0003e8000a12184a */
[----:B------:R-:W4:Y:S04]  /*19c70*/  LDL.LU.64 R214, [R1+0x1388] ;  /* 0x0013880001d67983 */ /* 0x000f280000300a00 */
[----:B------:R1:W-:Y:S04]  /*19c80*/  LDGSTS.E [R252+0x3e800], [R18.64], P4 ;  /* 0x3e80000012fc7fae */ /* 0x0003e8000a12184a */
[----:B------:R-:W4:Y:S04]  /*19c90*/  LDL.LU.64 R220, [R1+0x1380] ;  /* 0x0013800001dc7983 */ /* 0x000f280000300a00 */
[----:B------:R3:W-:Y:S04]  /*19ca0*/  LDGSTS.E [R252+0x3f000], [R12.64], P4 ;  /* 0x3f0000000cfc7fae */ /* 0x0007e8000a12184a */
[----:B------:R-:W4:Y:S04]  /*19cb0*/  LDL.LU.64 R226, [R1+0x1378] ;  /* 0x0013780001e27983 */ /* 0x000f280000300a00 */
[----:B------:R2:W-:Y:S04]  /*19cc0*/  LDGSTS.E [R252+0x3f800], [R6.64], P4 ;  /* 0x3f80000006fc7fae */ /* 0x0005e8000a12184a */
[----:B------:R1:W-:Y:S04]  /*19cd0*/  LDGSTS.E [R223+0x20200], [R232.64], P4 ;  /* 0x20200000e8df7fae */ /* 0x0003e8000a12184a */
[----:B------:R1:W-:Y:S04]  /*19ce0*/  STL [R1+0xbcc], R232 ;  /* 0x000bcce801007387 */ /* 0x0003e80000100800 */
[----:B------:R2:W-:Y:S04]  /*19cf0*/  LDGSTS.E [R223+0x20a00], [R248.64], P4 ;  /* 0x20a00000f8df7fae */ /* 0x0005e8000a12184a */
[----:B-1----:R-:W4:Y:S04]  /*19d00*/  LDL.LU.64 R232, [R1+0x1370] ;  /* 0x0013700001e87983 */ /* 0x002f280000300a00 */
[----:B------:R-:W-:Y:S04]  /*19d10*/  STL [R1+0xbc4], R0 ;  /* 0x000bc40001007387 */ /* 0x000fe80000100800 */
[----:B------:R-:W-:Y:S04]  /*19d20*/  STL [R1+0xbc8], R248 ;  /* 0x000bc8f801007387 */ /* 0x000fe80000100800 */
[----:B------:R-:W-:Y:S04]  /*19d30*/  STL [R1+0xbc0], R249 ;  /* 0x000bc0f901007387 */ /* 0x000fe80000100800 */
[----:B------:R-:W4:Y:S04]  /*19d40*/  LDL.LU.64 R186, [R1+0x288] ;  /* 0x0002880001ba7983 */ /* 0x000f280000300a00 */
[----:B------:R-:W4:Y:S01]  /*19d50*/  LDL.LU.64 R192, [R1+0x268] ;  /* 0x0002680001c07983 */ /* 0x000f220000300a00 */
[----:B--2---:R-:W-:-:S05]  /*19d60*/  IMAD.WIDE R6, R251, 0x4, R36 ;  /* 0x00000004fb067825 */ /* 0x004fca00078e0224 */
[----:B------:R-:W-:Y:S01]  /*19d70*/  STL [R1+0xbbc], R6 ;  /* 0x000bbc0601007387 */ /* 0x000fe20000100800 */
[----:B---3--:R-:W-:-:S03]  /*19d80*/  IMAD.WIDE R12, R251, 0x4, R42 ;  /* 0x00000004fb0c7825 */ /* 0x008fc600078e022a */
[----:B------:R4:W-:Y:S04]  /*19d90*/  STL [R1+0xbb4], R7 ;  /* 0x000bb40701007387 */ /* 0x0009e80000100800 */
[----:B------:R-:W-:Y:S04]  /*19da0*/  STL [R1+0xbb8], R12 ;  /* 0x000bb80c01007387 */ /* 0x000fe80000100800 */
[----:B------:R1:W-:Y:S04]  /*19db0*/  STL [R1+0xbb0], R13 ;  /* 0x000bb00d01007387 */ /* 0x0003e80000100800 */
[----:B------:R-:W2:Y:S04]  /*19dc0*/  LDL.LU.64 R18, [R1+0x248] ;  /* 0x0002480001127983 */ /* 0x000ea80000300a00 */
[----:B------:R-:W3:Y:S04]  /*19dd0*/  LDL.LU.64 R24, [R1+0x230] ;  /* 0x0002300001187983 */ /* 0x000ee80000300a00 */
[----:B------:R-:W3:Y:S04]  /*19de0*/  LDL.LU.64 R30, [R1+0x218] ;  /* 0x00021800011e7983 */ /* 0x000ee80000300a00 */
[----:B------:R4:W-:Y:S04]  /*19df0*/  LDGSTS.E [R223+0x21200], [R6.64], P4 ;  /* 0x2120000006df7fae */ /* 0x0009e8000a12184a */
[----:B------:R-:W3:Y:S04]  /*19e00*/  LDL.LU.64 R36, [R1+0x200] ;  /* 0x0002000001247983 */ /* 0x000ee80000300a00 */
[----:B------:R1:W-:Y:S01]  /*19e10*/  LDGSTS.E [R223+0x21a00], [R12.64], P4 ;  /* 0x21a000000cdf7fae */ /* 0x0003e2000a12184a */
[----:B----4-:R-:W-:-:S03]  /*19e20*/  IMAD.WIDE R6, R251, 0x4, R48 ;  /* 0x00000004fb067825 */ /* 0x010fc600078e0230 */
[----:B------:R-:W3:Y:S04]  /*19e30*/  LDL.LU.64 R42, [R1+0x1e8] ;  /* 0x0001e800012a7983 */ /* 0x000ee80000300a00 */
[----:B------:R-:W3:Y:S01]  /*19e40*/  LDL.LU.64 R48, [R1+0x1d0] ;  /* 0x0001d00001307983 */ /* 0x000ee20000300a00 */
[----:B-1----:R-:W-:-:S03]  /*19e50*/  IMAD.WIDE R12, R251, 0x4, R54 ;  /* 0x00000004fb0c7825 */ /* 0x002fc600078e0236 */
[----:B------:R1:W-:Y:S04]  /*19e60*/  LDGSTS.E [R223+0x22200], [R6.64], P4 ;  /* 0x2220000006df7fae */ /* 0x0003e8000a12184a */
[----:B------:R-:W3:Y:S04]  /*19e70*/  LDL.LU.64 R54, [R1+0x1b8] ;  /* 0x0001b80001367983 */ /* 0x000ee80000300a00 */
[----:B------:R-:W3:Y:S04]  /*19e80*/  LDL.LU.64 R198, [R1+0x1a0] ;  /* 0x0001a00001c67983 */ /* 0x000ee80000300a00 */
[----:B------:R-:W3:Y:S04]  /*19e90*/  LDL.LU.64 R216, [R1+0x188] ;  /* 0x0001880001d87983 */ /* 0x000ee80000300a00 */
[----:B------:R-:W3:Y:S04]  /*19ea0*/  LDL.LU.64 R210, [R1+0x170] ;  /* 0x0001700001d27983 */ /* 0x000ee80000300a00 */
[----:B------:R-:W3:Y:S04]  /*19eb0*/  LDL.LU.64 R204, [R1+0x158] ;  /* 0x0001580001cc7983 */ /* 0x000ee80000300a00 */
[----:B------:R-:W3:Y:S04]  /*19ec0*/  LDL.LU.64 R228, [R1+0x140] ;  /* 0x0001400001e47983 */ /* 0x000ee80000300a00 */
[----:B------:R-:W3:Y:S04]  /*19ed0*/  LDL.LU.64 R234, [R1+0x128] ;  /* 0x0001280001ea7983 */ /* 0x000ee80000300a00 */
[----:B------:R-:W-:Y:S04]  /*19ee0*/  STL [R1+0xbac], R6 ;  /* 0x000bac0601007387 */ /* 0x000fe80000100800 */
[----:B------:R-:W3:Y:S04]  /*19ef0*/  LDL.LU.64 R240, [R1+0x110] ;  /* 0x0001100001f07983 */ /* 0x000ee80000300a00 */
[----:B------:R1:W-:Y:S04]  /*19f00*/  STL [R1+0xba4], R7 ;  /* 0x000ba40701007387 */ /* 0x0003e80000100800 */
[----:B------:R-:W3:Y:S04]  /*19f10*/  LDL.LU.64 R246, [R1+0xf8] ;  /* 0x0000f80001f67983 */ /* 0x000ee80000300a00 */
[----:B------:R-:W-:Y:S04]  /*19f20*/  STL [R1+0xba8], R12 ;  /* 0x000ba80c01007387 */ /* 0x000fe80000100800 */
[----:B------:R1:W-:Y:S04]  /*19f30*/  LDGSTS.E [R223+0x22a00], [R12.64], P4 ;  /* 0x22a000000cdf7fae */ /* 0x0003e8000a12184a */
[----:B------:R1:W-:Y:S02]  /*19f40*/  STL [R1+0xba0], R13 ;  /* 0x000ba00d01007387 */ /* 0x0003e40000100800 */
[----:B-1----:R-:W-:-:S04]  /*19f50*/  IMAD.WIDE R6, R251, 0x4, R186 ;  /* 0x00000004fb067825 */ /* 0x002fc800078e02ba */
[C---:B------:R-:W-:Y:S01]  /*19f60*/  IMAD.WIDE R12, R251.reuse, 0x4, R192 ;  /* 0x00000004fb0c7825 */ /* 0x040fe200078e02c0 */
[----:B------:R-:W-:Y:S04]  /*19f70*/  STL [R1+0xb9c], R6 ;  /* 0x000b9c0601007387 */ /* 0x000fe80000100800 */
[----:B------:R1:W-:Y:S04]  /*19f80*/  STL [R1+0xb94], R7 ;  /* 0x000b940701007387 */ /* 0x0003e80000100800 */
[----:B------:R1:W-:Y:S04]  /*19f90*/  LDGSTS.E [R223+0x23200], [R6.64], P4 ;  /* 0x2320000006df7fae */ /* 0x0003e8000a12184a */
[----:B------:R-:W-:Y:S04]  /*19fa0*/  STL [R1+0xb98], R12 ;  /* 0x000b980c01007387 */ /* 0x000fe80000100800 */
[----:B------:R1:W-:Y:S04]  /*19fb0*/  LDGSTS.E [R223+0x23a00], [R12.64], P4 ;  /* 0x23a000000cdf7fae */ /* 0x0003e8000a12184a */
[----:B------:R1:W-:Y:S02]  /*19fc0*/  STL [R1+0xb90], R13 ;  /* 0x000b900d01007387 */ /* 0x0003e40000100800 */
[----:B-1----:R-:W-:-:S02]  /*19fd0*/  IMAD.WIDE R6, R251, 0x4, R238 ;  /* 0x00000004fb067825 */ /* 0x002fc400078e02ee */
[----:B------:R-:W4:Y:S02]  /*19fe0*/  LDL.LU.64 R238, [R1+0x1368] ;  /* 0x0013680001ee7983 */ /* 0x000f240000300a00 */
[C---:B------:R-:W-:Y:S02]  /*19ff0*/  IMAD.WIDE R12, R251.reuse, 0x4, R244 ;  /* 0x00000004fb0c7825 */ /* 0x040fe400078e02f4 */
[----:B------:R-:W4:Y:S02]  /*1a000*/  LDL.LU.64 R244, [R1+0x1360] ;  /* 0x0013600001f47983 */ /* 0x000f240000300a00 */
        /* <DEDUP_REMOVED lines=14> */
[----:B--2---:R-:W-:-:S04]  /*1a0f0*/  IMAD.WIDE R18, R251, 0x4, R18 ;  /* 0x00000004fb127825 */ /* 0x004fc800078e0212 */
[C---:B---3--:R-:W-:Y:S01]  /*1a100*/  IMAD.WIDE R24, R251.reuse, 0x4, R24 ;  /* 0x00000004fb187825 */ /* 0x048fe200078e0218 */
[----:B------:R1:W-:Y:S03]  /*1a110*/  LDGSTS.E [R223+0x24200], [R18.64], P4 ;  /* 0x2420000012df7fae */ /* 0x0003e6000a12184a */
[C---:B------:R-:W-:Y:S01]  /*1a120*/  IMAD.WIDE R30, R251.reuse, 0x4, R30 ;  /* 0x00000004fb1e7825 */ /* 0x040fe200078e021e */
[----:B------:R1:W-:Y:S04]  /*1a130*/  LDGSTS.E [R223+0x24a00], [R24.64], P4 ;  /* 0x24a0000018df7fae */ /* 0x0003e8000a12184a */
[----:B------:R1:W-:Y:S01]  /*1a140*/  LDGSTS.E [R223+0x25200], [R30.64], P4 ;  /* 0x252000001edf7fae */ /* 0x0003e2000a12184a */
[----:B------:R-:W-:-:S05]  /*1a150*/  IMAD.WIDE R36, R251, 0x4, R36 ;  /* 0x00000004fb247825 */ /* 0x000fca00078e0224 */
[----:B------:R1:W-:Y:S01]  /*1a160*/  LDGSTS.E [R223+0x25a00], [R36.64], P4 ;  /* 0x25a0000024df7fae */ /* 0x0003e2000a12184a */
[----:B------:R-:W-:-:S04]  /*1a170*/  IMAD.WIDE R42, R251, 0x4, R42 ;  /* 0x00000004fb2a7825 */ /* 0x000fc800078e022a */
[C---:B------:R-:W-:Y:S01]  /*1a180*/  IMAD.WIDE R48, R251.reuse, 0x4, R48 ;  /* 0x00000004fb307825 */ /* 0x040fe200078e0230 */
[----:B------:R1:W-:Y:S04]  /*1a190*/  LDGSTS.E [R223+0x26200], [R42.64], P4 ;  /* 0x262000002adf7fae */ /* 0x0003e8000a12184a */
[----:B------:R1:W-:Y:S01]  /*1a1a0*/  LDGSTS.E [R223+0x26a00], [R48.64], P4 ;  /* 0x26a0000030df7fae */ /* 0x0003e2000a12184a */
[----:B------:R-:W-:-:S04]  /*1a1b0*/  IMAD.WIDE R54, R251, 0x4, R54 ;  /* 0x00000004fb367825 */ /* 0x000fc800078e0236 */
[C---:B------:R-:W-:Y:S01]  /*1a1c0*/  IMAD.WIDE R248, R251.reuse, 0x4, R198 ;  /* 0x00000004fbf87825 */ /* 0x040fe200078e02c6 */
[----:B------:R1:W-:Y:S03]  /*1a1d0*/  LDGSTS.E [R223+0x27200], [R54.64], P4 ;  /* 0x2720000036df7fae */ /* 0x0003e6000a12184a */
        /* <DEDUP_REMOVED lines=11> */
[----:B------:R-:W-:Y:S04]  /*1a290*/  STL.64 [R1], R216 ;  /* 0x000000d801007387 */ /* 0x000fe80000100a00 */
[----:B------:R1:W-:Y:S01]  /*1a2a0*/  LDGSTS.E [R223+0x2a200], [R192.64], P4 ;  /* 0x2a200000c0df7fae */ /* 0x0003e2000a12184a */
[----:B------:R-:W-:-:S03]  /*1a2b0*/  IMAD.WIDE R180, R251, 0x4, R246 ;  /* 0x00000004fbb47825 */ /* 0x000fc600078e02f6 */
[----:B------:R-:W-:Y:S04]  /*1a2c0*/  STL.64 [R1+0x98], R210 ;  /* 0x000098d201007387 */ /* 0x000fe80000100a00 */
[----:B------:R1:W-:Y:S04]  /*1a2d0*/  LDGSTS.E [R223+0x2aa00], [R186.64], P4 ;  /* 0x2aa00000badf7fae */ /* 0x0003e8000a12184a */
[----:B------:R-:W-:Y:S04]  /*1a2e0*/  STL.64 [R1+0xa8], R204 ;  /* 0x0000a8cc01007387 */ /* 0x000fe80000100a00 */
[----:B------:R1:W-:Y:S04]  /*1a2f0*/  LDGSTS.E [R223+0x2b200], [R180.64], P4 ;  /* 0x2b200000b4df7fae */ /* 0x0003e8000a12184a */
[----:B------:R-:W-:Y:S04]  /*1a300*/  STL.64 [R1+0xb8], R198 ;  /* 0x0000b8c601007387 */ /* 0x000fe80000100a00 */
[----:B------:R-:W-:Y:S01]  /*1a310*/  STL.64 [R1+0xc8], R192 ;  /* 0x0000c8c001007387 */ /* 0x000fe20000100a00 */
[----:B------:R-:W-:-:S03]  /*1a320*/  IMAD.WIDE R184, R251, 0x4, R184 ;  /* 0x00000004fbb87825 */ /* 0x000fc600078e02b8 */
        /* <DEDUP_REMOVED lines=12> */
[----:B------:R1:W-:Y:S01]  /*1a3f0*/  STL.64 [R1+0x158], R22 ;  /* 0x0001581601007387 */ /* 0x0003e20000100a00 */
[----:B------:R-:W-:-:S03]  /*1a400*/  IMAD.WIDE R154, R251, 0x4, R154 ;  /* 0x00000004fb9a7825 */ /* 0x000fc600078e029a */
[----:B------:R-:W-:Y:S01]  /*1a410*/  STL.64 [R1+0x160], R16 ;  /* 0x0001601001007387 */ /* 0x000fe20000100a00 */
[----:B------:R-:W-:-:S03]  /*1a420*/  IMAD.WIDE R148, R251, 0x4, R148 ;  /* 0x00000004fb947825 */ /* 0x000fc600078e0294 */
[----:B------:R-:W-:Y:S01]  /*1a430*/  STL.64 [R1+0x170], R10 ;  /* 0x0001700a01007387 */ /* 0x000fe20000100a00 */
[----:B------:R-:W-:-:S03]  /*1a440*/  IMAD.WIDE R142, R251, 0x4, R142 ;  /* 0x00000004fb8e7825 */ /* 0x000fc600078e028e */
[----:B------:R1:W-:Y:S01]  /*1a450*/  STL.64 [R1+0x178], R4 ;  /* 0x0001780401007387 */ /* 0x0003e20000100a00 */
[----:B------:R-:W-:-:S03]  /*1a460*/  IMAD.WIDE R136, R251, 0x4, R136 ;  /* 0x00000004fb887825 */ /* 0x000fc600078e0288 */
[----:B------:R-:W2:Y:S01]  /*1a470*/  LDL.LU.64 R228, [R1+0x350] ;  /* 0x0003500001e47983 */ /* 0x000ea20000300a00 */
[----:B------:R-:W-:-:S03]  /*1a480*/  IMAD.WIDE R130, R251, 0x4, R130 ;  /* 0x00000004fb827825 */ /* 0x000fc600078e0282 */
[----:B------:R-:W2:Y:S01]  /*1a490*/  LDL.LU.64 R234, [R1+0x340] ;  /* 0x0003400001ea7983 */ /* 0x000ea20000300a00 */
        /* <DEDUP_REMOVED lines=8> */
[----:B------:R-:W-:Y:S03]  /*1a520*/  STL.64 [R1+0x12e8], R142 ;  /* 0x0012e88e01007387 */ /* 0x000fe60000100a00 */
[C---:B------:R-:W-:Y:S01]  /*1a530*/  IMAD.WIDE R76, R251.reuse, 0x4, R76 ;  /* 0x00000004fb4c7825 */ /* 0x040fe200078e024c */
[----:B------:R-:W-:Y:S03]  /*1a540*/  STL.64 [R1+0x12d8], R136 ;  /* 0x0012d88801007387 */ /* 0x000fe60000100a00 */
[----:B------:R-:W-:-:S04]  /*1a550*/  IMAD.WIDE R70, R251, 0x4, R70 ;  /* 0x00000004fb467825 */ /* 0x000fc800078e0246 */
[----:B----4-:R-:W-:-:S04]  /*1a560*/  IMAD.WIDE R238, R251, 0x4, R238 ;  /* 0x00000004fbee7825 */ /* 0x010fc800078e02ee */
[----:B------:R-:W-:-:S05]  /*1a570*/  IMAD.WIDE R244, R251, 0x4, R244 ;  /* 0x00000004fbf47825 */ /* 0x000fca00078e02f4 */
        /* <DEDUP_REMOVED lines=22> */
[----:B------:R-:W-:-:S03]  /*1a6e0*/  IMAD.WIDE R64, R251, 0x4, R64 ;  /* 0x00000004fb407825 */ /* 0x000fc600078e0240 */
[----:B------:R2:W-:Y:S01]  /*1a6f0*/  LDGSTS.E [R223+0x36a00], [R112.64], P4 ;  /* 0x36a0000070df7fae */ /* 0x0005e2000a12184a */
[----:B------:R-:W-:-:S03]  /*1a700*/  IMAD.WIDE R58, R251, 0x4, R58 ;  /* 0x00000004fb3a7825 */ /* 0x000fc600078e023a */
[----:B------:R2:W-:Y:S01]  /*1a710*/  LDGSTS.E [R223+0x37200], [R106.64], P4 ;  /* 0x372000006adf7fae */ /* 0x0005e2000a12184a */
[----:B------:R-:W-:-:S03]  /*1a720*/  IMAD.WIDE R52, R251, 0x4, R52 ;  /* 0x00000004fb347825 */ /* 0x000fc600078e0234 */
[----:B------:R2:W-:Y:S04]  /*1a730*/  LDGSTS.E [R223+0x37a00], [R100.64], P4 ;  /* 0x37a0000064df7fae */ /* 0x0005e8000a12184a */
[----:B------:R2:W-:Y:S04]  /*1a740*/  LDGSTS.E [R223+0x38200], [R94.64], P4 ;  /* 0x382000005edf7fae */ /* 0x0005e8000a12184a */
[----:B------:R2:W-:Y:S04]  /*1a750*/  LDGSTS.E [R223+0x38a00], [R88.64], P4 ;  /* 0x38a0000058df7fae */ /* 0x0005e8000a12184a */
[----:B------:R2:W-:Y:S04]  /*1a760*/  LDGSTS.E [R223+0x39200], [R82.64], P4 ;  /* 0x3920000052df7fae */ /* 0x0005e8000a12184a */
[----:B------:R-:W-:Y:S04]  /*1a770*/  STL.64 [R1+0x12d0], R130 ;  /* 0x0012d08201007387 */ /* 0x000fe80000100a00 */
[----:B------:R2:W-:Y:S04]  /*1a780*/  LDGSTS.E [R223+0x39a00], [R76.64], P4 ;  /* 0x39a000004cdf7fae */ /* 0x0005e8000a12184a */
[----:B------:R-:W-:Y:S04]  /*1a790*/  STL.64 [R1+0x12c8], R124 ;  /* 0x0012c87c01007387 */ /* 0x000fe80000100a00 */
[----:B------:R2:W-:Y:S04]  /*1a7a0*/  LDGSTS.E [R223+0x3a200], [R70.64], P4 ;  /* 0x3a20000046df7fae */ /* 0x0005e8000a12184a */
[----:B------:R-:W-:Y:S04]  /*1a7b0*/  STL.64 [R1+0x12e0], R118 ;  /* 0x0012e07601007387 */ /* 0x000fe80000100a00 */
[----:B------:R2:W-:Y:S04]  /*1a7c0*/  LDGSTS.E [R223+0x3aa00], [R64.64], P4 ;  /* 0x3aa0000040df7fae */ /* 0x0005e8000a12184a */
[----:B------:R2:W-:Y:S04]  /*1a7d0*/  LDGSTS.E [R223+0x3b200], [R58.64], P4 ;  /* 0x3b2000003adf7fae */ /* 0x0005e8000a12184a */
[----:B------:R-:W4:Y:S04]  /*1a7e0*/  LDL.LU.64 R240, [R1+0x330] ;  /* 0x0003300001f07983 */ /* 0x000f280000300a00 */
[----:B------:R1:W-:Y:S04]  /*1a7f0*/  LDGSTS.E [R223+0x3ba00], [R52.64], P4 ;  /* 0x3ba0000034df7fae */ /* 0x0003e8000a12184a */
[----:B------:R1:W-:Y:S04]  /*1a800*/  LDGSTS.E [R223+0x3c200], [R46.64], P4 ;  /* 0x3c2000002edf7fae */ /* 0x0003e8000a12184a */
[----:B------:R-:W4:Y:S04]  /*1a810*/  LDL.LU.64 R246, [R1+0x310] ;  /* 0x0003100001f67983 */ /* 0x000f280000300a00 */
[----:B------:R1:W-:Y:S04]  /*1a820*/  LDGSTS.E [R223+0x3ca00], [R40.64], P4 ;  /* 0x3ca0000028df7fae */ /* 0x0003e8000a12184a */
[----:B------:R-:W-:Y:S04]  /*1a830*/  STL [R1+0xb8c], R6 ;  /* 0x000b8c0601007387 */ /* 0x000fe80000100800 */
[----:B------:R1:W-:Y:S04]  /*1a840*/  LDGSTS.E [R223+0x3d200], [R34.64], P4 ;  /* 0x3d20000022df7fae */ /* 0x0003e8000a12184a */
[----:B------:R1:W-:Y:S04]  /*1a850*/  STL [R1+0xb84], R7 ;  /* 0x000b840701007387 */ /* 0x0003e80000100800 */
[----:B------:R1:W-:Y:S04]  /*1a860*/  LDGSTS.E [R223+0x3da00], [R28.64], P4 ;  /* 0x3da000001cdf7fae */ /* 0x0003e8000a12184a */
[----:B------:R-:W-:Y:S04]  /*1a870*/  STL [R1+0xb88], R12 ;  /* 0x000b880c01007387 */ /* 0x000fe80000100800 */
[----:B------:R1:W-:Y:S04]  /*1a880*/  LDGSTS.E [R223+0x3e200], [R22.64], P4 ;  /* 0x3e20000016df7fae */ /* 0x0003e8000a12184a */
[----:B------:R-:W-:Y:S04]  /*1a890*/  STL [R1+0xb80], R13 ;  /* 0x000b800d01007387 */ /* 0x000fe80000100800 */
[----:B------:R-:W3:Y:S04]  /*1a8a0*/  S2R R252, SR_TID.X ;  /* 0x0000000000fc7919 */ /* 0x000ee80000002100 */
[----:B-1----:R-:W4:Y:S04]  /*1a8b0*/  LDL.LU.64 R22, [R1+0x280] ;  /* 0x0002800001167983 */ /* 0x002f280000300a00 */
[----:B------:R-:W4:Y:S04]  /*1a8c0*/  LDL.LU.64 R28, [R1+0x260] ;  /* 0x00026000011c7983 */ /* 0x000f280000300a00 */
[----:B------:R1:W-:Y:S04]  /*1a8d0*/  LDGSTS.E [R223+0x3ea00], [R16.64], P4 ;  /* 0x3ea0000010df7fae */ /* 0x0003e8000a12184a */
[----:B------:R1:W-:Y:S04]  /*1a8e0*/  LDGSTS.E [R223+0x3f200], [R10.64], P4 ;  /* 0x3f2000000adf7fae */ /* 0x0003e8000a12184a */
[----:B------:R2:W-:Y:S01]  /*1a8f0*/  LDGSTS.E [R223+0x3fa00], [R4.64], P4 ;  /* 0x3fa0000004df7fae */ /* 0x0005e2000a12184a */
[----:B---3--:R-:W-:-:S02]  /*1a900*/  SHF.R.S32.HI R250, RZ, 0x6, R252 ;  /* 0x00000006fffa7819 */ /* 0x008fc400000114fc */
[----:B------:R-:W-:Y:S02]  /*1a910*/  LOP3.LUT R252, R252, 0x3f, RZ, 0xc0, !PT ;  /* 0x0000003ffcfc7812 */ /* 0x000fe400078ec0ff */
[----:B------:R-:W-:-:S03]  /*1a920*/  SGXT R250, R250, 0x1 ;  /* 0x00000001fafa781a */ /* 0x000fc60000000200 */
[----:B------:R-:W-:-:S05]  /*1a930*/  IMAD.SHL.U32 R0, R252, 0x4, RZ ;  /* 0x00000004fc007824 */ /* 0x000fca00078e00ff */
[----:B------:R-:W-:-:S04]  /*1a940*/  LOP3.LUT R0, R0, 0x110, R250, 0x78, !PT ;  /* 0x0000011000007812 */ /* 0x000fc800078e78fa */
[----:B------:R-:W-:Y:S01]  /*1a950*/  LOP3.LUT R0, R0, 0x40, RZ, 0x3c, !PT ;  /* 0x0000004000007812 */ /* 0x000fe200078e3cff */
[----:B--2---:R-:W-:-:S04]  /*1a960*/  IMAD.WIDE R4, R251, 0x4, R234 ;  /* 0x00000004fb047825 */ /* 0x004fc800078e02ea */
[----:B------:R2:W-:Y:S04]  /*1a970*/  LDGSTS.E [R0+0x20400], [R6.64], P4 ;  /* 0x2040000006007fae */ /* 0x0005e8000a12184a */
[----:B------:R3:W-:Y:S01]  /*1a980*/  LDGSTS.E [R0+0x20c00], [R12.64], P4 ;  /* 0x20c000000c007fae */ /* 0x0007e2000a12184a */
[----:B--2---:R-:W-:-:S05]  /*1a990*/  IMAD.WIDE R6, R251, 0x4, R228 ;  /* 0x00000004fb067825 */ /* 0x004fca00078e02e4 */
[----:B------:R-:W-:Y:S04]  /*1a9a0*/  STL [R1+0xb74], R6 ;  /* 0x000b740601007387 */ /* 0x000fe80000100800 */
[----:B------:R4:W-:Y:S04]  /*1a9b0*/  STL [R1+0xb70], R7 ;  /* 0x000b700701007387 */ /* 0x0009e80000100800 */
[----:B------:R-:W-:Y:S04]  /*1a9c0*/  STL [R1+0xb7c], R4 ;  /* 0x000b7c0401007387 */ /* 0x000fe80000100800 */
[----:B------:R2:W-:Y:S04]  /*1a9d0*/  STL [R1+0xb78], R5 ;  /* 0x000b780501007387 */ /* 0x0005e80000100800 */
[----:B------:R-:W3:Y:S04]  /*1a9e0*/  LDL.LU.64 R34, [R1+0x240] ;  /* 0x0002400001227983 */ /* 0x000ee80000300a00 */
        /* <DEDUP_REMOVED lines=8> */
[----:B------:R4:W-:Y:S04]  /*1aa70*/  LDGSTS.E [R0+0x21400], [R6.64], P4 ;  /* 0x2140000006007fae */ /* 0x0009e8000a12184a */
[----:B------:R-:W3:Y:S04]  /*1aa80*/  LDL.LU.64 R216, [R1+0x168] ;  /* 0x0001680001d87983 */ /* 0x000ee80000300a00 */
[----:B-1----:R-:W3:Y:S04]  /*1aa90*/  LDL.LU.64 R222, [R1+0x150] ;  /* 0x0001500001de7983 */ /* 0x002ee80000300a00 */
[----:B------:R2:W-:Y:S04]  /*1aaa0*/  LDGSTS.E [R0+0x21c00], [R4.64], P4 ;  /* 0x21c0000004007fae */ /* 0x0005e8000a12184a */
[----:B------:R-:W3:Y:S04]  /*1aab0*/  LDL.LU.64 R228, [R1+0x138] ;  /* 0x0001380001e47983 */ /* 0x000ee80000300a00 */
[----:B------:R-:W3:Y:S01]  /*1aac0*/  LDL.LU.64 R234, [R1+0x120] ;  /* 0x0001200001ea7983 */ /* 0x000ee20000300a00 */
[----:B----4-:R-:W-:-:S03]  /*1aad0*/  IMAD.WIDE R6, R251, 0x4, R240 ;  /* 0x00000004fb067825 */ /* 0x010fc600078e02f0 */
[----:B------:R-:W4:Y:S04]  /*1aae0*/  LDL.LU.64 R240, [R1+0x108] ;  /* 0x0001080001f07983 */ /* 0x000f280000300a00 */
[----:B------:R1:W-:Y:S01]  /*1aaf0*/  LDGSTS.E [R0+0x22400], [R6.64], P4 ;  /* 0x2240000006007fae */ /* 0x0003e2000a12184a */
[----:B--2---:R-:W-:-:S03]  /*1ab00*/  IMAD.WIDE R4, R251, 0x4, R246 ;  /* 0x00000004fb047825 */ /* 0x004fc600078e02f6 */
[----:B------:R-:W2:Y:S04]  /*1ab10*/  LDL.LU.64 R246, [R1+0xe8] ;  /* 0x0000e80001f67983 */ /* 0x000ea80000300a00 */
[----:B------:R-:W-:Y:S04]  /*1ab20*/  STL [R1+0xb64], R6 ;  /* 0x000b640601007387 */ /* 0x000fe80000100800 */
[----:B------:R1:W-:Y:S04]  /*1ab30*/  STL [R1+0xb60], R7 ;  /* 0x000b600701007387 */ /* 0x0003e80000100800 */
        /* <DEDUP_REMOVED lines=12> */
[----:B------:R-:W2:Y:S02]  /*1ac00*/  LDL.LU.64 R236, [R1+0x1358] ;  /* 0x0013580001ec7983 */ /* 0x000ea40000300a00 */
[C---:B------:R-:W-:Y:S02]  /*1ac10*/  IMAD.WIDE R4, R251.reuse, 0x4, R242 ;  /* 0x00000004fb047825 */ /* 0x040fe400078e02f2 */
[----:B------:R-:W2:Y:S02]  /*1ac20*/  LDL.LU.64 R242, [R1+0x1350] ;  /* 0x0013500001f27983 */ /* 0x000ea40000300a00 */
[----:B------:R-:W-:-:S04]  /*1ac30*/  IMAD.WIDE R230, R251, 0x4, R230 ;  /* 0x00000004fbe67825 */ /* 0x000fc800078e02e6 */
[----:B------:R-:W-:-:S04]  /*1ac40*/  IMAD.WIDE R224, R251, 0x4, R224 ;  /* 0x00000004fbe07825 */ /* 0x000fc800078e02e0 */
[----:B------:R-:W-:-:S04]  /*1ac50*/  IMAD.WIDE R218, R251, 0x4, R218 ;  /* 0x00000004fbda7825 */ /* 0x000fc800078e02da */
[----:B------:R-:W-:-:S04]  /*1ac60*/  IMAD.WIDE R212, R251, 0x4, R212 ;  /* 0x00000004fbd47825 */ /* 0x000fc800078e02d4 */
[----:B---3--:R-:W-:-:S04]  /*1ac70*/  IMAD.WIDE R10, R251, 0x4, R34 ;  /* 0x00000004fb0a7825 */ /* 0x008fc800078e0222 */
        /* <DEDUP_REMOVED lines=15> */
[----:B------:R1:W-:Y:S04]  /*1ad70*/  LDGSTS.E [R0+0x27c00], [R46.64], P4 ;  /* 0x27c000002e007fae */ /* 0x0003e8000a12184a */
[----:B------:R1:W-:Y:S01]  /*1ad80*/  LDGSTS.E [R0+0x28400], [R142.64], P4 ;  /* 0x284000008e007fae */ /* 0x0003e2000a12184a */
[----:B------:R-:W-:-:S04]  /*1ad90*/  IMAD.WIDE R118, R251, 0x4, R216 ;  /* 0x00000004fb767825 */ /* 0x000fc800078e02d8 */
        /* <DEDUP_REMOVED lines=29> */
[----:B----4-:R-:W-:-:S05]  /*1af70*/  IMAD.WIDE R186, R251, 0x4, R240 ;  /* 0x00000004fbba7825 */ /* 0x010fca00078e02f0 */
[----:B------:R3:W-:Y:S01]  /*1af80*/  LDGSTS.E [R0+0x2ac00], [R186.64], P4 ;  /* 0x2ac00000ba007fae */ /* 0x0007e2000a12184a */
[----:B--2---:R-:W-:-:S05]  /*1af90*/  IMAD.WIDE R180, R251, 0x4, R246 ;  /* 0x00000004fbb47825 */ /* 0x004fca00078e02f6 */
[----:B------:R2:W-:Y:S01]  /*1afa0*/  LDGSTS.E [R0+0x2b400], [R180.64], P4 ;  /* 0x2b400000b4007fae */ /* 0x0005e2000a12184a */
[----:B------:R-:W-:-:S03]  /*1afb0*/  IMAD.WIDE R80, R251, 0x4, R80 ;  /* 0x00000004fb507825 */ /* 0x000fc600078e0250 */
[----:B------:R-:W-:Y:S01]  /*1afc0*/  STL.64 [R1+0x108], R186 ;  /* 0x000108ba01007387 */ /* 0x000fe20000100a00 */
[----:B------:R-:W-:-:S03]  /*1afd0*/  IMAD.WIDE R74, R251, 0x4, R74 ;  /* 0x00000004fb4a7825 */ /* 0x000fc600078e024a */
[----:B------:R-:W-:Y:S01]  /*1afe0*/  STL.64 [R1+0xe8], R180 ;  /* 0x0000e8b401007387 */ /* 0x000fe20000100a00 */
[----:B------:R-:W-:-:S03]  /*1aff0*/  IMAD.WIDE R68, R251, 0x4, R68 ;  /* 0x00000004fb447825 */ /* 0x000fc600078e0244 */
[----:B------:R-:W-:Y:S01]  /*1b000*/  STL.64 [R1+0x150], R2 ;  /* 0x0001500201007387 */ /* 0x000fe20000100a00 */
[----:B------:R-:W-:-:S03]  /*1b010*/  IMAD.WIDE R62, R251, 0x4, R62 ;  /* 0x00000004fb3e7825 */ /* 0x000fc600078e023e */
[----:B------:R-:W4:Y:S04]  /*1b020*/  LDL.LU.64 R216, [R1+0x348] ;  /* 0x0003480001d87983 */ /* 0x000f280000300a00 */
[----:B------:R-:W2:Y:S04]  /*1b030*/  LDL.LU.64 R222, [R1+0x338] ;  /* 0x0003380001de7983 */ /* 0x000ea80000300a00 */
[----:B------:R-:W3:Y:S04]  /*1b040*/  LDL.LU.64 R228, [R1+0x318] ;  /* 0x0003180001e47983 */ /* 0x000ee80000300a00 */
[----:B------:R-:W3:Y:S01]  /*1b050*/  LDL.LU.64 R234, [R1+0x298] ;  /* 0x0002980001ea7983 */ /* 0x000ee20000300a00 */
[----:B------:R-:W-:-:S04]  /*1b060*/  IMAD.WIDE R236, R251, 0x4, R236 ;  /* 0x00000004fbec7825 */ /* 0x000fc800078e02ec */
        /* <DEDUP_REMOVED lines=32> */
[----:B------:R1:W-:Y:S04]  /*1b270*/  STL.64 [R1+0x12c0], R62 ;  /* 0x0012c03e01007387 */ /* 0x0003e80000100a00 */
[----:B-1----:R-:W3:Y:S04]  /*1b280*/  LDL.LU.64 R62, [R1+0x150] ;  /* 0x00015000013e7983 */ /* 0x002ee80000300a00 */
[----:B------:R-:W-:Y:S04]  /*1b290*/  STL [R1+0xb40], R6 ;  /* 0x000b400601007387 */ /* 0x000fe80000100800 */
[----:B------:R-:W4:Y:S04]  /*1b2a0*/  LDL.LU.64 R240, [R1+0x278] ;  /* 0x0002780001f07983 */ /* 0x000f280000300a00 */
[----:B------:R-:W-:Y:S04]  /*1b2b0*/  STL [R1+0xb3c], R7 ;  /* 0x000b3c0701007387 */ /* 0x000fe80000100800 */
[----:B------:R-:W4:Y:S01]  /*1b2c0*/  LDL.LU.64 R246, [R1+0x258] ;  /* 0x0002580001f67983 */ /* 0x000f220000300a00 */
[----:B------:R-:W-:-:S04]  /*1b2d0*/  IMAD.WIDE R56, R251, 0x4, R56 ;  /* 0x00000004fb387825 */ /* 0x000fc800078e0238 */
[C---:B------:R-:W-:Y:S01]  /*1b2e0*/  IMAD.WIDE R50, R251.reuse, 0x4, R50 ;  /* 0x00000004fb327825 */ /* 0x040fe200078e0232 */
[----:B------:R2:W-:Y:S03]  /*1b2f0*/  LDGSTS.E [R0+0x3b400], [R56.64], P4 ;  /* 0x3b40000038007fae */ /* 0x0005e6000a12184a */
[----:B------:R-:W-:Y:S01]  /*1b300*/  IMAD.SHL.U32 R252, R252, 0x4, RZ ;  /* 0x00000004fcfc7824 */ /* 0x000fe200078e00ff */
[----:B------:R2:W-:Y:S01]  /*1b310*/  LDGSTS.E [R0+0x3bc00], [R50.64], P4 ;  /* 0x3bc0000032007fae */ /* 0x0005e2000a12184a */
[----:B------:R-:W-:-:S04]  /*1b320*/  IMAD.WIDE R44, R251, 0x4, R44 ;  /* 0x00000004fb2c7825 */ /* 0x000fc800078e022c */
[C---:B------:R-:W-:Y:S01]  /*1b330*/  IMAD.WIDE R38, R251.reuse, 0x4, R38 ;  /* 0x00000004fb267825 */ /* 0x040fe200078e0226 */
[----:B------:R-:W-:Y:S01]  /*1b340*/  LOP3.LUT R252, R252, 0x110, R250, 0x78, !PT ;  /* 0x00000110fcfc7812 */ /* 0x000fe200078e78fa */
[----:B------:R2:W-:Y:S02]  /*1b350*/  LDGSTS.E [R0+0x3c400], [R44.64], P4 ;  /* 0x3c4000002c007fae */ /* 0x0005e4000a12184a */
[C---:B------:R-:W-:Y:S02]  /*1b360*/  IMAD.WIDE R32, R251.reuse, 0x4, R32 ;  /* 0x00000004fb207825 */ /* 0x040fe400078e0220 */
[----:B------:R2:W-:Y:S02]  /*1b370*/  LDGSTS.E [R0+0x3cc00], [R38.64], P4 ;  /* 0x3cc0000026007fae */ /* 0x0005e4000a12184a */
[----:B------:R-:W-:-:S04]  /*1b380*/  IMAD.WIDE R26, R251, 0x4, R26 ;  /* 0x00000004fb1a7825 */ /* 0x000fc800078e021a */
[C---:B------:R-:W-:Y:S01]  /*1b390*/  IMAD.WIDE R20, R251.reuse, 0x4, R20 ;  /* 0x00000004fb147825 */ /* 0x040fe200078e0214 */
[----:B------:R2:W-:Y:S03]  /*1b3a0*/  LDGSTS.E [R0+0x3d400], [R32.64], P4 ;  /* 0x3d40000020007fae */ /* 0x0005e6000a12184a */
[C---:B------:R-:W-:Y:S01]  /*1b3b0*/  IMAD.WIDE R14, R251.reuse, 0x4, R14 ;  /* 0x00000004fb0e7825 */ /* 0x040fe200078e020e */
[----:B------:R2:W-:Y:S01]  /*1b3c0*/  LDGSTS.E [R0+0x3dc00], [R26.64], P4 ;  /* 0x3dc000001a007fae */ /* 0x0005e2000a12184a */
[----:B------:R-:W-:Y:S02]  /*1b3d0*/  LOP3.LUT R252, R252, 0x60, RZ, 0x3c, !PT ;  /* 0x00000060fcfc7812 */ /* 0x000fe400078e3cff */
[C---:B------:R-:W-:Y:S01]  /*1b3e0*/  IMAD.WIDE R8, R251.reuse, 0x4, R8 ;  /* 0x00000004fb087825 */ /* 0x040fe200078e0208 */
[----:B------:R2:W-:Y:S04]  /*1b3f0*/  LDGSTS.E [R0+0x3e400], [R20.64], P4 ;  /* 0x3e40000014007fae */ /* 0x0005e8000a12184a */
[----:B------:R2:W-:Y:S04]  /*1b400*/  LDGSTS.E [R0+0x3ec00], [R14.64], P4 ;  /* 0x3ec000000e007fae */ /* 0x0005e8000a12184a */
[----:B------:R2:W-:Y:S04]  /*1b410*/  LDGSTS.E [R0+0x3f400], [R8.64], P4 ;  /* 0x3f40000008007fae */ /* 0x0005e8000a12184a */
[----:B------:R-:W-:Y:S04]  /*1b420*/  STL [R1+0xb48], R4 ;  /* 0x000b480401007387 */ /* 0x000fe80000100800 */
[----:B------:R4:W-:Y:S01]  /*1b430*/  STL [R1+0xb44], R5 ;  /* 0x000b440501007387 */ /* 0x0009e20000100800 */
[----:B--2---:R-:W-:-:S03]  /*1b440*/  IMAD.WIDE R2, R251, 0x4, R222 ;  /* 0x00000004fb027825 */ /* 0x004fc600078e02de */
[----:B---3--:R2:W-:Y:S04]  /*1b450*/  LDGSTS.E [R0+0x3fc00], [R62.64], P4 ;  /* 0x3fc000003e007fae */ /* 0x0085e8000a12184a */
[----:B------:R3:W-:Y:S04]  /*1b460*/  LDGSTS.E [R252+0x20600], [R6.64], P4 ;  /* 0x2060000006fc7fae */ /* 0x0007e8000a12184a */
[----:B------:R4:W-:Y:S02]  /*1b470*/  LDGSTS.E [R252+0x20e00], [R4.64], P4 ;  /* 0x20e0000004fc7fae */ /* 0x0009e4000a12184a */
[----:B----4-:R-:W-:-:S05]  /*1b480*/  IMAD.WIDE R4, R251, 0x4, R216 ;  /* 0x00000004fb047825 */ /* 0x010fca00078e02d8 */
[----:B------:R-:W-:Y:S04]  /*1b490*/  STL [R1+0xb30], R4 ;  /* 0x000b300401007387 */ /* 0x000fe80000100800 */
[----:B------:R3:W-:Y:S04]  /*1b4a0*/  STL [R1+0xb2c], R5 ;  /* 0x000b2c0501007387 */ /* 0x0007e80000100800 */
[----:B------:R-:W-:Y:S04]  /*1b4b0*/  STL [R1+0xb38], R2 ;  /* 0x000b380201007387 */ /* 0x000fe80000100800 */
[----:B------:R4:W-:Y:S04]  /*1b4c0*/  STL [R1+0xb34], R3 ;  /* 0x000b340301007387 */ /* 0x0009e80000100800 */
[----:B------:R-:W2:Y:S04]  /*1b4d0*/  LDL.LU.64 R180, [R1+0x8] ;  /* 0x0000080001b47983 */ /* 0x000ea80000300a00 */
[----:B------:R-:W2:Y:S04]  /*1b4e0*/  LDL.LU.64 R186, [R1+0x10] ;  /* 0x0000100001ba7983 */ /* 0x000ea80000300a00 */
[----:B------:R-:W2:Y:S04]  /*1b4f0*/  LDL.LU.64 R192, [R1+0x18] ;  /* 0x0000180001c07983 */ /* 0x000ea80000300a00 */
[----:B------:R3:W-:Y:S04]  /*1b500*/  LDGSTS.E [R252+0x21600], [R4.64], P4 ;  /* 0x2160000004fc7fae */ /* 0x0007e8000a12184a */
[----:B------:R-:W2:Y:S04]  /*1b510*/  LDL.LU.64 R198, [R1+0x20] ;  /* 0x0000200001c67983 */ /* 0x000ea80000300a00 */
[----:B------:R4:W-:Y:S01]  /*1b520*/  LDGSTS.E [R252+0x21e00], [R2.64], P4 ;  /* 0x21e0000002fc7fae */ /* 0x0009e2000a12184a */
[----:B---3--:R-:W-:-:S05]  /*1b530*/  IMAD.WIDE R4, R251, 0x4, R228 ;  /* 0x00000004fb047825 */ /* 0x008fca00078e02e4 */
[----:B------:R-:W-:Y:S04]  /*1b540*/  STL [R1+0xb20], R4 ;  /* 0x000b200401007387 */ /* 0x000fe80000100800 */
[----:B------:R-:W3:Y:S04]  /*1b550*/  LDL.LU.64 R204, [R1+0x28] ;  /* 0x0000280001cc7983 */ /* 0x000ee80000300a00 */
[----:B------:R4:W-:Y:S04]  /*1b560*/  STL [R1+0xb1c], R5 ;  /* 0x000b1c0501007387 */ /* 0x0009e80000100800 */
[----:B------:R-:W3:Y:S01]  /*1b570*/  LDL.LU.64 R210, [R1+0x30] ;  /* 0x0000300001d27983 */ /* 0x000ee20000300a00 */
[----:B----4-:R-:W-:-:S03]  /*1b580*/  IMAD.WIDE R2, R251, 0x4, R234 ;  /* 0x00000004fb027825 */ /* 0x010fc600078e02ea */
[----:B------:R-:W4:Y:S04]  /*1b590*/  LDL.LU.64 R216, [R1+0x38] ;  /* 0x0000380001d87983 */ /* 0x000f280000300a00 */
[----:B------:R-:W-:Y:S04]  /*1b5a0*/  STL [R1+0xb28], R2 ;  /* 0x000b280201007387 */ /* 0x000fe80000100800 */
[----:B------:R-:W3:Y:S04]  /*1b5b0*/  LDL.LU.64 R222, [R1+0x40] ;  /* 0x0000400001de7983 */ /* 0x000ee80000300a00 */
[----:B------:R1:W-:Y:S04]  /*1b5c0*/  STL [R1+0xb24], R3 ;  /* 0x000b240301007387 */ /* 0x0003e80000100800 */
[----:B------:R-:W3:Y:S04]  /*1b5d0*/  LDL.LU.64 R228, [R1+0x48] ;  /* 0x0000480001e47983 */ /* 0x000ee80000300a00 */
[----:B------:R-:W3:Y:S04]  /*1b5e0*/  LDL.LU.64 R234, [R1+0x50] ;  /* 0x0000500001ea7983 */ /* 0x000ee80000300a00 */
[----:B------:R1:W-:Y:S04]  /*1b5f0*/  LDGSTS.E [R252+0x22600], [R4.64], P4 ;  /* 0x2260000004fc7fae */ /* 0x0003e8000a12184a */
[----:B------:R1:W-:Y:S02]  /*1b600*/  LDGSTS.E [R252+0x22e00], [R2.64], P4 ;  /* 0x22e0000002fc7fae */ /* 0x0003e4000a12184a */
[----:B-1----:R-:W-:-:S02]  /*1b610*/  IMAD.WIDE R4, R251, 0x4, R240 ;  /* 0x00000004fb047825 */ /* 0x002fc400078e02f0 */
[----:B------:R-:W4:Y:S02]  /*1b620*/  LDL.LU.64 R240, [R1+0x58] ;  /* 0x0000580001f07983 */ /* 0x000f240000300a00 */
[----:B------:R-:W-:Y:S02]  /*1b630*/  IMAD.WIDE R2, R251, 0x4, R246 ;  /* 0x00000004fb027825 */ /* 0x000fe400078e02f6 */
[----:B------:R-:W4:Y:S04]  /*1b640*/  LDL.LU.64 R246, [R1+0x60] ;  /* 0x0000600001f67983 */ /* 0x000f280000300a00 */
[----:B------:R-:W-:Y:S04]  /*1b650*/  STL [R1+0x410], R4 ;  /* 0x0004100401007387 */ /* 0x000fe80000100800 */
[----:B------:R1:W-:Y:S04]  /*1b660*/  LDGSTS.E [R252+0x23600], [R4.64], P4 ;  /* 0x2360000004fc7fae */ /* 0x0003e8000a12184a */
[----:B------:R1:W-:Y:S04]  /*1b670*/  STL [R1+0x40c], R5 ;  /* 0x00040c0501007387 */ /* 0x0003e80000100800 */
[----:B------:R1:W-:Y:S04]  /*1b680*/  LDGSTS.E [R252+0x23e00], [R2.64], P4 ;  /* 0x23e0000002fc7fae */ /* 0x0003e8000a12184a */
[----:B-1----:R-:W4:Y:S04]  /*1b690*/  LDL.LU.64 R4, [R1+0x70] ;  /* 0x0000700001047983 */ /* 0x002f280000300a00 */
[----:B------:R-:W4:Y:S04]  /*1b6a0*/  LDL.LU.64 R6, [R1+0x78] ;  /* 0x0000780001067983 */ /* 0x000f280000300a00 */
[----:B------:R-:W-:Y:S04]  /*1b6b0*/  STL [R1+0x418], R2 ;  /* 0x0004180201007387 */ /* 0x000fe80000100800 */
[----:B------:R1:W-:Y:S04]  /*1b6c0*/  STL [R1+0x414], R3 ;  /* 0x0004140301007387 */ /* 0x0003e80000100800 */
[----:B-1----:R-:W4:Y:S01]  /*1b6d0*/  LDL.LU.64 R2, [R1+0x68] ;  /* 0x0000680001027983 */ /* 0x002f220000300a00 */
[----:B--2---:R-:W-:-:S03]  /*1b6e0*/  IMAD.MOV.U32 R0, RZ, RZ, R181 ;  /* 0x000000ffff007224 */ /* 0x004fc600078e00b5 */
[----:B------:R1:W-:Y:S04]  /*1b6f0*/  STL [R1+0x420], R180 ;  /* 0x000420b401007387 */ /* 0x0003e80000100800 */
[----:B-1----:R-:W2:Y:S04]  /*1b700*/  LDL.LU.64 R180, [R1+0x1348] ;  /* 0x0013480001b47983 */ /* 0x002ea80000300a00 */
[----:B------:R-:W-:Y:S04]  /*1b710*/  STL [R1+0x440], R186 ;  /* 0x000440ba01007387 */ /* 0x000fe80000100800 */
[----:B------:R1:W-:Y:S02]  /*1b720*/  STL [R1+0x41c], R0 ;  /* 0x00041c0001007387 */ /* 0x0003e40000100800 */
[----:B-1----:R-:W-:-:S02]  /*1b730*/  IMAD.MOV.U32 R0, RZ, RZ, R187 ;  /* 0x000000ffff007224 */ /* 0x002fc400078e00bb */
[----:B------:R-:W2:Y:S04]  /*1b740*/  LDL.LU.64 R186, [R1+0x1340] ;  /* 0x0013400001ba7983 */ /* 0x000ea80000300a00 */
        /* <DEDUP_REMOVED lines=8> */
[----:B---3--:R-:W-:Y:S04]  /*1b7d0*/  STL [R1+0x4a0], R204 ;  /* 0x0004a0cc01007387 */ /* 0x008fe80000100800 */
[----:B------:R1:W-:Y:S02]  /*1b7e0*/  STL [R1+0x47c], R0 ;  /* 0x00047c0001007387 */ /* 0x0003e40000100800 */
[----:B-1----:R-:W-:-:S02]  /*1b7f0*/  IMAD.MOV.U32 R0, RZ, RZ, R205 ;  /* 0x000000ffff007224 */ /* 0x002fc400078e00cd */
[----:B------:R-:W3:Y:S04]  /*1b800*/  LDL.LU.64 R204, [R1+0x1328] ;  /* 0x0013280001cc7983 */ /* 0x000ee80000300a00 */
[----:B------:R-:W-:Y:S04]  /*1b810*/  STL [R1+0x4c0], R210 ;  /* 0x0004c0d201007387 */ /* 0x000fe80000100800 */
[----:B------:R1:W-:Y:S02]  /*1b820*/  STL [R1+0x49c], R0 ;  /* 0x00049c0001007387 */ /* 0x0003e40000100800 */
[----:B-1----:R-:W-:-:S02]  /*1b830*/  IMAD.MOV.U32 R0, RZ, RZ, R211 ;  /* 0x000000ffff007224 */ /* 0x002fc400078e00d3 */
[----:B------:R-:W2:Y:S04]  /*1b840*/  LDL.LU.64 R210, [R1+0x1320] ;  /* 0x0013200001d27983 */ /* 0x000ea80000300a00 */
[----:B----4-:R-:W-:Y:S04]  /*1b850*/  STL [R1+0x4e0], R216 ;  /* 0x0004e0d801007387 */ /* 0x010fe80000100800 */
[----:B------:R1:W-:Y:S02]  /*1b860*/  STL [R1+0x4bc], R0 ;  /* 0x0004bc0001007387 */ /* 0x0003e40000100800 */
[----:B-1----:R-:W-:-:S02]  /*1b870*/  IMAD.MOV.U32 R0, RZ, RZ, R217 ;  /* 0x000000ffff007224 */ /* 0x002fc400078e00d9 */
[----:B------:R-:W4:Y:S04]  /*1b880*/  LDL.LU.64 R216, [R1+0x1318] ;  /* 0x0013180001d87983 */ /* 0x000f280000300a00 */
        /* <DEDUP_REMOVED lines=21> */
[----:B------:R1:W-:Y:S04]  /*1b9e0*/  STL [R1+0x57c], R0 ;  /* 0x00057c0001007387 */ /* 0x0003e80000100800 */
[----:B------:R-:W-:Y:S01]  /*1b9f0*/  STL [R1+0x5c0], R4 ;  /* 0x0005c00401007387 */ /* 0x000fe20000100800 */
[----:B-1----:R-:W-:-:S05]  /*1ba00*/  IMAD.MOV.U32 R0, RZ, RZ, R3 ;  /* 0x000000ffff007224 */ /* 0x002fca00078e0003 */
[----:B------:R1:W-:Y:S04]  /*1ba10*/  STL [R1+0x59c], R0 ;  /* 0x00059c0001007387 */ /* 0x0003e80000100800 */
[----:B------:R-:W-:Y:S01]  /*1ba20*/  STL [R1+0x5e0], R6 ;  /* 0x0005e00601007387 */ /* 0x000fe20000100800 */
[----:B-1----:R-:W-:-:S05]  /*1ba30*/  IMAD.MOV.U32 R0, RZ, RZ, R5 ;  /* 0x000000ffff007224 */ /* 0x002fca00078e0005 */
[----:B------:R1:W-:Y:S02]  /*1ba40*/  STL [R1+0x5bc], R0 ;  /* 0x0005bc0001007387 */ /* 0x0003e40000100800 */
[----:B-1----:R-:W-:Y:S02]  /*1ba50*/  IMAD.MOV.U32 R0, RZ, RZ, R7 ;  /* 0x000000ffff007224 */ /* 0x002fe400078e0007 */
[----:B--2---:R-:W-:Y:S04]  /*1ba60*/  STL [R1+0x600], R246 ;  /* 0x000600f601007387 */ /* 0x004fe80000100800 */
[----:B------:R-:W-:Y:S04]  /*1ba70*/  STL [R1+0x5dc], R0 ;  /* 0x0005dc0001007387 */ /* 0x000fe80000100800 */
        /* <DEDUP_REMOVED lines=9> */
[----:B----4-:R-:W-:Y:S04]  /*1bb10*/  STL [R1+0x6a0], R216 ;  /* 0x0006a0d801007387 */ /* 0x010fe80000100800 */
[----:B------:R1:W-:Y:S04]  /*1bb20*/  STL [R1+0x69c], R217 ;  /* 0x00069cd901007387 */ /* 0x0003e80000100800 */
[----:B------:R-:W-:Y:S04]  /*1bb30*/  STL [R1+0x6c0], R210 ;  /* 0x0006c0d201007387 */ /* 0x000fe80000100800 */
[----:B------:R-:W-:Y:S04]  /*1bb40*/  STL [R1+0x6bc], R211 ;  /* 0x0006bcd301007387 */ /* 0x000fe80000100800 */
[----:B---3--:R-:W-:Y:S04]  /*1bb50*/  STL [R1+0x6e0], R204 ;  /* 0x0006e0cc01007387 */ /* 0x008fe80000100800 */
        /* <DEDUP_REMOVED lines=27> */
[----:B-1----:R-:W2:Y:S04]  /*1bd10*/  LDL.LU.64 R216, [R1+0x80] ;  /* 0x0000800001d87983 */ /* 0x002ea80000300a00 */
[----:B------:R-:W-:Y:S04]  /*1bd20*/  STL [R1+0x8a0], R120 ;  /* 0x0008a07801007387 */ /* 0x000fe80000100800 */
[----:B------:R-:W3:Y:S04]  /*1bd30*/  LDL.LU.64 R228, [R1+0x88] ;  /* 0x0000880001e47983 */ /* 0x000ee80000300a00 */
[----:B------:R-:W-:Y:S04]  /*1bd40*/  STL [R1+0x89c], R121 ;  /* 0x00089c7901007387 */ /* 0x000fe80000100800 */
[----:B------:R-:W4:Y:S04]  /*1bd50*/  LDL.LU.64 R234, [R1+0x90] ;  /* 0x0000900001ea7983 */ /* 0x000f280000300a00 */
[----:B------:R-:W-:Y:S04]  /*1bd60*/  STL [R1+0x8c0], R114 ;  /* 0x0008c07201007387 */ /* 0x000fe80000100800 */
[----:B------:R-:W4:Y:S04]  /*1bd70*/  LDL.LU.64 R240, [R1+0xa0] ;  /* 0x0000a00001f07983 */ /* 0x000f280000300a00 */
[----:B------:R-:W-:Y:S04]  /*1bd80*/  STL [R1+0x8bc], R115 ;  /* 0x0008bc7301007387 */ /* 0x000fe80000100800 */
[----:B------:R-:W4:Y:S04]  /*1bd90*/  LDL.LU.64 R246, [R1+0xb0] ;  /* 0x0000b00001f67983 */ /* 0x000f280000300a00 */
[----:B------:R-:W-:Y:S04]  /*1bda0*/  STL [R1+0x8e0], R108 ;  /* 0x0008e06c01007387 */ /* 0x000fe80000100800 */
[----:B------:R-:W-:Y:S04]  /*1bdb0*/  STL [R1+0x8dc], R109 ;  /* 0x0008dc6d01007387 */ /* 0x000fe80000100800 */
[----:B------:R-:W4:Y:S04]  /*1bdc0*/  LDL.LU.64 R2, [R1+0xc0] ;  /* 0x0000c00001027983 */ /* 0x000f280000300a00 */
[----:B------:R-:W-:Y:S04]  /*1bdd0*/  STL [R1+0x900], R102 ;  /* 0x0009006601007387 */ /* 0x000fe80000100800 */
        /* <DEDUP_REMOVED lines=14> */
[----:B------:R-:W-:Y:S04]  /*1bec0*/  STL [R1+0x9c0], R66 ;  /* 0x0009c04201007387 */ /* 0x000fe80000100800 */
[----:B------:R-:W-:Y:S04]  /*1bed0*/  STL [R1+0x9bc], R67 ;  /* 0x0009bc4301007387 */ /* 0x000fe80000100800 */
[----:B------:R-:W-:Y:S04]  /*1bee0*/  STL [R1+0x9e0], R60 ;  /* 0x0009e03c01007387 */ /* 0x000fe80000100800 */
[----:B------:R-:W-:Y:S01]  /*1bef0*/  STL [R1+0x9dc], R61 ;  /* 0x0009dc3d01007387 */ /* 0x000fe20000100800 */
[----:B--2---:R-:W-:-:S03]  /*1bf00*/  IMAD.MOV.U32 R0, RZ, RZ, R217 ;  /* 0x000000ffff007224 */ /* 0x004fc600078e00d9 */
[----:B------:R-:W-:Y:S04]  /*1bf10*/  STL [R1+0xa00], R216 ;  /* 0x000a00d801007387 */ /* 0x000fe80000100800 */
[----:B---3--:R-:W-:Y:S04]  /*1bf20*/  STL [R1+0xa20], R228 ;  /* 0x000a20e401007387 */ /* 0x008fe80000100800 */
[----:B------:R1:W-:Y:S04]  /*1bf30*/  STL [R1+0x9fc], R0 ;  /* 0x0009fc0001007387 */ /* 0x0003e80000100800 */
[----:B----4-:R-:W-:Y:S01]  /*1bf40*/  STL [R1+0xa40], R234 ;  /* 0x000a40ea01007387 */ /* 0x010fe20000100800 */
[----:B-1----:R-:W-:-:S05]  /*1bf50*/  MOV R0, R229 ;  /* 0x000000e500007202 */ /* 0x002fca0000000f00 */
[----:B------:R1:W-:Y:S04]  /*1bf60*/  STL [R1+0xa1c], R0 ;  /* 0x000a1c0001007387 */ /* 0x0003e80000100800 */
[----:B------:R-:W-:Y:S01]  /*1bf70*/  STL [R1+0xa60], R240 ;  /* 0x000a60f001007387 */ /* 0x000fe20000100800 */
[----:B-1----:R-:W-:-:S05]  /*1bf80*/  IMAD.MOV.U32 R0, RZ, RZ, R235 ;  /* 0x000000ffff007224 */ /* 0x002fca00078e00eb */
[----:B------:R1:W-:Y:S04]  /*1bf90*/  STL [R1+0xa3c], R0 ;  /* 0x000a3c0001007387 */ /* 0x0003e80000100800 */
[----:B------:R-:W-:Y:S01]  /*1bfa0*/  STL [R1+0xa80], R246 ;  /* 0x000a80f601007387 */ /* 0x000fe20000100800 */
[----:B-1----:R-:W-:-:S05]  /*1bfb0*/  IMAD.MOV.U32 R0, RZ, RZ, R241 ;  /* 0x000000ffff007224 */ /* 0x002fca00078e00f1 */
[----:B------:R1:W-:Y:S04]  /*1bfc0*/  STL [R1+0xa5c], R0 ;  /* 0x000a5c0001007387 */ /* 0x0003e80000100800 */
[----:B------:R-:W2:Y:S01]  /*1bfd0*/  LDL.LU.64 R228, [R1] ;  /* 0x0000000001e47983 */ /* 0x000ea20000300a00 */
[----:B-1----:R-:W-:-:S05]  /*1bfe0*/  IMAD.MOV.U32 R0, RZ, RZ, R247 ;  /* 0x000000ffff007224 */ /* 0x002fca00078e00f7 */
[----:B------:R1:W-:Y:S04]  /*1bff0*/  STL [R1+0xa7c], R0 ;  /* 0x000a7c0001007387 */ /* 0x0003e80000100800 */
[----:B------:R-:W-:Y:S04]  /*1c000*/  STL [R1+0xaa0], R2 ;  /* 0x000aa00201007387 */ /* 0x000fe80000100800 */
[----:B------:R-:W3:Y:S01]  /*1c010*/  LDL.LU.64 R234, [R1+0x98] ;  /* 0x0000980001ea7983 */ /* 0x000ee20000300a00 */
[----:B-1----:R-:W-:-:S03]  /*1c020*/  IMAD.MOV.U32 R0, RZ, RZ, R3 ;  /* 0x000000ffff007224 */ /* 0x002fc600078e0003 */
[----:B------:R-:W4:Y:S04]  /*1c030*/  LDL.LU.64 R240, [R1+0xa8] ;  /* 0x0000a80001f07983 */ /* 0x000f280000300a00 */
[----:B------:R1:W-:Y:S04]  /*1c040*/  STL [R1+0xa9c], R0 ;  /* 0x000a9c0001007387 */ /* 0x0003e80000100800 */
[----:B------:R1:W-:Y:S04]  /*1c050*/  STL [R1+0xac0], R4 ;  /* 0x000ac00401007387 */ /* 0x0003e80000100800 */
[----:B------:R-:W4:Y:S01]  /*1c060*/  LDL.LU.64 R246, [R1+0xb8] ;  /* 0x0000b80001f67983 */ /* 0x000f220000300a00 */
        /* <DEDUP_REMOVED lines=8> */
[----:B------:R-:W-:Y:S01]  /*1c0f0*/  STL [R1+0xb00], R222 ;  /* 0x000b00de01007387 */ /* 0x000fe20000100800 */
[----:B-1----:R-:W-:-:S03]  /*1c100*/  IMAD.MOV.U32 R0, RZ, RZ, R223 ;  /* 0x000000ffff007224 */ /* 0x002fc600078e00df */
[----:B------:R-:W-:Y:S04]  /*1c110*/  STL [R1+0x428], R18 ;  /* 0x0004281201007387 */ /* 0x000fe80000100800 */
[----:B------:R2:W-:Y:S04]  /*1c120*/  STL [R1+0xafc], R0 ;  /* 0x000afc0001007387 */ /* 0x0005e80000100800 */
        /* <DEDUP_REMOVED lines=20> */
[----:B-1----:R-:W-:-:S05]  /*1c270*/  IMAD.MOV.U32 R0, RZ, RZ, R235 ;  /* 0x000000ffff007224 */ /* 0x002fca00078e00eb */
[----:B------:R1:W-:Y:S04]  /*1c280*/  STL [R1+0x544], R0 ;  /* 0x0005440001007387 */ /* 0x0003e80000100800 */
[----:B------:R-:W-:Y:S01]  /*1c290*/  STL [R1+0x588], R246 ;  /* 0x000588f601007387 */ /* 0x000fe20000100800 */
        /* <DEDUP_REMOVED lines=40> */
[----:B------:R-:W-:-:S03]  /*1c520*/  IMAD.MOV.U32 R234, RZ, RZ, R142 ;  /* 0x000000ffffea7224 */ /* 0x000fc600078e008e */
[----:B------:R-:W-:Y:S01]  /*1c530*/  STL [R1+0x7a4], R167 ;  /* 0x0007a4a701007387 */ /* 0x000fe20000100800 */
[----:B------:R-:W-:-:S03]  /*1c540*/  IMAD.MOV.U32 R235, RZ, RZ, R143 ;  /* 0x000000ffffeb7224 */ /* 0x000fc600078e008f */
[----:B------:R-:W-:Y:S04]  /*1c550*/  STL [R1+0x7c8], R160 ;  /* 0x0007c8a001007387 */ /* 0x000fe80000100800 */
[----:B------:R-:W-:Y:S04]  /*1c560*/  STL [R1+0x7c4], R161 ;  /* 0x0007c4a101007387 */ /* 0x000fe80000100800 */
[----:B------:R-:W-:Y:S04]  /*1c570*/  STL [R1+0x7e8], R154 ;  /* 0x0007e89a01007387 */ /* 0x000fe80000100800 */
[----:B------:R-:W2:Y:S01]  /*1c580*/  LDL.LU.64 R142, [R1+0x12e8] ;  /* 0x0012e800018e7983 */ /* 0x000ea20000300a00 */
[----:B------:R-:W-:-:S02]  /*1c590*/  IMAD.MOV.U32 R240, RZ, RZ, R118 ;  /* 0x000000fffff07224 */ /* 0x000fc400078e0076 */
[----:B------:R-:W-:Y:S01]  /*1c5a0*/  IMAD.MOV.U32 R241, RZ, RZ, R119 ;  /* 0x000000fffff17224 */ /* 0x000fe200078e0077 */
[----:B------:R-:W-:Y:S01]  /*1c5b0*/  STL [R1+0x7e4], R155 ;  /* 0x0007e49b01007387 */ /* 0x000fe20000100800 */
[----:B------:R-:W-:-:S03]  /*1c5c0*/  IMAD.MOV.U32 R246, RZ, RZ, R136 ;  /* 0x000000fffff67224 */ /* 0x000fc600078e0088 */
[----:B------:R-:W-:Y:S01]  /*1c5d0*/  STL [R1+0x808], R148 ;  /* 0x0008089401007387 */ /* 0x000fe20000100800 */
[----:B------:R-:W-:-:S03]  /*1c5e0*/  IMAD.MOV.U32 R247, RZ, RZ, R137 ;  /* 0x000000fffff77224 */ /* 0x000fc600078e0089 */
[----:B------:R-:W3:Y:S01]  /*1c5f0*/  LDL.LU.64 R118, [R1+0x12e0] ;  /* 0x0012e00001767983 */ /* 0x000ee20000300a00 */
[----:B------:R-:W-:Y:S01]  /*1c600*/  MOV R4, R130 ;  /* 0x0000008200047202 */ /* 0x000fe20000000f00 */
[----:B------:R-:W-:Y:S02]  /*1c610*/  IMAD.MOV.U32 R5, RZ, RZ, R131 ;  /* 0x000000ffff057224 */ /* 0x000fe400078e0083 */
[----:B------:R-:W4:Y:S04]  /*1c620*/  LDL.LU.64 R2, [R1+0x160] ;  /* 0x0001600001027983 */ /* 0x000f280000300a00 */
[----:B------:R-:W3:Y:S01]  /*1c630*/  LDL.LU.64 R136, [R1+0x12d8] ;  /* 0x0012d80001887983 */ /* 0x000ee20000300a00 */
[----:B------:R-:W-:-:S03]  /*1c640*/  IMAD.MOV.U32 R6, RZ, RZ, R124 ;  /* 0x000000ffff067224 */ /* 0x000fc600078e007c */
[----:B------:R-:W-:Y:S01]  /*1c650*/  STL [R1+0x804], R149 ;  /* 0x0008049501007387 */ /* 0x000fe20000100800 */
[----:B------:R-:W-:-:S03]  /*1c660*/  IMAD.MOV.U32 R7, RZ, RZ, R125 ;  /* 0x000000ffff077224 */ /* 0x000fc600078e007d */
[----:B------:R-:W4:Y:S04]  /*1c670*/  LDL.LU.64 R130, [R1+0x12d0] ;  /* 0x0012d00001827983 */ /* 0x000f280000300a00 */
[----:B--2---:R-:W-:Y:S04]  /*1c680*/  STL [R1+0x828], R142 ;  /* 0x0008288e01007387 */ /* 0x004fe80000100800 */
[----:B------:R-:W2:Y:S04]  /*1c690*/  LDL.LU.64 R124, [R1+0x12c8] ;  /* 0x0012c800017c7983 */ /* 0x000ea80000300a00 */
[----:B------:R-:W-:Y:S04]  /*1c6a0*/  STL [R1+0x824], R143 ;  /* 0x0008248f01007387 */ /* 0x000fe80000100800 */
[----:B---3--:R-:W-:Y:S04]  /*1c6b0*/  STL [R1+0x848], R136 ;  /* 0x0008488801007387 */ /* 0x008fe80000100800 */
[----:B------:R-:W-:Y:S04]  /*1c6c0*/  STL [R1+0x844], R137 ;  /* 0x0008448901007387 */ /* 0x000fe80000100800 */
[----:B----4-:R-:W-:Y:S04]  /*1c6d0*/  STL [R1+0x868], R130 ;  /* 0x0008688201007387 */ /* 0x010fe80000100800 */
[----:B------:R-:W3:Y:S04]  /*1c6e0*/  LDL.LU.64 R222, [R1+0x178] ;  /* 0x0001780001de7983 */ /* 0x000ee80000300a00 */
[----:B------:R-:W-:Y:S01]  /*1c6f0*/  STL [R1+0x864], R131 ;  /* 0x0008648301007387 */ /* 0x000fe20000100800 */
[----:B------:R-:W-:-:S02]  /*1c700*/  IMAD.MOV.U32 R228, RZ, RZ, R234 ;  /* 0x000000ffffe47224 */ /* 0x000fc400078e00ea */
[----:B------:R-:W-:Y:S02]  /*1c710*/  IMAD.MOV.U32 R229, RZ, RZ, R235 ;  /* 0x000000ffffe57224 */ /* 0x000fe400078e00eb */
[----:B------:R-:W-:Y:S02]  /*1c720*/  IMAD.MOV.U32 R234, RZ, RZ, R240 ;  /* 0x000000ffffea7224 */ /* 0x000fe400078e00f0 */
[----:B------:R-:W-:Y:S02]  /*1c730*/  IMAD.MOV.U32 R235, RZ, RZ, R241 ;  /* 0x000000ffffeb7224 */ /* 0x000fe400078e00f1 */
[----:B------:R-:W-:Y:S02]  /*1c740*/  IMAD.MOV.U32 R240, RZ, RZ, R246 ;  /* 0x000000fffff07224 */ /* 0x000fe400078e00f6 */
[----:B------:R-:W-:Y:S02]  /*1c750*/  IMAD.MOV.U32 R241, RZ, RZ, R247 ;  /* 0x000000fffff17224 */ /* 0x000fe400078e00f7 */
[----:B------:R-:W-:-:S02]  /*1c760*/  IMAD.MOV.U32 R246, RZ, RZ, R4 ;  /* 0x000000fffff67224 */ /* 0x000fc400078e0004 */
[----:B------:R-:W-:Y:S02]  /*1c770*/  IMAD.MOV.U32 R247, RZ, RZ, R5 ;  /* 0x000000fffff77224 */ /* 0x000fe400078e0005 */
[----:B------:R-:W-:Y:S02]  /*1c780*/  IMAD.MOV.U32 R4, RZ, RZ, R6 ;  /* 0x000000ffff047224 */ /* 0x000fe400078e0006 */
[----:B------:R-:W-:Y:S01]  /*1c790*/  IMAD.MOV.U32 R5, RZ, RZ, R7 ;  /* 0x000000ffff057224 */ /* 0x000fe200078e0007 */
        /* <DEDUP_REMOVED lines=8> */
[----:B------:R-:W1:Y:S04]  /*1c820*/  LDL.LU.64 R192, [R1+0xf8] ;  /* 0x0000f80001c07983 */ /* 0x000e680000300a00 */
[----:B------:R-:W-:Y:S04]  /*1c830*/  STL [R1+0x908], R100 ;  /* 0x0009086401007387 */ /* 0x000fe80000100800 */
[----:B------:R-:W2:Y:S04]  /*1c840*/  LDL.LU.64 R198, [R1+0x118] ;  /* 0x0001180001c67983 */ /* 0x000ea80000300a00 */
[----:B------:R-:W-:Y:S04]  /*1c850*/  STL [R1+0x904], R101 ;  /* 0x0009046501007387 */ /* 0x000fe80000100800 */
[----:B------:R-:W4:Y:S04]  /*1c860*/  LDL.LU.64 R204, [R1+0x130] ;  /* 0x0001300001cc7983 */ /* 0x000f280000300a00 */
[----:B------:R-:W-:Y:S04]  /*1c870*/  STL [R1+0x928], R94 ;  /* 0x0009285e01007387 */ /* 0x000fe80000100800 */
[----:B------:R-:W3:Y:S04]  /*1c880*/  LDL.LU.64 R210, [R1+0x148] ;  /* 0x0001480001d27983 */ /* 0x000ee80000300a00 */
[----:B------:R-:W3:Y:S04]  /*1c890*/  LDL.LU.64 R216, [R1+0x158] ;  /* 0x0001580001d87983 */ /* 0x000ee80000300a00 */
[----:B------:R-:W-:Y:S04]  /*1c8a0*/  STL [R1+0x924], R95 ;  /* 0x0009245f01007387 */ /* 0x000fe80000100800 */
[----:B------:R-:W-:Y:S04]  /*1c8b0*/  STL [R1+0x948], R88 ;  /* 0x0009485801007387 */ /* 0x000fe80000100800 */
[----:B------:R-:W-:Y:S04]  /*1c8c0*/  STL [R1+0x944], R89 ;  /* 0x0009445901007387 */ /* 0x000fe80000100800 */
[----:B------:R-:W3:Y:S04]  /*1c8d0*/  LDL.LU.64 R6, [R1+0x170] ;  /* 0x0001700001067983 */ /* 0x000ee80000300a00 */
        /* <DEDUP_REMOVED lines=12> */
[----:B-1----:R-:W-:-:S03]  /*1c9a0*/  IMAD.MOV.U32 R0, RZ, RZ, R193 ;  /* 0x000000ffff007224 */ /* 0x002fc600078e00c1 */
[----:B------:R-:W-:Y:S04]  /*1c9b0*/  STL [R1+0xa28], R192 ;  /* 0x000a28c001007387 */ /* 0x000fe80000100800 */
[----:B--2---:R-:W-:Y:S04]  /*1c9c0*/  STL [R1+0xa48], R198 ;  /* 0x000a48c601007387 */ /* 0x004fe80000100800 */
[----:B------:R1:W-:Y:S04]  /*1c9d0*/  STL [R1+0xa24], R0 ;  /* 0x000a240001007387 */ /* 0x0003e80000100800 */
[----:B----4-:R-:W-:Y:S01]  /*1c9e0*/  STL [R1+0xa68], R204 ;  /* 0x000a68cc01007387 */ /* 0x010fe20000100800 */
[----:B-1----:R-:W-:-:S05]  /*1c9f0*/  IMAD.MOV.U32 R0, RZ, RZ, R199 ;  /* 0x000000ffff007224 */ /* 0x002fca00078e00c7 */
[----:B------:R1:W-:Y:S04]  /*1ca00*/  STL [R1+0xa44], R0 ;  /* 0x000a440001007387 */ /* 0x0003e80000100800 */
[----:B---3--:R-:W-:Y:S01]  /*1ca10*/  STL [R1+0xa88], R210 ;  /* 0x000a88d201007387 */ /* 0x008fe20000100800 */
[----:B-1----:R-:W-:-:S05]  /*1ca20*/  IMAD.MOV.U32 R0, RZ, RZ, R205 ;  /* 0x000000ffff007224 */ /* 0x002fca00078e00cd */
[----:B------:R1:W-:Y:S02]  /*1ca30*/  STL [R1+0xa64], R0 ;  /* 0x000a640001007387 */ /* 0x0003e40000100800 */
[----:B-1----:R-:W-:-:S05]  /*1ca40*/  IMAD.MOV.U32 R0, RZ, RZ, R211 ;  /* 0x000000ffff007224 */ /* 0x002fca00078e00d3 */
[----:B------:R1:W-:Y:S04]  /*1ca50*/  STL [R1+0xa84], R0 ;  /* 0x000a840001007387 */ /* 0x0003e80000100800 */
[----:B------:R-:W-:Y:S01]  /*1ca60*/  STL [R1+0xaa8], R216 ;  /* 0x000aa8d801007387 */ /* 0x000fe20000100800 */
[----:B-1----:R-:W-:-:S05]  /*1ca70*/  IMAD.MOV.U32 R0, RZ, RZ, R217 ;  /* 0x000000ffff007224 */ /* 0x002fca00078e00d9 */
[----:B------:R1:W-:Y:S04]  /*1ca80*/  STL [R1+0xaa4], R0 ;  /* 0x000aa40001007387 */ /* 0x0003e80000100800 */
[----:B------:R2:W-:Y:S01]  /*1ca90*/  STL [R1+0xac8], R2 ;  /* 0x000ac80201007387 */ /* 0x0005e20000100800 */
[----:B-1----:R-:W-:-:S05]  /*1caa0*/  IMAD.MOV.U32 R0, RZ, RZ, R3 ;  /* 0x000000ffff007224 */ /* 0x002fca00078e0003 */
[----:B------:R1:W-:Y:S01]  /*1cab0*/  STL [R1+0xac4], R0 ;  /* 0x000ac40001007387 */ /* 0x0003e20000100800 */
[----:B--2---:R-:W-:Y:S01]  /*1cac0*/  IMAD.MOV.U32 R2, RZ, RZ, R4 ;  /* 0x000000ffff027224 */ /* 0x004fe200078e0004 */
[----:B------:R-:W-:Y:S02]  /*1cad0*/  MOV R3, R5 ;  /* 0x0000000500037202 */ /* 0x000fe40000000f00 */
[----:B------:R2:W-:Y:S04]  /*1cae0*/  STL [R1+0xae8], R6 ;  /* 0x000ae80601007387 */ /* 0x0005e80000100800 */
[----:B------:R-:W3:Y:S01]  /*1caf0*/  LDL.LU.64 R4, [R1+0x108] ;  /* 0x0001080001047983 */ /* 0x000ee20000300a00 */
[----:B-1----:R-:W-:-:S03]  /*1cb00*/  IMAD.MOV.U32 R0, RZ, RZ, R7 ;  /* 0x000000ffff007224 */ /* 0x002fc600078e0007 */
[----:B--2---:R-:W2:Y:S04]  /*1cb10*/  LDL.LU.64 R6, [R1+0xe8] ;  /* 0x0000e80001067983 */ /* 0x004ea80000300a00 */
        /* <DEDUP_REMOVED lines=34> */
[----:B------:R-:W-:Y:S02]  /*1cd40*/  IMAD.MOV.U32 R240, RZ, RZ, R62 ;  /* 0x000000fffff07224 */ /* 0x000fe400078e003e */
[----:B------:R-:W-:Y:S01]  /*1cd50*/  IMAD.MOV.U32 R241, RZ, RZ, R63 ;  /* 0x000000fffff17224 */ /* 0x000fe200078e003f */
[----:B---3--:R-:W-:Y:S04]  /*1cd60*/  STL [R1+0x5d0], R4 ;  /* 0x0005d00401007387 */ /* 0x008fe80000100800 */
[----:B------:R1:W-:Y:S04]  /*1cd70*/  STL [R1+0x5ac], R0 ;  /* 0x0005ac0001007387 */ /* 0x0003e80000100800 */
[----:B--2---:R-:W-:Y:S01]  /*1cd80*/  STL [R1+0x5f0], R6 ;  /* 0x0005f00601007387 */ /* 0x004fe20000100800 */
        /* <DEDUP_REMOVED lines=60> */
[----:B------:R-:W2:Y:S04]  /*1d150*/  LDL.LU.64 R62, [R1+0x12c0] ;  /* 0x0012c000013e7983 */ /* 0x000ea80000300a00 */
[----:B------:R-:W-:Y:S04]  /*1d160*/  STL [R1+0x990], R74 ;  /* 0x0009904a01007387 */ /* 0x000fe80000100800 */
[----:B------:R-:W-:Y:S04]  /*1d170*/  STL [R1+0x98c], R75 ;  /* 0x00098c4b01007387 */ /* 0x000fe80000100800 */
[----:B------:R-:W3:Y:S04]  /*1d180*/  LDL.LU.64 R2, [R1+0x368] ;  /* 0x0003680001027983 */ /* 0x000ee80000300a00 */
[----:B------:R-:W-:Y:S04]  /*1d190*/  STL [R1+0x9b0], R68 ;  /* 0x0009b04401007387 */ /* 0x000fe80000100800 */
[----:B------:R-:W4:Y:S04]  /*1d1a0*/  LDL.LU.64 R4, [R1+0x370] ;  /* 0x0003700001047983 */ /* 0x000f280000300a00 */
[----:B------:R-:W-:Y:S01]  /*1d1b0*/  STL [R1+0x9ac], R69 ;  /* 0x0009ac4501007387 */ /* 0x000fe20000100800 */
[----:B-1----:R-:W-:-:S03]  /*1d1c0*/  IMAD.MOV.U32 R0, RZ, RZ, R241 ;  /* 0x000000ffff007224 */ /* 0x002fc600078e00f1 */
[----:B--2---:R-:W-:Y:S04]  /*1d1d0*/  STL [R1+0x9d0], R62 ;  /* 0x0009d03e01007387 */ /* 0x004fe80000100800 */
[----:B------:R-:W-:Y:S04]  /*1d1e0*/  STL [R1+0x9cc], R63 ;  /* 0x0009cc3f01007387 */ /* 0x000fe80000100800 */
[----:B------:R-:W-:Y:S04]  /*1d1f0*/  STL [R1+0x9f0], R56 ;  /* 0x0009f03801007387 */ /* 0x000fe80000100800 */
[----:B------:R-:W-:Y:S04]  /*1d200*/  STL [R1+0x9ec], R57 ;  /* 0x0009ec3901007387 */ /* 0x000fe80000100800 */
[----:B------:R-:W-:Y:S04]  /*1d210*/  STL [R1+0xa10], R50 ;  /* 0x000a103201007387 */ /* 0x000fe80000100800 */
[----:B------:R-:W-:Y:S04]  /*1d220*/  STL [R1+0xa0c], R51 ;  /* 0x000a0c3301007387 */ /* 0x000fe80000100800 */
[----:B------:R-:W2:Y:S04]  /*1d230*/  LDL.LU.64 R216, [R1+0x378] ;  /* 0x0003780001d87983 */ /* 0x000ea80000300a00 */
[----:B------:R-:W-:Y:S04]  /*1d240*/  STL [R1+0xa30], R44 ;  /* 0x000a302c01007387 */ /* 0x000fe80000100800 */
[----:B------:R-:W2:Y:S04]  /*1d250*/  LDL.LU.64 R246, [R1+0x380] ;  /* 0x0003800001f67983 */ /* 0x000ea80000300a00 */
        /* <DEDUP_REMOVED lines=14> */
[----:B------:R-:W-:Y:S01]  /*1d340*/  STL [R1+0xaec], R9 ;  /* 0x000aec0901007387 */ /* 0x000fe20000100800 */
[----:B---3--:R-:W-:-:S03]  /*1d350*/  IMAD.WIDE R2, R251, 0x4, R2 ;  /* 0x00000004fb027825 */ /* 0x008fc600078e0202 */
[----:B------:R1:W-:Y:S04]  /*1d360*/  STL [R1+0xb10], R240 ;  /* 0x000b10f001007387 */ /* 0x0003e80000100800 */
[----:B------:R-:W3:Y:S01]  /*1d370*/  LDL.LU.64 R228, [R1+0x398] ;  /* 0x0003980001e47983 */ /* 0x000ee20000300a00 */
[----:B----4-:R-:W-:-:S03]  /*1d380*/  IMAD.WIDE R4, R251, 0x4, R4 ;  /* 0x00000004fb047825 */ /* 0x010fc600078e0204 */
[----:B------:R-:W-:Y:S04]  /*1d390*/  STL [R1+0xb0c], R0 ;  /* 0x000b0c0001007387 */ /* 0x000fe80000100800 */
[----:B------:R-:W4:Y:S04]  /*1d3a0*/  LDL.LU.64 R234, [R1+0x3a0] ;  /* 0x0003a00001ea7983 */ /* 0x000f280000300a00 */
[----:B------:R-:W-:Y:S04]  /*1d3b0*/  STL [R1+0x438], R2 ;  /* 0x0004380201007387 */ /* 0x000fe80000100800 */
[----:B------:R2:W-:Y:S04]  /*1d3c0*/  STL [R1+0x434], R3 ;  /* 0x0004340301007387 */ /* 0x0005e80000100800 */
[----:B------:R-:W-:Y:S04]  /*1d3d0*/  STL [R1+0x458], R4 ;  /* 0x0004580401007387 */ /* 0x000fe80000100800 */
[----:B------:R2:W-:Y:S04]  /*1d3e0*/  STL [R1+0x454], R5 ;  /* 0x0004540501007387 */ /* 0x0005e80000100800 */
[----:B-1----:R-:W4:Y:S04]  /*1d3f0*/  LDL.LU.64 R240, [R1+0x3a8] ;  /* 0x0003a80001f07983 */ /* 0x002f280000300a00 */
[----:B------:R2:W-:Y:S04]  /*1d400*/  LDGSTS.E [R252+0x24600], [R2.64], P4 ;  /* 0x2460000002fc7fae */ /* 0x0005e8000a12184a */
[----:B------:R1:W-:Y:S01]  /*1d410*/  LDGSTS.E [R252+0x24e00], [R4.64], P4 ;  /* 0x24e0000004fc7fae */ /* 0x0003e2000a12184a */
[----:B--2---:R-:W-:-:S03]  /*1d420*/  IMAD.WIDE R2, R251, 0x4, R216 ;  /* 0x00000004fb027825 */ /* 0x004fc600078e02d8 */
[----:B------:R-:W2:Y:S01]  /*1d430*/  LDL.LU.64 R216, [R1+0x3b0] ;  /* 0x0003b00001d87983 */ /* 0x000ea20000300a00 */
[----:B-1----:R-:W-:-:S03]  /*1d440*/  IMAD.WIDE R4, R251, 0x4, R246 ;  /* 0x00000004fb047825 */ /* 0x002fc600078e02f6 */
[----:B------:R-:W-:Y:S04]  /*1d450*/  STL [R1+0x478], R2 ;  /* 0x0004780201007387 */ /* 0x000fe80000100800 */
[----:B------:R1:W-:Y:S04]  /*1d460*/  STL [R1+0x474], R3 ;  /* 0x0004740301007387 */ /* 0x0003e80000100800 */
[----:B------:R-:W-:Y:S04]  /*1d470*/  STL [R1+0x498], R4 ;  /* 0x0004980401007387 */ /* 0x000fe80000100800 */
[----:B------:R1:W-:Y:S04]  /*1d480*/  STL [R1+0x494], R5 ;  /* 0x0004940501007387 */ /* 0x0003e80000100800 */
[----:B------:R-:W2:Y:S04]  /*1d490*/  LDL.LU.64 R246, [R1+0x3b8] ;  /* 0x0003b80001f67983 */ /* 0x000ea80000300a00 */
[----:B------:R1:W-:Y:S04]  /*1d4a0*/  LDGSTS.E [R252+0x25600], [R2.64], P4 ;  /* 0x2560000002fc7fae */ /* 0x0003e8000a12184a */
[----:B------:R1:W-:Y:S02]  /*1d4b0*/  LDGSTS.E [R252+0x25e00], [R4.64], P4 ;  /* 0x25e0000004fc7fae */ /* 0x0003e4000a12184a */
[----:B-1----:R-:W-:-:S02]  /*1d4c0*/  IMAD.WIDE R2, R251, 0x4, R6 ;  /* 0x00000004fb027825 */ /* 0x002fc400078e0206 */
[----:B------:R-:W2:Y:S02]  /*1d4d0*/  LDL.LU.64 R6, [R1+0x3c0] ;  /* 0x0003c00001067983 */ /* 0x000ea40000300a00 */
[C---:B------:R-:W-:Y:S02]  /*1d4e0*/  IMAD.WIDE R4, R251.reuse, 0x4, R222 ;  /* 0x00000004fb047825 */ /* 0x040fe400078e02de */
[----:B------:R-:W-:Y:S04]  /*1d4f0*/  STL [R1+0x4b8], R2 ;  /* 0x0004b80201007387 */ /* 0x000fe80000100800 */
[----:B------:R3:W-:Y:S04]  /*1d500*/  STL [R1+0x4b4], R3 ;  /* 0x0004b40301007387 */ /* 0x0007e80000100800 */
[----:B------:R-:W-:Y:S04]  /*1d510*/  STL [R1+0x4d8], R4 ;  /* 0x0004d80401007387 */ /* 0x000fe80000100800 */
[----:B------:R4:W-:Y:S04]  /*1d520*/  STL [R1+0x4d4], R5 ;  /* 0x0004d40501007387 */ /* 0x0009e80000100800 */
[----:B------:R3:W-:Y:S04]  /*1d530*/  LDGSTS.E [R252+0x26600], [R2.64], P4 ;  /* 0x2660000002fc7fae */ /* 0x0007e8000a12184a */
[----:B------:R-:W2:Y:S04]  /*1d540*/  LDL.LU.64 R222, [R1+0x3c8] ;  /* 0x0003c80001de7983 */ /* 0x000ea80000300a00 */
[----:B------:R4:W-:Y:S01]  /*1d550*/  LDGSTS.E [R252+0x26e00], [R4.64], P4 ;  /* 0x26e0000004fc7fae */ /* 0x0009e2000a12184a */
[----:B---3--:R-:W-:-:S03]  /*1d560*/  IMAD.WIDE R2, R251, 0x4, R228 ;  /* 0x00000004fb027825 */ /* 0x008fc600078e02e4 */
[----:B------:R-:W3:Y:S01]  /*1d570*/  LDL.LU.64 R228, [R1+0x3d0] ;  /* 0x0003d00001e47983 */ /* 0x000ee20000300a00 */
[----:B----4-:R-:W-:-:S03]  /*1d580*/  IMAD.WIDE R4, R251, 0x4, R234 ;  /* 0x00000004fb047825 */ /* 0x010fc600078e02ea */
[----:B------:R-:W-:Y:S04]  /*1d590*/  STL [R1+0x4f8], R2 ;  /* 0x0004f80201007387 */ /* 0x000fe80000100800 */
[----:B------:R1:W-:Y:S04]  /*1d5a0*/  STL [R1+0x4f4], R3 ;  /* 0x0004f40301007387 */ /* 0x0003e80000100800 */
[----:B------:R-:W-:Y:S04]  /*1d5b0*/  STL [R1+0x518], R4 ;  /* 0x0005180401007387 */ /* 0x000fe80000100800 */
[----:B------:R2:W-:Y:S04]  /*1d5c0*/  STL [R1+0x514], R5 ;  /* 0x0005140501007387 */ /* 0x0005e80000100800 */
[----:B------:R-:W3:Y:S04]  /*1d5d0*/  LDL.LU.64 R234, [R1+0x3d8] ;  /* 0x0003d80001ea7983 */ /* 0x000ee80000300a00 */
[----:B------:R1:W-:Y:S04]  /*1d5e0*/  LDGSTS.E [R252+0x27600], [R2.64], P4 ;  /* 0x2760000002fc7fae */ /* 0x0003e8000a12184a */
[----:B------:R2:W-:Y:S01]  /*1d5f0*/  LDGSTS.E [R252+0x27e00], [R4.64], P4 ;  /* 0x27e0000004fc7fae */ /* 0x0005e2000a12184a */
[----:B-1----:R-:W-:-:S03]  /*1d600*/  IMAD.WIDE R2, R251, 0x4, R240 ;  /* 0x00000004fb027825 */ /* 0x002fc600078e02f0 */
[----:B------:R-:W3:Y:S04]  /*1d610*/  LDL.LU.64 R240, [R1+0x3e0] ;  /* 0x0003e00001f07983 */ /* 0x000ee80000300a00 */
[----:B------:R-:W-:Y:S04]  /*1d620*/  STL [R1+0x538], R2 ;  /* 0x0005380201007387 */ /* 0x000fe80000100800 */
[----:B------:R1:W-:Y:S04]  /*1d630*/  STL [R1+0x534], R3 ;  /* 0x0005340301007387 */ /* 0x0003e80000100800 */
[----:B------:R1:W-:Y:S01]  /*1d640*/  LDGSTS.E [R252+0x28600], [R2.64], P4 ;  /* 0x2860000002fc7fae */ /* 0x0003e2000a12184a */
[----:B--2---:R-:W-:-:S05]  /*1d650*/  IMAD.WIDE R4, R251, 0x4, R216 ;  /* 0x00000004fb047825 */ /* 0x004fca00078e02d8 */
[----:B------:R-:W-:Y:S04]  /*1d660*/  STL [R1+0x558], R4 ;  /* 0x0005580401007387 */ /* 0x000fe80000100800 */
[----:B------:R2:W-:Y:S04]  /*1d670*/  STL [R1+0x554], R5 ;  /* 0x0005540501007387 */ /* 0x0005e80000100800 */
[----:B------:R-:W4:Y:S04]  /*1d680*/  LDL.LU.64 R216, [R1+0x3e8] ;  /* 0x0003e80001d87983 */ /* 0x000f280000300a00 */
[----:B------:R2:W-:Y:S01]  /*1d690*/  LDGSTS.E [R252+0x28e00], [R4.64], P4 ;  /* 0x28e0000004fc7fae */ /* 0x0005e2000a12184a */
[----:B-1----:R-:W-:-:S03]  /*1d6a0*/  IMAD.WIDE R2, R251, 0x4, R246 ;  /* 0x00000004fb027825 */ /* 0x002fc600078e02f6 */
[----:B------:R-:W4:Y:S04]  /*1d6b0*/  LDL.LU.64 R246, [R1+0x3f0] ;  /* 0x0003f00001f67983 */ /* 0x000f280000300a00 */
[----:B------:R-:W-:Y:S04]  /*1d6c0*/  STL [R1+0x578], R2 ;  /* 0x0005780201007387 */ /* 0x000fe80000100800 */
[----:B------:R1:W-:Y:S04]  /*1d6d0*/  STL [R1+0x574], R3 ;  /* 0x0005740301007387 */ /* 0x0003e80000100800 */
[----:B------:R1:W-:Y:S01]  /*1d6e0*/  LDGSTS.E [R252+0x29600], [R2.64], P4 ;  /* 0x2960000002fc7fae */ /* 0x0003e2000a12184a */
[----:B--2---:R-:W-:-:S05]  /*1d6f0*/  IMAD.WIDE R4, R251, 0x4, R6 ;  /* 0x00000004fb047825 */ /* 0x004fca00078e0206 */
[----:B------:R-:W-:Y:S04]  /*1d700*/  STL [R1+0x598], R4 ;  /* 0x0005980401007387 */ /* 0x000fe80000100800 */
[----:B------:R3:W-:Y:S04]  /*1d710*/  STL [R1+0x594], R5 ;  /* 0x0005940501007387 */ /* 0x0007e80000100800 */
[----:B------:R-:W2:Y:S04]  /*1d720*/  LDL.LU.64 R6, [R1+0x3f8] ;  /* 0x0003f80001067983 */ /* 0x000ea80000300a00 */
[----:B------:R3:W-:Y:S01]  /*1d730*/  LDGSTS.E [R252+0x29e00], [R4.64], P4 ;  /* 0x29e0000004fc7fae */ /* 0x0007e2000a12184a */
[----:B-1----:R-:W-:-:S03]  /*1d740*/  IMAD.WIDE R2, R251, 0x4, R222 ;  /* 0x00000004fb027825 */ /* 0x002fc600078e02de */
[----:B------:R-:W2:Y:S04]  /*1d750*/  LDL.LU.64 R222, [R1+0x400] ;  /* 0x0004000001de7983 */ /* 0x000ea80000300a00 */
[----:B------:R-:W-:Y:S01]  /*1d760*/  STL [R1+0x5b8], R2 ;  /* 0x0005b80201007387 */ /* 0x000fe20000100800 */
[----:B---3--:R-:W-:-:S03]  /*1d770*/  IMAD.WIDE R4, R251, 0x4, R228 ;  /* 0x00000004fb047825 */ /* 0x008fc600078e02e4 */
[----:B------:R1:W-:Y:S04]  /*1d780*/  STL [R1+0x5b4], R3 ;  /* 0x0005b40301007387 */ /* 0x0003e80000100800 */
[----:B------:R-:W-:Y:S04]  /*1d790*/  STL [R1+0x5d8], R4 ;  /* 0x0005d80401007387 */ /* 0x000fe80000100800 */
[----:B------:R3:W-:Y:S04]  /*1d7a0*/  STL [R1+0x5d4], R5 ;  /* 0x0005d40501007387 */ /* 0x0007e80000100800 */
[----:B------:R1:W-:Y:S04]  /*1d7b0*/  LDGSTS.E [R252+0x2a600], [R2.64], P4 ;  /* 0x2a60000002fc7fae */ /* 0x0003e8000a12184a */
[----:B------:R-:W2:Y:S04]  /*1d7c0*/  LDL.LU.64 R228, [R1+0xc10] ;  /* 0x000c100001e47983 */ /* 0x000ea80000300a00 */
[----:B------:R3:W-:Y:S01]  /*1d7d0*/  LDGSTS.E [R252+0x2ae00], [R4.64], P4 ;  /* 0x2ae0000004fc7fae */ /* 0x0007e2000a12184a */
[----:B-1----:R-:W-:-:S03]  /*1d7e0*/  IMAD.WIDE R2, R251, 0x4, R234 ;  /* 0x00000004fb027825 */ /* 0x002fc600078e02ea */
[----:B------:R-:W2:Y:S04]  /*1d7f0*/  LDL.LU.64 R234, [R1+0xc18] ;  /* 0x000c180001ea7983 */ /* 0x000ea80000300a00 */
[----:B------:R-:W-:Y:S04]  /*1d800*/  STL [R1+0x5f8], R2 ;  /* 0x0005f80201007387 */ /* 0x000fe80000100800 */
[----:B------:R4:W-:Y:S04]  /*1d810*/  STL [R1+0x5f4], R3 ;  /* 0x0005f40301007387 */ /* 0x0009e80000100800 */
[----:B------:R4:W-:Y:S01]  /*1d820*/  LDGSTS.E [R252+0x2b600], [R2.64], P4 ;  /* 0x2b60000002fc7fae */ /* 0x0009e2000a12184a */
[----:B---3--:R-:W-:-:S05]  /*1d830*/  IMAD.WIDE R4, R251, 0x4, R240 ;  /* 0x00000004fb047825 */ /* 0x008fca00078e02f0 */
[----:B------:R-:W-:Y:S04]  /*1d840*/  STL [R1+0x618], R4 ;  /* 0x0006180401007387 */ /* 0x000fe80000100800 */
[----:B------:R1:W-:Y:S04]  /*1d850*/  STL [R1+0x614], R5 ;  /* 0x0006140501007387 */ /* 0x0003e80000100800 */
[----:B------:R-:W3:Y:S04]  /*1d860*/  LDL.LU.64 R240, [R1+0xc20] ;  /* 0x000c200001f07983 */ /* 0x000ee80000300a00 */
[----:B------:R1:W-:Y:S01]  /*1d870*/  LDGSTS.E [R252+0x2be00], [R4.64], P4 ;  /* 0x2be0000004fc7fae */ /* 0x0003e2000a12184a */
[----:B----4-:R-:W-:-:S03]  /*1d880*/  IMAD.WIDE R2, R251, 0x4, R216 ;  /* 0x00000004fb027825 */ /* 0x010fc600078e02d8 */
[----:B------:R-:W4:Y:S04]  /*1d890*/  LDL.LU.64 R216, [R1+0xc28] ;  /* 0x000c280001d87983 */ /* 0x000f280000300a00 */
[----:B------:R-:W-:Y:S01]  /*1d8a0*/  STL [R1+0x638], R2 ;  /* 0x0006380201007387 */ /* 0x000fe20000100800 */
[----:B-1----:R-:W-:-:S03]  /*1d8b0*/  IMAD.WIDE R4, R251, 0x4, R246 ;  /* 0x00000004fb047825 */ /* 0x002fc600078e02f6 */
[----:B------:R2:W-:Y:S04]  /*1d8c0*/  STL [R1+0x634], R3 ;  /* 0x0006340301007387 */ /* 0x0005e80000100800 */
[----:B------:R-:W-:Y:S04]  /*1d8d0*/  STL [R1+0x658], R4 ;  /* 0x0006580401007387 */ /* 0x000fe80000100800 */
[----:B------:R1:W-:Y:S04]  /*1d8e0*/  STL [R1+0x654], R5 ;  /* 0x0006540501007387 */ /* 0x0003e80000100800 */
[----:B------:R-:W4:Y:S04]  /*1d8f0*/  LDL.LU.64 R246, [R1+0xc30] ;  /* 0x000c300001f67983 */ /* 0x000f280000300a00 */
[----:B------:R2:W-:Y:S04]  /*1d900*/  LDGSTS.E [R252+0x2c600], [R2.64], P4 ;  /* 0x2c60000002fc7fae */ /* 0x0005e8000a12184a */
[----:B------:R1:W-:Y:S01]  /*1d910*/  LDGSTS.E [R252+0x2ce00], [R4.64], P4 ;  /* 0x2ce0000004fc7fae */ /* 0x0003e2000a12184a */
[----:B--2---:R-:W-:-:S03]  /*1d920*/  IMAD.WIDE R2, R251, 0x4, R6 ;  /* 0x00000004fb027825 */ /* 0x004fc600078e0206 */
[----:B------:R-:W2:Y:S04]  /*1d930*/  LDL.LU.64 R6, [R1+0xc38] ;  /* 0x000c380001067983 */ /* 0x000ea80000300a00 */
[----:B------:R-:W-:Y:S04]  /*1d940*/  STL [R1+0x678], R2 ;  /* 0x0006780201007387 */ /* 0x000fe80000100800 */
[----:B------:R1:W-:Y:S04]  /*1d950*/  STL [R1+0x674], R3 ;  /* 0x0006740301007387 */ /* 0x0003e80000100800 */
[----:B------:R1:W-:Y:S02]  /*1d960*/  LDGSTS.E [R252+0x2d600], [R2.64], P4 ;  /* 0x2d60000002fc7fae */ /* 0x0003e4000a12184a */
[----:B-1----:R-:W-:-:S05]  /*1d970*/  IMAD.WIDE R4, R251, 0x4, R222 ;  /* 0x00000004fb047825 */ /* 0x002fca00078e02de */
[----:B------:R-:W-:Y:S04]  /*1d980*/  STL [R1+0x698], R4 ;  /* 0x0006980401007387 */ /* 0x000fe80000100800 */
[----:B------:R1:W-:Y:S04]  /*1d990*/  STL [R1+0x694], R5 ;  /* 0x0006940501007387 */ /* 0x0003e80000100800 */
[----:B------:R-:W2:Y:S04]  /*1d9a0*/  LDL.LU.64 R222, [R1+0xc40] ;  /* 0x000c400001de7983 */ /* 0x000ea80000300a00 */
[----:B------:R1:W-:Y:S01]  /*1d9b0*/  LDGSTS.E [R252+0x2de00], [R4.64], P4 ;  /* 0x2de0000004fc7fae */ /* 0x0003e2000a12184a */
[----:B------:R-:W-:-:S03]  /*1d9c0*/  IMAD.WIDE R2, R251, 0x4, R228 ;  /* 0x00000004fb027825 */ /* 0x000fc600078e02e4 */
[----:B------:R-:W2:Y:S04]  /*1d9d0*/  LDL.LU.64 R228, [R1+0xc48] ;  /* 0x000c480001e47983 */ /* 0x000ea80000300a00 */
[----:B------:R-:W-:Y:S01]  /*1d9e0*/  STL [R1+0x6b8], R2 ;  /* 0x0006b80201007387 */ /* 0x000fe20000100800 */
[----:B-1----:R-:W-:-:S03]  /*1d9f0*/  IMAD.WIDE R4, R251, 0x4, R234 ;  /* 0x00000004fb047825 */ /* 0x002fc600078e02ea */
[----:B------:R3:W-:Y:S04]  /*1da00*/  STL [R1+0x6b4], R3 ;  /* 0x0006b40301007387 */ /* 0x0007e80000100800 */
[----:B------:R-:W-:Y:S04]  /*1da10*/  STL [R1+0x6d8], R4 ;  /* 0x0006d80401007387 */ /* 0x000fe80000100800 */
[----:B------:R4:W-:Y:S04]  /*1da20*/  STL [R1+0x6d4], R5 ;  /* 0x0006d40501007387 */ /* 0x0009e80000100800 */
[----:B------:R-:W2:Y:S04]  /*1da30*/  LDL.LU.64 R234, [R1+0xc50] ;  /* 0x000c500001ea7983 */ /* 0x000ea80000300a00 */
[----:B------:R3:W-:Y:S04]  /*1da40*/  LDGSTS.E [R252+0x2e600], [R2.64], P4 ;  /* 0x2e60000002fc7fae */ /* 0x0007e8000a12184a */
[----:B------:R4:W-:Y:S01]  /*1da50*/  LDGSTS.E [R252+0x2ee00], [R4.64], P4 ;  /* 0x2ee0000004fc7fae */ /* 0x0009e2000a12184a */
[----:B---3--:R-:W-:-:S03]  /*1da60*/  IMAD.WIDE R2, R251, 0x4, R240 ;  /* 0x00000004fb027825 */ /* 0x008fc600078e02f0 */
[----:B------:R-:W3:Y:S04]  /*1da70*/  LDL.LU.64 R240, [R1+0xc58] ;  /* 0x000c580001f07983 */ /* 0x000ee80000300a00 */
[----:B------:R-:W-:Y:S04]  /*1da80*/  STL [R1+0x6f8], R2 ;  /* 0x0006f80201007387 */ /* 0x000fe80000100800 */
[----:B------:R1:W-:Y:S04]  /*1da90*/  STL [R1+0x6f4], R3 ;  /* 0x0006f40301007387 */ /* 0x0003e80000100800 */
[----:B------:R1:W-:Y:S01]  /*1daa0*/  LDGSTS.E [R252+0x2f600], [R2.64], P4 ;  /* 0x2f60000002fc7fae */ /* 0x0003e2000a12184a */
[----:B----4-:R-:W-:-:S05]  /*1dab0*/  IMAD.WIDE R4, R251, 0x4, R216 ;  /* 0x00000004fb047825 */ /* 0x010fca00078e02d8 */
        /* <DEDUP_REMOVED lines=17> */
[----:B------:R1:W-:Y:S01]  /*1dbd0*/  STL [R1+0x774], R3 ;  /* 0x0007740301007387 */ /* 0x0003e20000100800 */
[----:B--2---:R-:W-:-:S03]  /*1dbe0*/  IMAD.WIDE R4, R251, 0x4, R228 ;  /* 0x00000004fb047825 */ /* 0x004fc600078e02e4 */
[----:B------:R1:W-:Y:S04]  /*1dbf0*/  LDGSTS.E [R252+0x31600], [R2.64], P4 ;  /* 0x3160000002fc7fae */ /* 0x0003e8000a12184a */
[----:B------:R-:W-:Y:S04]  /*1dc00*/  STL [R1+0x798], R4 ;  /* 0x0007980401007387 */ /* 0x000fe80000100800 */
[----:B------:R3:W-:Y:S04]  /*1dc10*/  STL [R1+0x794], R5 ;  /* 0x0007940501007387 */ /* 0x0007e80000100800 */
        /* <DEDUP_REMOVED lines=9> */
[----:B------:R-:W3:Y:S04]  /*1dcb0*/  LDL.LU.64 R240, [R1+0xc90] ;  /* 0x000c900001f07983 */ /* 0x000ee80000300a00 */
[----:B------:R1:W-:Y:S04]  /*1dcc0*/  STL [R1+0x7d4], R5 ;  /* 0x0007d40501007387 */ /* 0x0003e80000100800 */
[----:B------:R1:W-:Y:S01]  /*1dcd0*/  LDGSTS.E [R252+0x32e00], [R4.64], P4 ;  /* 0x32e0000004fc7fae */ /* 0x0003e2000a12184a */
[----:B----4-:R-:W-:-:S03]  /*1dce0*/  IMAD.WIDE R2, R251, 0x4, R216 ;  /* 0x00000004fb027825 */ /* 0x010fc600078e02d8 */
[----:B------:R-:W4:Y:S04]  /*1dcf0*/  LDL.LU.64 R216, [R1+0xc98] ;  /* 0x000c980001d87983 */ /* 0x000f280000300a00 */
[----:B------:R-:W-:Y:S01]  /*1dd00*/  STL [R1+0x7f8], R2 ;  /* 0x0007f80201007387 */ /* 0x000fe20000100800 */
[----:B-1----:R-:W-:-:S03]  /*1dd10*/  IMAD.WIDE R4, R251, 0x4, R246 ;  /* 0x00000004fb047825 */ /* 0x002fc600078e02f6 */
[----:B------:R1:W-:Y:S04]  /*1dd20*/  STL [R1+0x7f4], R3 ;  /* 0x0007f40301007387 */ /* 0x0003e80000100800 */
[----:B------:R-:W-:Y:S04]  /*1dd30*/  STL [R1+0x818], R4 ;  /* 0x0008180401007387 */ /* 0x000fe80000100800 */
[----:B------:R-:W4:Y:S04]  /*1dd40*/  LDL.LU.64 R246, [R1+0xca0] ;  /* 0x000ca00001f67983 */ /* 0x000f280000300a00 */
[----:B------:R1:W-:Y:S04]  /*1dd50*/  LDGSTS.E [R252+0x33600], [R2.64], P4 ;  /* 0x3360000002fc7fae */ /* 0x0003e8000a12184a */
[----:B------:R1:W-:Y:S04]  /*1dd60*/  STL [R1+0x814], R5 ;  /* 0x0008140501007387 */ /* 0x0003e80000100800 */
[----:B------:R1:W-:Y:S02]  /*1dd70*/  LDGSTS.E [R252+0x33e00], [R4.64], P4 ;  /* 0x33e0000004fc7fae */ /* 0x0003e4000a12184a */
[----:B-1----:R-:W-:-:S02]  /*1dd80*/  IMAD.WIDE R2, R251, 0x4, R6 ;  /* 0x00000004fb027825 */ /* 0x002fc400078e0206 */
[----:B------:R-:W4:Y:S04]  /*1dd90*/  LDL.LU.64 R6, [R1+0xca8] ;  /* 0x000ca80001067983 */ /* 0x000f280000300a00 */
[----:B------:R-:W-:Y:S04]  /*1dda0*/  STL [R1+0x838], R2 ;  /* 0x0008380201007387 */ /* 0x000fe80000100800 */
[----:B------:R2:W-:Y:S04]  /*1ddb0*/  STL [R1+0x834], R3 ;  /* 0x0008340301007387 */ /* 0x0005e80000100800 */
[----:B------:R2:W-:Y:S01]  /*1ddc0*/  LDGSTS.E [R252+0x34600], [R2.64], P4 ;  /* 0x3460000002fc7fae */ /* 0x0005e2000a12184a */
[----:B------:R-:W-:-:S05]  /*1ddd0*/  IMAD.WIDE R4, R251, 0x4, R222 ;  /* 0x00000004fb047825 */ /* 0x000fca00078e02de */
[----:B------:R-:W-:Y:S04]  /*1dde0*/  STL [R1+0x858], R4 ;  /* 0x0008580401007387 */ /* 0x000fe80000100800 */
[----:B------:R1:W-:Y:S04]  /*1ddf0*/  STL [R1+0x854], R5 ;  /* 0x0008540501007387 */ /* 0x0003e80000100800 */
[----:B------:R-:W4:Y:S04]  /*1de00*/  LDL.LU.64 R222, [R1+0xcb0] ;  /* 0x000cb00001de7983 */ /* 0x000f280000300a00 */
[----:B------:R1:W-:Y:S01]  /*1de10*/  LDGSTS.E [R252+0x34e00], [R4.64], P4 ;  /* 0x34e0000004fc7fae */ /* 0x0003e2000a12184a */
[----:B--2---:R-:W-:-:S03]  /*1de20*/  IMAD.WIDE R2, R251, 0x4, R228 ;  /* 0x00000004fb027825 */ /* 0x004fc600078e02e4 */
[----:B------:R-:W2:Y:S04]  /*1de30*/  LDL.LU.64 R228, [R1+0xcb8] ;  /* 0x000cb80001e47983 */ /* 0x000ea80000300a00 */
[----:B------:R-:W-:Y:S01]  /*1de40*/  STL [R1+0x878], R2 ;  /* 0x0008780201007387 */ /* 0x000fe20000100800 */
[----:B-1----:R-:W-:-:S03]  /*1de50*/  IMAD.WIDE R4, R251, 0x4, R234 ;  /* 0x00000004fb047825 */ /* 0x002fc600078e02ea */
[----:B------:R3:W-:Y:S04]  /*1de60*/  STL [R1+0x874], R3 ;  /* 0x0008740301007387 */ /* 0x0007e80000100800 */
[----:B------:R-:W-:Y:S04]  /*1de70*/  STL [R1+0x898], R4 ;  /* 0x0008980401007387 */ /* 0x000fe80000100800 */
[----:B------:R4:W-:Y:S04]  /*1de80*/  STL [R1+0x894], R5 ;  /* 0x0008940501007387 */ /* 0x0009e80000100800 */
[----:B------:R3:W-:Y:S04]  /*1de90*/  LDGSTS.E [R252+0x35600], [R2.64], P4 ;  /* 0x3560000002fc7fae */ /* 0x0007e8000a12184a */
[----:B------:R-:W2:Y:S04]  /*1dea0*/  LDL.LU.64 R234, [R1+0xcc0] ;  /* 0x000cc00001ea7983 */ /* 0x000ea80000300a00 */
[----:B------:R4:W-:Y:S01]  /*1deb0*/  LDGSTS.E [R252+0x35e00], [R4.64], P4 ;  /* 0x35e0000004fc7fae */ /* 0x0009e2000a12184a */
[----:B---3--:R-:W-:-:S03]  /*1dec0*/  IMAD.WIDE R2, R251, 0x4, R240 ;  /* 0x00000004fb027825 */ /* 0x008fc600078e02f0 */
[----:B------:R-:W2:Y:S04]  /*1ded0*/  LDL.LU.64 R240, [R1+0xcc8] ;  /* 0x000cc80001f07983 */ /* 0x000ea80000300a00 */
[----:B------:R-:W-:Y:S04]  /*1dee0*/  STL [R1+0x8b8], R2 ;  /* 0x0008b80201007387 */ /* 0x000fe80000100800 */
[----:B------:R1:W-:Y:S04]  /*1def0*/  STL [R1+0x8b4], R3 ;  /* 0x0008b40301007387 */ /* 0x0003e80000100800 */
[----:B------:R1:W-:Y:S01]  /*1df00*/  LDGSTS.E [R252+0x36600], [R2.64], P4 ;  /* 0x3660000002fc7fae */ /* 0x0003e2000a12184a */
[----:B----4-:R-:W-:-:S05]  /*1df10*/  IMAD.WIDE R4, R251, 0x4, R216 ;  /* 0x00000004fb047825 */ /* 0x010fca00078e02d8 */
[----:B------:R-:W-:Y:S04]  /*1df20*/  STL [R1+0x8d8], R4 ;  /* 0x0008d80401007387 */ /* 0x000fe80000100800 */
[----:B------:R4:W-:Y:S04]  /*1df30*/  STL [R1+0x8d4], R5 ;  /* 0x0008d40501007387 */ /* 0x0009e80000100800 */
[----:B------:R-:W3:Y:S04]  /*1df40*/  LDL.LU.64 R210, [R1+0xcd0] ;  /* 0x000cd00001d27983 */ /* 0x000ee80000300a00 */
[----:B------:R4:W-:Y:S01]  /*1df50*/  LDGSTS.E [R252+0x36e00], [R4.64], P4 ;  /* 0x36e0000004fc7fae */ /* 0x0009e2000a12184a */
[----:B-1----:R-:W-:-:S03]  /*1df60*/  IMAD.WIDE R2, R251, 0x4, R246 ;  /* 0x00000004fb027825 */ /* 0x002fc600078e02f6 */
        /* <DEDUP_REMOVED lines=8> */
[----:B------:R-:W4:Y:S04]  /*1dff0*/  LDL.LU.64 R216, [R1+0xce8] ;  /* 0x000ce80001d87983 */ /* 0x000f280000300a00 */
[----:B------:R2:W-:Y:S01]  /*1e000*/  LDGSTS.E [R252+0x37e00], [R4.64], P4 ;  /* 0x37e0000004fc7fae */ /* 0x0005e2000a12184a */
[----:B-1----:R-:W-:-:S05]  /*1e010*/  IMAD.WIDE R2, R251, 0x4, R222 ;  /* 0x00000004fb027825 */ /* 0x002fca00078e02de */
[----:B------:R-:W-:Y:S04]  /*1e020*/  STL [R1+0x938], R2 ;  /* 0x0009380201007387 */ /* 0x000fe80000100800 */
[----:B------:R1:W-:Y:S04]  /*1e030*/  STL [R1+0x934], R3 ;  /* 0x0009340301007387 */ /* 0x0003e80000100800 */
[----:B------:R1:W-:Y:S01]  /*1e040*/  LDGSTS.E [R252+0x38600], [R2.64], P4 ;  /* 0x3860000002fc7fae */ /* 0x0003e2000a12184a */
[----:B--2---:R-:W-:-:S05]  /*1e050*/  IMAD.WIDE R4, R251, 0x4, R228 ;  /* 0x00000004fb047825 */ /* 0x004fca00078e02e4 */
[----:B------:R-:W-:Y:S04]  /*1e060*/  STL [R1+0x958], R4 ;  /* 0x0009580401007387 */ /* 0x000fe80000100800 */
[----:B------:R-:W2:Y:S04]  /*1e070*/  LDL.LU.64 R222, [R1+0xcf0] ;  /* 0x000cf00001de7983 */ /* 0x000ea80000300a00 */
[----:B------:R-:W2:Y:S04]  /*1e080*/  LDL.LU.64 R228, [R1+0xd00] ;  /* 0x000d000001e47983 */ /* 0x000ea80000300a00 */
[----:B------:R1:W-:Y:S04]  /*1e090*/  LDGSTS.E [R252+0x38e00], [R4.64], P4 ;  /* 0x38e0000004fc7fae */ /* 0x0003e8000a12184a */
[----:B------:R1:W-:Y:S02]  /*1e0a0*/  STL [R1+0x954], R5 ;  /* 0x0009540501007387 */ /* 0x0003e40000100800 */
[----:B-1----:R-:W-:-:S05]  /*1e0b0*/  IMAD.WIDE R2, R251, 0x4, R234 ;  /* 0x00000004fb027825 */ /* 0x002fca00078e02ea */
[----:B------:R-:W-:Y:S01]  /*1e0c0*/  STL [R1+0x978], R2 ;  /* 0x0009780201007387 */ /* 0x000fe20000100800 */
[----:B------:R-:W-:-:S03]  /*1e0d0*/  IMAD.WIDE R4, R251, 0x4, R240 ;  /* 0x00000004fb047825 */ /* 0x000fc600078e02f0 */
[----:B------:R3:W-:Y:S04]  /*1e0e0*/  STL [R1+0x974], R3 ;  /* 0x0009740301007387 */ /* 0x0007e80000100800 */
[----:B------:R-:W-:Y:S04]  /*1e0f0*/  STL [R1+0x998], R4 ;  /* 0x0009980401007387 */ /* 0x000fe80000100800 */
[----:B------:R-:W2:Y:S04]  /*1e100*/  LDL.LU.64 R234, [R1+0xd08] ;  /* 0x000d080001ea7983 */ /* 0x000ea80000300a00 */
[----:B------:R-:W2:Y:S04]  /*1e110*/  LDL.LU.64 R240, [R1+0xd10] ;  /* 0x000d100001f07983 */ /* 0x000ea80000300a00 */
[----:B------:R3:W-:Y:S04]  /*1e120*/  LDGSTS.E [R252+0x39600], [R2.64], P4 ;  /* 0x3960000002fc7fae */ /* 0x0007e8000a12184a */
[----:B------:R1:W-:Y:S04]  /*1e130*/  LDGSTS.E [R252+0x39e00], [R4.64], P4 ;  /* 0x39e0000004fc7fae */ /* 0x0003e8000a12184a */
[----:B------:R1:W-:Y:S01]  /*1e140*/  STL [R1+0x994], R5 ;  /* 0x0009940501007387 */ /* 0x0003e20000100800 */
[----:B---3--:R-:W-:-:S05]  /*1e150*/  IMAD.WIDE R2, R251, 0x4, R210 ;  /* 0x00000004fb027825 */ /* 0x008fca00078e02d2 */
[----:B------:R-:W-:Y:S01]  /*1e160*/  STL [R1+0x9b8], R2 ;  /* 0x0009b80201007387 */ /* 0x000fe20000100800 */
[----:B-1----:R-:W-:-:S03]  /*1e170*/  IMAD.WIDE R4, R251, 0x4, R246 ;  /* 0x00000004fb047825 */ /* 0x002fc600078e02f6 */
[----:B------:R4:W-:Y:S04]  /*1e180*/  STL [R1+0x9b4], R3 ;  /* 0x0009b40301007387 */ /* 0x0009e80000100800 */
[----:B------:R-:W-:Y:S04]  /*1e190*/  STL [R1+0x9d8], R4 ;  /* 0x0009d80401007387 */ /* 0x000fe80000100800 */
[----:B------:R1:W-:Y:S04]  /*1e1a0*/  STL [R1+0x9d4], R5 ;  /* 0x0009d40501007387 */ /* 0x0003e80000100800 */
[----:B------:R-:W3:Y:S04]  /*1e1b0*/  LDL.LU.64 R246, [R1+0xd18] ;  /* 0x000d180001f67983 */ /* 0x000ee80000300a00 */
[----:B------:R4:W-:Y:S04]  /*1e1c0*/  LDGSTS.E [R252+0x3a600], [R2.64], P4 ;  /* 0x3a60000002fc7fae */ /* 0x0009e8000a12184a */
[----:B------:R1:W-:Y:S01]  /*1e1d0*/  LDGSTS.E [R252+0x3ae00], [R4.64], P4 ;  /* 0x3ae0000004fc7fae */ /* 0x0003e2000a12184a */
[----:B----4-:R-:W-:-:S03]  /*1e1e0*/  IMAD.WIDE R2, R251, 0x4, R6 ;  /* 0x00000004fb027825 */ /* 0x010fc600078e0206 */
[----:B------:R-:W4:Y:S01]  /*1e1f0*/  LDL.LU.64 R6, [R1+0xd20] ;  /* 0x000d200001067983 */ /* 0x000f220000300a00 */
[----:B-1----:R-:W-:-:S03]  /*1e200*/  IMAD.WIDE R4, R251, 0x4, R216 ;  /* 0x00000004fb047825 */ /* 0x002fc600078e02d8 */
[----:B------:R-:W-:Y:S04]  /*1e210*/  STL [R1+0x9f8], R2 ;  /* 0x0009f80201007387 */ /* 0x000fe80000100800 */
[----:B------:R2:W-:Y:S04]  /*1e220*/  STL [R1+0x9f4], R3 ;  /* 0x0009f40301007387 */ /* 0x0005e80000100800 */
[----:B------:R-:W-:Y:S04]  /*1e230*/  STL [R1+0xa18], R4 ;  /* 0x000a180401007387 */ /* 0x000fe80000100800 */
[----:B------:R1:W-:Y:S04]  /*1e240*/  STL [R1+0xa14], R5 ;  /* 0x000a140501007387 */ /* 0x0003e80000100800 */
[----:B------:R-:W4:Y:S04]  /*1e250*/  LDL.LU.64 R210, [R1+0xd28] ;  /* 0x000d280001d27983 */ /* 0x000f280000300a00 */
[----:B------:R-:W4:Y:S04]  /*1e260*/  LDL.LU.64 R216, [R1+0xd30] ;  /* 0x000d300001d87983 */ /* 0x000f280000300a00 */
[----:B------:R2:W-:Y:S04]  /*1e270*/  LDGSTS.E [R252+0x3b600], [R2.64], P4 ;  /* 0x3b60000002fc7fae */ /* 0x0005e8000a12184a */
[----:B------:R1:W-:Y:S01]  /*1e280*/  LDGSTS.E [R252+0x3be00], [R4.64], P4 ;  /* 0x3be0000004fc7fae */ /* 0x0003e2000a12184a */
[----:B--2---:R-:W-:-:S04]  /*1e290*/  IMAD.WIDE R2, R251, 0x4, R222 ;  /* 0x00000004fb027825 */ /* 0x004fc800078e02de */
[C---:B-1----:R-:W-:Y:S01]  /*1e2a0*/  IMAD.WIDE R4, R251.reuse, 0x4, R228 ;  /* 0x00000004fb047825 */ /* 0x042fe200078e02e4 */
[----:B------:R-:W-:Y:S04]  /*1e2b0*/  STL [R1+0xa38], R2 ;  /* 0x000a380201007387 */ /* 0x000fe80000100800 */
[----:B------:R1:W-:Y:S04]  /*1e2c0*/  LDGSTS.E [R252+0x3c600], [R2.64], P4 ;  /* 0x3c60000002fc7fae */ /* 0x0003e8000a12184a */
[----:B------:R1:W-:Y:S04]  /*1e2d0*/  STL [R1+0xa34], R3 ;  /* 0x000a340301007387 */ /* 0x0003e80000100800 */
[----:B------:R-:W-:Y:S04]  /*1e2e0*/  STL [R1+0xa58], R4 ;  /* 0x000a580401007387 */ /* 0x000fe80000100800 */
[----:B------:R2:W-:Y:S04]  /*1e2f0*/  STL [R1+0xa54], R5 ;  /* 0x000a540501007387 */ /* 0x0005e80000100800 */
[----:B------:R2:W-:Y:S01]  /*1e300*/  LDGSTS.E [R252+0x3ce00], [R4.64], P4 ;  /* 0x3ce0000004fc7fae */ /* 0x0005e2000a12184a */
[----:B-1----:R-:W-:-:S05]  /*1e310*/  IMAD.WIDE R2, R251, 0x4, R234 ;  /* 0x00000004fb027825 */ /* 0x002fca00078e02ea */
[----:B------:R-:W-:Y:S04]  /*1e320*/  STL [R1+0xa78], R2 ;  /* 0x000a780201007387 */ /* 0x000fe80000100800 */
[----:B------:R-:W4:Y:S01]  /*1e330*/  LDL.LU.64 R222, [R1+0xe28] ;  /* 0x000e280001de7983 */ /* 0x000f220000300a00 */
[----:B--2---:R-:W-:-:S03]  /*1e340*/  IMAD.WIDE R4, R251, 0x4, R240 ;  /* 0x00000004fb047825 */ /* 0x004fc600078e02f0 */
[----:B------:R3:W-:Y:S04]  /*1e350*/  STL [R1+0xa74], R3 ;  /* 0x000a740301007387 */ /* 0x0007e80000100800 */
[----:B------:R-:W2:Y:S04]  /*1e360*/  LDL.LU.64 R228, [R1+0xe30] ;  /* 0x000e300001e47983 */ /* 0x000ea80000300a00 */
[----:B------:R-:W-:Y:S04]  /*1e370*/  STL [R1+0xa98], R4 ;  /* 0x000a980401007387 */ /* 0x000fe80000100800 */
[----:B------:R-:W2:Y:S04]  /*1e380*/  LDL.LU.64 R234, [R1+0xe18] ;  /* 0x000e180001ea7983 */ /* 0x000ea80000300a00 */
[----:B------:R4:W-:Y:S04]  /*1e390*/  STL [R1+0xa94], R5 ;  /* 0x000a940501007387 */ /* 0x0009e80000100800 */
[----:B------:R-:W2:Y:S04]  /*1e3a0*/  LDL.LU.64 R192, [R1+0xe20] ;  /* 0x000e200001c07983 */ /* 0x000ea80000300a00 */
[----:B------:R-:W2:Y:S04]  /*1e3b0*/  LDL.LU.64 R240, [R1+0xe08] ;  /* 0x000e080001f07983 */ /* 0x000ea80000300a00 */
[----:B------:R3:W-:Y:S04]  /*1e3c0*/  LDGSTS.E [R252+0x3d600], [R2.64], P4 ;  /* 0x3d60000002fc7fae */ /* 0x0007e8000a12184a */
[----:B------:R4:W-:Y:S01]  /*1e3d0*/  LDGSTS.E [R252+0x3de00], [R4.64], P4 ;  /* 0x3de0000004fc7fae */ /* 0x0009e2000a12184a */
[----:B---3--:R-:W-:-:S05]  /*1e3e0*/  IMAD.WIDE R2, R251, 0x4, R246 ;  /* 0x00000004fb027825 */ /* 0x008fca00078e02f6 */
[----:B------:R-:W-:Y:S04]  /*1e3f0*/  STL [R1+0xab8], R2 ;  /* 0x000ab80201007387 */ /* 0x000fe80000100800 */
[----:B------:R1:W-:Y:S04]  /*1e400*/  STL [R1+0xab4], R3 ;  /* 0x000ab40301007387 */ /* 0x0003e80000100800 */
[----:B------:R-:W3:Y:S04]  /*1e410*/  LDL.LU.64 R246, [R1+0xe10] ;  /* 0x000e100001f67983 */ /* 0x000ee80000300a00 */
[----:B------:R-:W3:Y:S04]  /*1e420*/  LDL.LU.64 R198, [R1+0xdf8] ;  /* 0x000df80001c67983 */ /* 0x000ee80000300a00 */
[----:B------:R1:W-:Y:S01]  /*1e430*/  LDGSTS.E [R252+0x3e600], [R2.64], P4 ;  /* 0x3e60000002fc7fae */ /* 0x0003e2000a12184a */
[----:B----4-:R-:W-:-:S05]  /*1e440*/  IMAD.WIDE R4, R251, 0x4, R6 ;  /* 0x00000004fb047825 */ /* 0x010fca00078e0206 */
[----:B------:R-:W-:Y:S04]  /*1e450*/  STL [R1+0xad8], R4 ;  /* 0x000ad80401007387 */ /* 0x000fe80000100800 */
[----:B------:R4:W-:Y:S04]  /*1e460*/  STL [R1+0xad4], R5 ;  /* 0x000ad40501007387 */ /* 0x0009e80000100800 */
[----:B------:R-:W3:Y:S04]  /*1e470*/  LDL.LU.64 R6, [R1+0xe00] ;  /* 0x000e000001067983 */ /* 0x000ee80000300a00 */
[----:B------:R-:W3:Y:S01]  /*1e480*/  LDL.LU.64 R204, [R1+0xde8] ;  /* 0x000de80001cc7983 */ /* 0x000ee20000300a00 */
[----:B-1----:R-:W-:-:S03]  /*1e490*/  IMAD.WIDE R2, R251, 0x4, R210 ;  /* 0x00000004fb027825 */ /* 0x002fc600078e02d2 */
[----:B------:R4:W-:Y:S04]  /*1e4a0*/  LDGSTS.E [R252+0x3ee00], [R4.64], P4 ;  /* 0x3ee0000004fc7fae */ /* 0x0009e8000a12184a */
[----:B------:R-:W-:Y:S04]  /*1e4b0*/  STL [R1+0xaf8], R2 ;  /* 0x000af80201007387 */ /* 0x000fe80000100800 */
[----:B------:R-:W3:Y:S01]  /*1e4c0*/  LDL.LU.64 R210, [R1+0xdf0] ;  /* 0x000df00001d27983 */ /* 0x000ee20000300a00 */
[----:B----4-:R-:W-:-:S03]  /*1e4d0*/  IMAD.WIDE R4, R251, 0x4, R216 ;  /* 0x00000004fb047825 */ /* 0x010fc600078e02d8 */
[----:B------:R-:W-:Y:S04]  /*1e4e0*/  STL [R1+0xaf4], R3 ;  /* 0x000af40301007387 */ /* 0x000fe80000100800 */
[----:B------:R-:W-:Y:S04]  /*1e4f0*/  STL [R1+0xb18], R4 ;  /* 0x000b180401007387 */ /* 0x000fe80000100800 */
[----:B------:R-:W4:Y:S04]  /*1e500*/  LDL.LU.64 R216, [R1+0xdd8] ;  /* 0x000dd80001d87983 */ /* 0x000f280000300a00 */
[----:B------:R-:W-:Y:S04]  /*1e510*/  STL [R1+0xb14], R5 ;  /* 0x000b140501007387 */ /* 0x000fe80000100800 */
[----:B------:R1:W-:Y:S04]  /*1e520*/  LDGSTS.E [R252+0x3f600], [R2.64], P4 ;  /* 0x3f60000002fc7fae */ /* 0x0003e8000a12184a */
[----:B------:R1:W-:Y:S04]  /*1e530*/  LDGSTS.E [R252+0x3fe00], [R4.64], P4 ;  /* 0x3fe0000004fc7fae */ /* 0x0003e8000a12184a */
[----:B------:R-:W0:Y:S04]  /*1e540*/  LDGDEPBAR ;  /* 0x00000000000079af */ /* 0x000e280000000000 */
[----:B------:R1:W-:Y:S01]  /*1e550*/  STL [R1+0x310], R222 ;  /* 0x000310de01007387 */ /* 0x0003e20000100800 */
[----:B------:R-:W-:-:S03]  /*1e560*/  IMAD.MOV.U32 R0, RZ, RZ, R223 ;  /* 0x000000ffff007224 */ /* 0x000fc600078e00df */
[----:B-1----:R-:W4:Y:S04]  /*1e570*/  LDL.LU.64 R222, [R1+0xde0] ;  /* 0x000de00001de7983 */ /* 0x002f280000300a00 */
[----:B------:R1:W-:Y:S04]  /*1e580*/  STL [R1+0x30c], R0 ;  /* 0x00030c0001007387 */ /* 0x0003e80000100800 */
[----:B--2---:R2:W-:Y:S01]  /*1e590*/  STL [R1+0x320], R228 ;  /* 0x000320e401007387 */ /* 0x0045e20000100800 */
[----:B-1----:R-:W-:-:S03]  /*1e5a0*/  IMAD.MOV.U32 R0, RZ, RZ, R229 ;  /* 0x000000ffff007224 */ /* 0x002fc600078e00e5 */
[----:B------:R-:W-:Y:S04]  /*1e5b0*/  STL [R1+0x330], R234 ;  /* 0x000330ea01007387 */ /* 0x000fe80000100800 */
[----:B------:R1:W-:Y:S04]  /*1e5c0*/  STL [R1+0x31c], R0 ;  /* 0x00031c0001007387 */ /* 0x0003e80000100800 */
[----:B--2---:R-:W4:Y:S01]  /*1e5d0*/  LDL.LU.64 R228, [R1+0xdc8] ;  /* 0x000dc80001e47983 */ /* 0x004f220000300a00 */
[----:B-1----:R-:W-:-:S03]  /*1e5e0*/  IMAD.MOV.U32 R0, RZ, RZ, R235 ;  /* 0x000000ffff007224 */ /* 0x002fc600078e00eb */
[----:B------:R-:W-:Y:S04]  /*1e5f0*/  STL [R1+0x340], R192 ;  /* 0x000340c001007387 */ /* 0x000fe80000100800 */
[----:B------:R1:W-:Y:S04]  /*1e600*/  STL [R1+0x32c], R0 ;  /* 0x00032c0001007387 */ /* 0x0003e80000100800 */
[----:B------:R-:W4:Y:S01]  /*1e610*/  LDL.LU.64 R234, [R1+0xdd0] ;  /* 0x000dd00001ea7983 */ /* 0x000f220000300a00 */
[----:B-1----:R-:W-:-:S03]  /*1e620*/  IMAD.MOV.U32 R0, RZ, RZ, R193 ;  /* 0x000000ffff007224 */ /* 0x002fc600078e00c1 */
[----:B------:R-:W-:Y:S04]  /*1e630*/  STL [R1+0x350], R240 ;  /* 0x000350f001007387 */ /* 0x000fe80000100800 */
[----:B------:R1:W-:Y:S02]  /*1e640*/  STL [R1+0x33c], R0 ;  /* 0x00033c0001007387 */ /* 0x0003e40000100800 */
[----:B-1----:R-:W-:Y:S02]  /*1e650*/  IMAD.MOV.U32 R0, RZ, RZ, R241 ;  /* 0x000000ffff007224 */ /* 0x002fe400078e00f1 */
[----:B------:R-:W4:Y:S04]  /*1e660*/  LDL.LU.64 R240, [R1+0xdb8] ;  /* 0x000db80001f07983 */ /* 0x000f280000300a00 */
[----:B------:R3:W-:Y:S02]  /*1e670*/  STL [R1+0x34c], R0 ;  /* 0x00034c0001007387 */ /* 0x0007e40000100800 */
[----:B---3--:R-:W-:-:S02]  /*1e680*/  IMAD.MOV.U32 R0, RZ, RZ, R247 ;  /* 0x000000ffff007224 */ /* 0x008fc400078e00f7 */
[----:B------:R1:W-:Y:S04]  /*1e690*/  STL [R1+0x360], R246 ;  /* 0x000360f601007387 */ /* 0x0003e80000100800 */
[----:B------:R-:W-:Y:S04]  /*1e6a0*/  STL [R1+0x370], R198 ;  /* 0x000370c601007387 */ /* 0x000fe80000100800 */
[----:B------:R3:W-:Y:S04]  /*1e6b0*/  STL [R1+0x35c], R0 ;  /* 0x00035c0001007387 */ /* 0x0007e80000100800 */
[----:B-1----:R-:W2:Y:S01]  /*1e6c0*/  LDL.LU.64 R246, [R1+0xdc0] ;  /* 0x000dc00001f67983 */ /* 0x002ea20000300a00 */
[----:B---3--:R-:W-:-:S03]  /*1e6d0*/  IMAD.MOV.U32 R0, RZ, RZ, R199 ;  /* 0x000000ffff007224 */ /* 0x008fc600078e00c7 */
[----:B------:R-:W-:Y:S04]  /*1e6e0*/  STL [R1+0x380], R6 ;  /* 0x0003800601007387 */ /* 0x000fe80000100800 */
[----:B------:R1:W-:Y:S02]  /*1e6f0*/  STL [R1+0x36c], R0 ;  /* 0x00036c0001007387 */ /* 0x0003e40000100800 */
[----:B-1----:R-:W-:Y:S02]  /*1e700*/  IMAD.MOV.U32 R0, RZ, RZ, R7 ;  /* 0x000000ffff007224 */ /* 0x002fe400078e0007 */
[----:B------:R-:W3:Y:S04]  /*1e710*/  LDL.LU.64 R6, [R1+0xda8] ;  /* 0x000da80001067983 */ /* 0x000ee80000300a00 */
[----:B------:R1:W-:Y:S04]  /*1e720*/  STL [R1+0x37c], R0 ;  /* 0x00037c0001007387 */ /* 0x0003e80000100800 */
[----:B------:R-:W-:Y:S04]  /*1e730*/  STL [R1+0x390], R204 ;  /* 0x000390cc01007387 */ /* 0x000fe80000100800 */
[----:B------:R-:W3:Y:S01]  /*1e740*/  LDL.LU.64 R168, [R1+0xdb0] ;  /* 0x000db00001a87983 */ /* 0x000ee20000300a00 */
[----:B-1----:R-:W-:-:S05]  /*1e750*/  MOV R0, R205 ;  /* 0x000000cd00007202 */ /* 0x002fca0000000f00 */
[----:B------:R1:W-:Y:S04]  /*1e760*/  STL [R1+0x38c], R0 ;  /* 0x00038c0001007387 */ /* 0x0003e80000100800 */
[----:B------:R-:W-:Y:S04]  /*1e770*/  STL [R1+0x3a0], R210 ;  /* 0x0003a0d201007387 */ /* 0x000fe80000100800 */
[----:B------:R-:W3:Y:S01]  /*1e780*/  LDL.LU.64 R174, [R1+0xd98] ;  /* 0x000d980001ae7983 */ /* 0x000ee20000300a00 */
[----:B-1----:R-:W-:-:S03]  /*1e790*/  IMAD.MOV.U32 R0, RZ, RZ, R211 ;  /* 0x000000ffff007224 */ /* 0x002fc600078e00d3 */
[----:B------:R-:W3:Y:S04]  /*1e7a0*/  LDL.LU.64 R180, [R1+0xda0] ;  /* 0x000da00001b47983 */ /* 0x000ee80000300a00 */
[----:B------:R1:W-:Y:S04]  /*1e7b0*/  STL [R1+0x39c], R0 ;  /* 0x00039c0001007387 */ /* 0x0003e80000100800 */
[----:B----4-:R-:W-:Y:S04]  /*1e7c0*/  STL [R1+0x3b0], R216 ;  /* 0x0003b0d801007387 */ /* 0x010fe80000100800 */
[----:B------:R-:W3:Y:S01]  /*1e7d0*/  LDL.LU.64 R186, [R1+0xd88] ;  /* 0x000d880001ba7983 */ /* 0x000ee20000300a00 */
[----:B-1----:R-:W-:-:S03]  /*1e7e0*/  IMAD.MOV.U32 R0, RZ, RZ, R217 ;  /* 0x000000ffff007224 */ /* 0x002fc600078e00d9 */
[----:B------:R-:W3:Y:S04]  /*1e7f0*/  LDL.LU.64 R192, [R1+0xd90] ;  /* 0x000d900001c07983 */ /* 0x000ee80000300a00 */
[----:B------:R1:W-:Y:S04]  /*1e800*/  STL [R1+0x3ac], R0 ;  /* 0x0003ac0001007387 */ /* 0x0003e80000100800 */
[----:B------:R-:W-:Y:S04]  /*1e810*/  STL [R1+0x3c0], R222 ;  /* 0x0003c0de01007387 */ /* 0x000fe80000100800 */
[----:B------:R-:W3:Y:S01]  /*1e820*/  LDL.LU.64 R198, [R1+0xd78] ;  /* 0x000d780001c67983 */ /* 0x000ee20000300a00 */
[----:B-1----:R-:W-:-:S03]  /*1e830*/  IMAD.MOV.U32 R0, RZ, RZ, R223 ;  /* 0x000000ffff007224 */ /* 0x002fc600078e00df */
[----:B------:R-:W3:Y:S04]  /*1e840*/  LDL.LU.64 R204, [R1+0xd80] ;  /* 0x000d800001cc7983 */ /* 0x000ee80000300a00 */
[----:B------:R1:W-:Y:S02]  /*1e850*/  STL [R1+0x3bc], R0 ;  /* 0x0003bc0001007387 */ /* 0x0003e40000100800 */
[----:B-1----:R-:W-:Y:S02]  /*1e860*/  IMAD.MOV.U32 R0, RZ, RZ, R229 ;  /* 0x000000ffff007224 */ /* 0x002fe400078e00e5 */
[----:B------:R-:W-:Y:S04]  /*1e870*/  STL [R1+0x3d0], R228 ;  /* 0x0003d0e401007387 */ /* 0x000fe80000100800 */
[----:B------:R-:W3:Y:S04]  /*1e880*/  LDL.LU.64 R210, [R1+0xd68] ;  /* 0x000d680001d27983 */ /* 0x000ee80000300a00 */
[----:B------:R1:W-:Y:S04]  /*1e890*/  STL [R1+0x3cc], R0 ;  /* 0x0003cc0001007387 */ /* 0x0003e80000100800 */
[----:B------:R-:W-:Y:S04]  /*1e8a0*/  STL [R1+0x3e0], R234 ;  /* 0x0003e0ea01007387 */ /* 0x000fe80000100800 */
[----:B------:R-:W3:Y:S01]  /*1e8b0*/  LDL.LU.64 R216, [R1+0xd70] ;  /* 0x000d700001d87983 */ /* 0x000ee20000300a00 */
[----:B-1----:R-:W-:-:S03]  /*1e8c0*/  IMAD.MOV.U32 R0, RZ, RZ, R235 ;  /* 0x000000ffff007224 */ /* 0x002fc600078e00eb */
[----:B------:R-:W3:Y:S04]  /*1e8d0*/  LDL.LU.64 R222, [R1+0xd60] ;  /* 0x000d600001de7983 */ /* 0x000ee80000300a00 */
[----:B------:R1:W-:Y:S04]  /*1e8e0*/  STL [R1+0x3dc], R0 ;  /* 0x0003dc0001007387 */ /* 0x0003e80000100800 */
[----:B------:R2:W-:Y:S04]  /*1e8f0*/  STL [R1+0x3f0], R240 ;  /* 0x0003f0f001007387 */ /* 0x0005e80000100800 */
[----:B------:R-:W3:Y:S01]  /*1e900*/  LDL.LU.64 R228, [R1+0xd38] ;  /* 0x000d380001e47983 */ /* 0x000ee20000300a00 */
[----:B-1----:R-:W-:-:S03]  /*1e910*/  IMAD.MOV.U32 R0, RZ, RZ, R241 ;  /* 0x000000ffff007224 */ /* 0x002fc600078e00f1 */
[----:B------:R-:W3:Y:S04]  /*1e920*/  LDL.LU.64 R234, [R1+0xd40] ;  /* 0x000d400001ea7983 */ /* 0x000ee80000300a00 */
[----:B------:R1:W-:Y:S04]  /*1e930*/  STL [R1+0x3ec], R0 ;  /* 0x0003ec0001007387 */ /* 0x0003e80000100800 */
[----:B--2---:R2:W-:Y:S04]  /*1e940*/  STL [R1+0x400], R246 ;  /* 0x000400f601007387 */ /* 0x0045e80000100800 */
[----:B------:R-:W4:Y:S01]  /*1e950*/  LDL.LU.64 R240, [R1+0xd48] ;  /* 0x000d480001f07983 */ /* 0x000f220000300a00 */
[----:B-1----:R-:W-:-:S03]  /*1e960*/  IMAD.MOV.U32 R0, RZ, RZ, R247 ;  /* 0x000000ffff007224 */ /* 0x002fc600078e00f7 */
[----:B--2---:R-:W2:Y:S04]  /*1e970*/  LDL.LU.64 R246, [R1+0xd50] ;  /* 0x000d500001f67983 */ /* 0x004ea80000300a00 */
[----:B------:R1:W-:Y:S04]  /*1e980*/  STL [R1+0x3fc], R0 ;  /* 0x0003fc0001007387 */ /* 0x0003e80000100800 */
[----:B---3--:R3:W-:Y:S01]  /*1e990*/  STL [R1+0x318], R6 ;  /* 0x0003180601007387 */ /* 0x0087e20000100800 */
[----:B-1----:R-:W-:-:S03]  /*1e9a0*/  IMAD.MOV.U32 R0, RZ, RZ, R7 ;  /* 0x000000ffff007224 */ /* 0x002fc600078e0007 */
[----:B---3--:R-:W3:Y:S04]  /*1e9b0*/  LDL.LU.64 R6, [R1+0xd58] ;  /* 0x000d580001067983 */ /* 0x008ee80000300a00 */
[----:B------:R1:W-:Y:S04]  /*1e9c0*/  STL [R1+0x314], R0 ;  /* 0x0003140001007387 */ /* 0x0003e80000100800 */
[----:B------:R-:W-:Y:S01]  /*1e9d0*/  STL [R1+0x328], R168 ;  /* 0x000328a801007387 */ /* 0x000fe20000100800 */
[----:B-1----:R-:W-:-:S03]  /*1e9e0*/  IMAD.MOV.U32 R0, RZ, RZ, R169 ;  /* 0x000000ffff007224 */ /* 0x002fc600078e00a9 */
        /* <DEDUP_REMOVED lines=17> */
[----:B-1----:R-:W-:-:S05]  /*1eb00*/  IMAD.MOV.U32 R0, RZ, RZ, R205 ;  /* 0x000000ffff007224 */ /* 0x002fca00078e00cd */
        /* <DEDUP_REMOVED lines=15> */
[----:B------:R-:W1:Y:S04]  /*1ec00*/  S2R R252, SR_TID.X ;  /* 0x0000000000fc7919 */ /* 0x000e680000002100 */
[----:B----4-:R-:W-:Y:S04]  /*1ec10*/  STL [R1+0x3e8], R240 ;  /* 0x0003e8f001007387 */ /* 0x010fe80000100800 */
[----:B------:R4:W-:Y:S04]  /*1ec20*/  STL [R1+0x3d4], R0 ;  /* 0x0003d40001007387 */ /* 0x0009e80000100800 */
[----:B--2---:R-:W-:Y:S01]  /*1ec30*/  STL [R1+0x3f8], R246 ;  /* 0x0003f8f601007387 */ /* 0x004fe20000100800 */
[----:B----4-:R-:W-:-:S05]  /*1ec40*/  MOV R0, R241 ;  /* 0x000000f100007202 */ /* 0x010fca0000000f00 */
[----:B------:R2:W-:Y:S02]  /*1ec50*/  STL [R1+0x3e4], R0 ;  /* 0x0003e40001007387 */ /* 0x0005e40000100800 */
[----:B--2---:R-:W-:-:S05]  /*1ec60*/  IMAD.MOV.U32 R0, RZ, RZ, R247 ;  /* 0x000000ffff007224 */ /* 0x004fca00078e00f7 */
[----:B------:R2:W-:Y:S04]  /*1ec70*/  STL [R1+0x3f4], R0 ;  /* 0x0003f40001007387 */ /* 0x0005e80000100800 */
[----:B---3--:R3:W-:Y:S01]  /*1ec80*/  STL [R1+0x408], R6 ;  /* 0x0004080601007387 */ /* 0x0087e20000100800 */
[----:B--2---:R-:W-:-:S05]  /*1ec90*/  IMAD.MOV.U32 R0, RZ, RZ, R7 ;  /* 0x000000ffff007224 */ /* 0x004fca00078e0007 */
[----:B------:R3:W-:Y:S01]  /*1eca0*/  STL [R1+0x404], R0 ;  /* 0x0004040001007387 */ /* 0x0007e20000100800 */
[----:B------:R-:W-:Y:S05]  /*1ecb0*/  @P0 BRA `(.L_x_0) ;  /* 0x00000b0000000947 */ /* 0x000fea0003800000 */
[----:B-1----:R1:W-:Y:S01]  /*1ecc0*/  STL [R1+0xe0], RZ ;  /* 0x0000e0ff01007387 */ /* 0x0023e20000100800 */
[----:B---3--:R-:W-:Y:S01]  /*1ecd0*/  IMAD.SHL.U32 R0, R252, 0x40, RZ ;  /* 0x00000040fc007824 */ /* 0x008fe200078e00ff */
[----:B------:R-:W-:Y:S01]  /*1ece0*/  CS2R R204, SRZ ;  /* 0x0000000000cc7805 */ /* 0x000fe2000001ff00 */
[----:B------:R-:W-:Y:S01]  /*1ecf0*/  CS2R R206, SRZ ;  /* 0x0000000000ce7805 */ /* 0x000fe2000001ff00 */
[----:B------:R1:W-:Y:S01]  /*1ed00*/  STL [R1+0xe4], RZ ;  /* 0x0000e4ff01007387 */ /* 0x0003e20000100800 */
[----:B------:R-:W-:Y:S01]  /*1ed10*/  CS2R R196, SRZ ;  /* 0x0000000000c47805 */ /* 0x000fe2000001ff00 */
[----:B------:R-:W-:Y:S01]  /*1ed20*/  LOP3.LUT R0, R0, 0x1800, RZ, 0xc0, !PT ;  /* 0x0000180000007812 */ /* 0x000fe200078ec0ff */
[----:B------:R-:W-:Y:S01]  /*1ed30*/  CS2R R198, SRZ ;  /* 0x0000000000c67805 */ /* 0x000fe2000001ff00 */
[----:B------:R1:W-:Y:S01]  /*1ed40*/  STL [R1+0xe8], RZ ;  /* 0x0000e8ff01007387 */ /* 0x0003e20000100800 */
[----:B------:R-:W-:Y:S01]  /*1ed50*/  CS2R R192, SRZ ;  /* 0x0000000000c07805 */ /* 0x000fe2000001ff00 */
[----:B------:R-:W-:Y:S01]  /*1ed60*/  CS2R R194, SRZ ;  /* 0x0000000000c27805 */ /* 0x000fe2000001ff00 */
        /* <DEDUP_REMOVED lines=103> */
[----:B------:R-:W-:-:S02]  /*1f3e0*/  CS2R R210, SRZ ;  /* 0x0000000000d27805 */ /* 0x000fc4000001ff00 */
[----:B------:R1:W-:Y:S04]  /*1f3f0*/  STL [R1+0x184], RZ ;  /* 0x000184ff01007387 */ /* 0x0003e80000100800 */
        /* <DEDUP_REMOVED lines=58> */
[----:B------:R1:W-:Y:S01]  /*1f7a0*/  STL [R1+0xc20], R0 ;  /* 0x000c200001007387 */ /* 0x0003e20000100800 */
[----:B------:R-:W-:Y:S05]  /*1f7b0*/  BRA `(.L_x_1) ;  /* 0x00015ce000007947 */ /* 0x000fea0003800000 */
.L_x_0:
[----:B-1----:R-:W-:Y:S01]  /*1f7c0*/  STL [R1+0xe0], RZ ;  /* 0x0000e0ff01007387 */ /* 0x002fe20000100800 */
[----:B---3--:R-:W-:Y:S01]  /*1f7d0*/  IMAD.MOV.U32 R0, RZ, RZ, 0x3f ;  /* 0x0000003fff007424 */ /* 0x008fe200078e00ff */
[C---:B------:R-:W-:Y:S01]  /*1f7e0*/  LOP3.LUT R2, R252.reuse, 0x7, RZ, 0xc0, !PT ;  /* 0x00000007fc027812 */ /* 0x040fe200078ec0ff */
[C---:B------:R-:W-:Y:S01]  /*1f7f0*/  IMAD.SHL.U32 R4, R252.reuse, 0x2, RZ ;  /* 0x00000002fc047824 */ /* 0x040fe200078e00ff */
[----:B------:R-:W-:Y:S01]  /*1f800*/  STL [R1+0xe4], RZ ;  /* 0x0000e4ff01007387 */ /* 0x000fe20000100800 */
[----:B------:R-:W-:Y:S01]  /*1f810*/  LOP3.LUT R6, R252, 0x3, RZ, 0xc0, !PT ;  /* 0x00000003fc067812 */ /* 0x000fe200078ec0ff */
[----:B------:R-:W-:Y:S01]  /*1f820*/  USHF.R.S32.HI UR8, URZ, 0x1f, UR5 ;  /* 0x0000001f3f087899 */ /* 0x000fe20008011405 */
[----:B------:R-:W-:Y:S01]  /*1f830*/  IADD3 R0, R0, c[0x0][0x180], RZ ;  /* 0x0000600000007a10 */ /* 0x000fe20007ffe0ff */
[----:B------:R-:W-:Y:S01]  /*1f840*/  STL [R1+0xe8], RZ ;  /* 0x0000e8ff01007387 */ /* 0x000fe20000100800 */
[----:B------:R-:W-:Y:S01]  /*1f850*/  LOP3.LUT R5, R252, 0x1c, RZ, 0xc0, !PT ;  /* 0x0000001cfc057812 */ /* 0x000fe200078ec0ff */
[----:B------:R-:W-:Y:S01]  /*1f860*/  CS2R R204, SRZ ;  /* 0x0000000000cc7805 */ /* 0x000fe2000001ff00 */
[----:B------:R-:W-:Y:S01]  /*1f870*/  SHF.R.S32.HI R3, RZ, 0x1f, R0 ;  /* 0x0000001fff037819 */ /* 0x000fe20000011400 */
[----:B------:R-:W-:Y:S01]  /*1f880*/  STL [R1+0xec], RZ ;  /* 0x0000ecff01007387 */ /* 0x000fe20000100800 */
[----:B------:R-:W-:Y:S01]  /*1f890*/  CS2R R206, SRZ ;  /* 0x0000000000ce7805 */ /* 0x000fe2000001ff00 */
[----:B------:R-:W-:Y:S01]  /*1f8a0*/  IMAD R12, R6, 0x120, R5 ;  /* 0x00000120060c7824 */ /* 0x000fe200078e0205 */
[----:B------:R-:W-:Y:S01]  /*1f8b0*/  LEA.HI R3, R3, R0, RZ, 0x6 ;  /* 0x0000000003037211 */ /* 0x000fe200078f30ff */
[----:B------:R-:W-:Y:S01]  /*1f8c0*/  STL [R1+0x100], RZ ;  /* 0x000100ff01007387 */ /* 0x000fe20000100800 */
[----:B------:R-:W-:Y:S01]  /*1f8d0*/  IMAD.SHL.U32 R0, R2, 0x10, RZ ;  /* 0x0000001002007824 */ /* 0x000fe200078e00ff */
[----:B------:R-:W-:Y:S01]  /*1f8e0*/  CS2R R196, SRZ ;  /* 0x0000000000c47805 */ /* 0x000fe2000001ff00 */
[----:B------:R-:W-:Y:S01]  /*1f8f0*/  SHF.R.S32.HI R3, RZ, 0x6, R3 ;  /* 0x00000006ff037819 */ /* 0x000fe20000011403 */
[----:B------:R-:W-:Y:S01]  /*1f900*/  STL [R1+0x104], RZ ;  /* 0x000104ff01007387 */ /* 0x000fe20000100800 */
[----:B------:R-:W-:Y:S01]  /*1f910*/  LOP3.LUT R14, R12, 0x20, RZ, 0x3c, !PT ;  /* 0x000000200c0e7812 */ /* 0x000fe200078e3cff */
[----:B------:R-:W-:Y:S01]  /*1f920*/  CS2R R198, SRZ ;  /* 0x0000000000c67805 */ /* 0x000fe2000001ff00 */
[----:B------:R-:W-:Y:S01]  /*1f930*/  LOP3.LUT R0, R0, 0x30, R4, 0x78, !PT ;  /* 0x0000003000007812 */ /* 0x000fe200078e7804 */
[----:B------:R-:W-:Y:S01]  /*1f940*/  STL [R1+0x108], RZ ;  /* 0x000108ff01007387 */ /* 0x000fe20000100800 */
[----:B------:R-:W-:Y:S01]  /*1f950*/  SHF.R.S32.HI R4, RZ, 0x1f, R251 ;  /* 0x0000001fff047819 */ /* 0x000fe200000114fb */
[----:B------:R-:W-:Y:S01]  /*1f960*/  CS2R R192, SRZ ;  /* 0x0000000000c07805 */ /* 0x000fe2000001ff00 */
[----:B------:R-:W-:Y:S01]  /*1f970*/  LOP3.LUT R13, R12, 0x40, RZ, 0x3c, !PT ;  /* 0x000000400c0d7812 */ /* 0x000fe200078e3cff */
[----:B------:R-:W-:Y:S01]  /*1f980*/  STL [R1+0x10c], RZ ;  /* 0x00010cff01007387 */ /* 0x000fe20000100800 */
[----:B------:R-:W-:Y:S01]  /*1f990*/  IMAD R2, R2, 0x100, R0 ;  /* 0x0000010002027824 */ /* 0x000fe200078e0200 */
[----:B------:R-:W-:Y:S01]  /*1f9a0*/  SHF.L.U64.HI R0, R251, 0x2, R4 ;  /* 0x00000002fb007819 */ /* 0x000fe20000010204 */
[----:B------:R-:W-:Y:S01]  /*1f9b0*/  IMAD.SHL.U32 R4, R252, 0x40, RZ ;  /* 0x00000040fc047824 */ /* 0x000fe200078e00ff */
[----:B------:R-:W-:Y:S01]  /*1f9c0*/  STL [R1+0x1d0], RZ ;  /* 0x0001d0ff01007387 */ /* 0x000fe20000100800 */
[----:B------:R-:W-:Y:S01]  /*1f9d0*/  CS2R R194, SRZ ;  /* 0x0000000000c27805 */ /* 0x000fe2000001ff00 */
[----:B------:R-:W-:Y:S01]  /*1f9e0*/  CS2R R32, SRZ ;  /* 0x0000000000207805 */ /* 0x000fe2000001ff00 */
[----:B------:R-:W-:Y:S01]  /*1f9f0*/  CS2R R34, SRZ ;  /* 0x0000000000227805 */ /* 0x000fe2000001ff00 */
[----:B------:R-:W-:Y:S01]  /*1fa00*/  STL [R1+0x1d4], RZ ;  /* 0x0001d4ff01007387 */ /* 0x000fe20000100800 */
[----:B------:R-:W-:Y:S01]  /*1fa10*/  LOP3.LUT R4, R4, 0x1800, RZ, 0xc0, !PT ;  /* 0x0000180004047812 */ /* 0x000fe200078ec0ff */
[----:B------:R-:W-:Y:S01]  /*1fa20*/  CS2R R96, SRZ ;  /* 0x0000000000607805 */ /* 0x000fe2000001ff00 */
[----:B------:R-:W-:Y:S01]  /*1fa30*/  CS2R R98, SRZ ;  /* 0x0000000000627805 */ /* 0x000fe2000001ff00 */
[----:B------:R-:W-:Y:S01]  /*1fa40*/  STL [R1+0x1d8], RZ ;  /* 0x0001d8ff01007387 */ /* 0x000fe20000100800 */
[----:B------:R-:W-:Y:S01]  /*1fa50*/  CS2R R100, SRZ ;  /* 0x0000000000647805 */ /* 0x000fe2000001ff00 */
[----:B------:R-:W-:Y:S01]  /*1fa60*/  IMAD.IADD R2, R2, 0x1, R4 ;  /* 0x0000000102027824 */ /* 0x000fe200078e0204 */
[----:B------:R-:W-:Y:S01]  /*1fa70*/  CS2R R102, SRZ ;  /* 0x0000000000667805 */ /* 0x000fe2000001ff00 */
[----:B------:R-:W-:Y:S01]  /*1fa80*/  STL [R1+0x1dc], RZ ;  /* 0x0001dcff01007387 */ /* 0x000fe20000100800 */
[----:B------:R-:W-:Y:S01]  /*1fa90*/  CS2R R104, SRZ ;  /* 0x0000000000687805 */ /* 0x000fe2000001ff00 */
[----:B------:R-:W-:Y:S01]  /*1faa0*/  CS2R R106, SRZ ;  /* 0x00000000006a7805 */ /* 0x000fe2000001ff00 */
        /* <DEDUP_REMOVED lines=92> */
[----:B------:R-:W-:Y:S01]  /*20070*/  LOP3.LUT R12, R12, 0x60, RZ, 0x3c, !PT ;  /* 0x000000600c0c7812 */ /* 0x000fe200078e3cff */
[----:B------:R-:W-:Y:S01]  /*20080*/  STL [R1+0x17c], RZ ;  /* 0x00017cff01007387 */ /* 0x000fe20000100800 */
[----:B------:R-:W-:Y:S01]  /*20090*/  IADD3 R3, R3, -0x2, RZ ;  /* 0xfffffffe03037810 */ /* 0x000fe20007ffe0ff */
[----:B------:R-:W-:-:S02]  /*200a0*/  USHF.L.U32 UR12, UR5, 0x2, URZ ;  /* 0x00000002050c7899 */ /* 0x000fc4000800063f */
[----:B------:R-:W-:Y:S01]  /*200b0*/  STL [R1+0x160], RZ ;  /* 0x000160ff01007387 */ /* 0x000fe20000100800 */
[----:B------:R-:W-:Y:S02]  /*200c0*/  USHF.L.U64.HI UR8, UR5, 0x2, UR8 ;  /* 0x0000000205087899 */ /* 0x000fe40008010208 */
[----:B------:R-:W-:Y:S01]  /*200d0*/  UIADD3 UR6, UR6, -0x80, URZ ;  /* 0xffffff8006067890 */ /* 0x000fe2000fffe03f */
[----:B------:R-:W-:Y:S01]  /*200e0*/  STL [R1+0x164], RZ ;  /* 0x000164ff01007387 */ /* 0x000fe20000100800 */
[----:B------:R-:W-:Y:S02]  /*200f0*/  UMOV UR4, URZ ;  /* 0x0000003f00047c82 */ /* 0x000fe40008000000 */
[----:B------:R-:W-:Y:S01]  /*20100*/  UMOV UR7, 0x1 ;  /* 0x0000000100077882 */ /* 0x000fe20000000000 */
[----:B------:R-:W-:Y:S01]  /*20110*/  STL [R1+0x168], RZ ;  /* 0x000168ff01007387 */ /* 0x000fe20000100800 */
[----:B------:R-:W-:-:S03]  /*20120*/  UMOV UR5, 0xffffffff ;  /* 0xffffffff00057882 */ /* 0x000fc60000000000 */
[----:B------:R-:W-:Y:S04]  /*20130*/  STL [R1+0x16c], RZ ;  /* 0x00016cff01007387 */ /* 0x000fe80000100800 */
        /* <DEDUP_REMOVED lines=48> */
[----:B------:R1:W-:Y:S04]  /*20440*/  STL [R1+0xc20], R4 ;  /* 0x000c200401007387 */ /* 0x0003e80000100800 */
[----:B------:R2:W-:Y:S01]  /*20450*/  STL [R1+0xc18], R2 ;  /* 0x000c180201007387 */ /* 0x0005e20000100800 */
[----:B-1----:R-:W-:Y:S01]  /*20460*/  CS2R R4, SRZ ;  /* 0x0000000000047805 */ /* 0x002fe2000001ff00 */
[----:B--2---:R-:W-:-:S05]  /*20470*/  LOP3.LUT R2, R2, 0x40, RZ, 0x3c, !PT ;  /* 0x0000004002027812 */ /* 0x004fca00078e3cff */
[----:B------:R1:W-:Y:S02]  /*20480*/  STL [R1+0xc1c], R2 ;  /* 0x000c1c0201007387 */ /* 0x0003e40000100800 */
.L_x_2:
[----:B------:R-:W2:Y:S01]  /*20490*/  LDL R15, [R1+0xc18] ;  /* 0x000c1800010f7983 */ /* 0x000ea20000100800 */
[----:B------:R-:W-:Y:S01]  /*204a0*/  UIADD3 UR5, UR5, 0x1, URZ ;  /* 0x0000000105057890 */ /* 0x000fe2000fffe03f */
[----:B------:R-:W-:-:S04]  /*204b0*/  DEPBAR.LE SB0, 0x2 ;  /* 0x000080800000791a */ /* 0x000fc80000000000 */
[----:B------:R-:W3:Y:S01]  /*204c0*/  S2R R12, SR_TID.X ;  /* 0x00000000000c7919 */ /* 0x000ee20000002100 */
[----:B------:R-:W-:-:S03]  /*204d0*/  UISETP.GT.AND UP0, UPT, UR5, 0x1, UPT ;  /* 0x000000010500788c */ /* 0x000fc6000bf04270 */
[----:B------:R-:W-:Y:S01]  /*204e0*/  STL [R1+0x1608], R209 ;  /* 0x001608d101007387 */ /* 0x000fe20000100800 */
[----:B------:R-:W-:-:S03]  /*204f0*/  USEL UR5, UR5, URZ, !UP0 ;  /* 0x0000003f05057287 */ /* 0x000fc6000c000000 */
[----:B------:R-:W-:Y:S03]  /*20500*/  STL [R1+0x1604], R210 ;  /* 0x001604d201007387 */ /* 0x000fe60000100800 */
[----:B------:R-:W-:Y:S01]  /*20510*/  IMAD.U32 R252, RZ, RZ, UR5 ;  /* 0x00000005fffc7e24 */ /* 0x000fe2000f8e00ff */
[----:B------:R-:W-:Y:S01]  /*20520*/  STL [R1+0x1600], R211 ;  /* 0x001600d301007387 */ /* 0x000fe20000100800 */
[----:B-1----:R-:W-:-:S03]  /*20530*/  IMAD.U32 R2, RZ, RZ, UR5 ;  /* 0x00000005ff027e24 */ /* 0x002fc6000f8e00ff */
[----:B------:R1:W-:Y:S01]  /*20540*/  STL [R1+0x12bc], R0 ;  /* 0x0012bc0001007387 */ /* 0x0003e20000100800 */
[C---:B---3--:R-:W-:Y:S02]  /*20550*/  LOP3.LUT R13, R12.reuse, 0x1c, RZ, 0xc0, !PT ;  /* 0x0000001c0c0d7812 */ /* 0x048fe400078ec0ff */
[C---:B------:R-:W-:Y:S02]  /*20560*/  LOP3.LUT R3, R12.reuse, 0x3, RZ, 0xc0, !PT ;  /* 0x000000030c037812 */ /* 0x040fe400078ec0ff */
[C---:B------:R-:W-:Y:S02]  /*20570*/  LOP3.LUT R14, R12.reuse, 0x1c, RZ, 0xc0, !PT ;  /* 0x0000001c0c0e7812 */ /* 0x040fe400078ec0ff */
[----:B------:R-:W-:Y:S01]  /*20580*/  LOP3.LUT R12, R12, 0x3, RZ, 0xc0, !PT ;  /* 0x000000030c0c7812 */ /* 0x000fe200078ec0ff */
[----:B------:R-:W-:-:S04]  /*20590*/  IMAD R3, R3, 0x120, R13 ;  /* 0x0000012003037824 */ /* 0x000fc800078e020d */
[----:B------:R-:W-:Y:S01]  /*205a0*/  IMAD R12, R12, 0x120, R14 ;  /* 0x000001200c0c7824 */ /* 0x000fe200078e020e */
[----:B------:R-:W-:-:S03]  /*205b0*/  LOP3.LUT R3, R3, 0x20, RZ, 0x3c, !PT ;  /* 0x0000002003037812 */ /* 0x000fc600078e3cff */
[----:B------:R-:W-:Y:S01]  /*205c0*/  IMAD R252, R252, 0x4000, R12 ;  /* 0x00004000fcfc7824 */ /* 0x000fe200078e020c */
[----:B------:R-:W-:Y:S01]  /*205d0*/  BAR.SYNC.DEFER_BLOCKING 0x0 ;  /* 0x0000000000007b1d */ /* 0x000fe20000010000 */
[----:B------:R-:W-:Y:S02]  /*205e0*/  IMAD R14, R2, 0x4000, R3 ;  /* 0x00004000020e7824 */ /* 0x000fe400078e0203 */
[----:B------:R-:W-:-:S03]  /*205f0*/  IMAD.U32 R3, RZ, RZ, UR5 ;  /* 0x00000005ff037e24 */ /* 0x000fc6000f8e00ff */
[----:B------:R-:W3:Y:S04]  /*20600*/  S2R R12, SR_TID.X ;  /* 0x00000000000c7919 */ /* 0x000ee80000002100 */
[----:B------:R-:W-:Y:S04]  /*20610*/  STL [R1+0x2f0], R14 ;  /* 0x0002f00e01007387 */ /* 0x000fe80000100800 */
[----:B------:R-:W-:Y:S04]  /*20620*/  LDS R68, [R252+0x40000] ;  /* 0x04000000fc447984 */ /* 0x000fe80000000800 */
[----:B------:R-:W-:Y:S01]  /*20630*/  LDS R70, [R252+0x40400] ;  /* 0x04040000fc467984 */ /* 0x000fe20000000800 */
[----:B---3--:R-:W-:-:S02]  /*20640*/  LOP3.LUT R18, R12, 0x1c, RZ, 0xc0, !PT ;  /* 0x0000001c0c127812 */ /* 0x008fc400078ec0ff */
[C---:B------:R-:W-:Y:S01]  /*20650*/  LOP3.LUT R13, R12.reuse, 0x3, RZ, 0xc0, !PT ;  /* 0x000000030c0d7812 */ /* 0x040fe200078ec0ff */
[----:B------:R-:W-:Y:S01]  /*20660*/  LDS R69, [R14+0x40000] ;  /* 0x040000000e457984 */ /* 0x000fe20000000800 */
[C---:B------:R-:W-:Y:S02]  /*20670*/  LOP3.LUT R17, R12.reuse, 0x1c, RZ, 0xc0, !PT ;  /* 0x0000001c0c117812 */ /* 0x040fe400078ec0ff */
[----:B------:R-:W-:Y:S01]  /*20680*/  LOP3.LUT R16, R12, 0x3, RZ, 0xc0, !PT ;  /* 0x000000030c107812 */ /* 0x000fe200078ec0ff */
[----:B------:R-:W-:Y:S01]  /*20690*/  IMAD R13, R13, 0x120, R18 ;  /* 0x000001200d0d7824 */ /* 0x000fe200078e0212 */
[----:B------:R-:W-:Y:S01]  /*206a0*/  LDS R71, [R14+0x40400] ;  /* 0x040400000e477984 */ /* 0x000fe20000000800 */
[----:B------:R-:W-:Y:S02]  /*206b0*/  IMAD.U32 R12, RZ, RZ, UR5 ;  /* 0x00000005ff0c7e24 */ /* 0x000fe4000f8e00ff */
[----:B------:R-:W-:Y:S01]  /*206c0*/  IMAD R16, R16, 0x120, R17 ;  /* 0x0000012010107824 */ /* 0x000fe200078e0211 */
[----:B------:R-:W-:Y:S01]  /*206d0*/  LOP3.LUT R13, R13, 0x40, RZ, 0x3c, !PT ;  /* 0x000000400d0d7812 */ /* 0x000fe200078e3cff */
[----:B------:R-:W-:Y:S03]  /*206e0*/  LDS R40, [R252+0x40080] ;  /* 0x04008000fc287984 */ /* 0x000fe60000000800 */
[----:B------:R-:W-:Y:S01]  /*206f0*/  LOP3.LUT R16, R16, 0x60, RZ, 0x3c, !PT ;  /* 0x0000006010107812 */ /* 0x000fe200078e3cff */
[----:B------:R-:W-:Y:S01]  /*20700*/  IMAD R13, R2, 0x4000, R13 ;  /* 0x00004000020d7824 */ /* 0x000fe200078e020d */
[----:B------:R-:W-:Y:S03]  /*20710*/  LDS R42, [R252+0x40480] ;  /* 0x04048000fc2a7984 */ /* 0x000fe60000000800 */
[----:B-1----:R-:W-:Y:S01]  /*20720*/  IMAD R0, R3, 0x4000, R16 ;  /* 0x0000400003007824 */ /* 0x002fe200078e0210 */
[----:B------:R-:W-:Y:S04]  /*20730*/  LDS R64, [R13+0x40000] ;  /* 0x040000000d407984 */ /* 0x000fe80000000800 */
        /* <DEDUP_REMOVED lines=9> */
[----:B------:R-:W-:Y:S04]  /*207d0*/  STL [R1+0x2f4], R13 ;  /* 0x0002f40d01007387 */ /* 0x000fe80000100800 */
[----:B------:R-:W-:Y:S04]  /*207e0*/  STL [R1+0x2f8], R0 ;  /* 0x0002f80001007387 */ /* 0x000fe80000100800 */
[----:B------:R-:W-:Y:S01]  /*207f0*/  STL [R1+0x15e0], R0 ;  /* 0x0015e00001007387 */ /* 0x000fe20000100800 */
[----:B--2---:R-:W-:-:S05]  /*20800*/  IMAD R2, R12, 0x20000, R15 ;  /* 0x000200000c027824 */ /* 0x004fca00078e020f */
[----:B------:R-:W1:Y:S04]  /*20810*/  LDSM.16.M88.4 R28, [R2] ;  /* 0x00000000021c783b */ /* 0x000e680000000200 */
[----:B------:R-:W2:Y:S04]  /*20820*/  LDSM.16.M88.4 R24, [R2+0x2000] ;  /* 0x002000000218783b */ /* 0x000ea80000000200 */
[----:B------:R-:W3:Y:S04]  /*20830*/  LDSM.16.M88.4 R16, [R2+0x6000] ;  /* 0x006000000210783b */ /* 0x000ee80000000200 */
[----:B------:R-:W-:Y:S04]  /*20840*/  LDSM.16.M88.4 R20, [R2+0x4000] ;  /* 0x004000000214783b */ /* 0x000fe80000000200 */
[----:B------:R-:W4:Y:S04]  /*20850*/  LDSM.16.M88.4 R12, [R2+0x8000] ;  /* 0x00800000020c783b */ /* 0x000f280000000200 */
[----:B------:R-:W-:Y:S01]  /*20860*/  LDSM.16.M88.4 R164, [R2+0x1a000] ;  /* 0x01a0000002a4783b */ /* 0x000fe20000000200 */
[-C--:B-1----:R-:W-:Y:S03]  /*20870*/  HMMA.1688.F32.TF32 R152, R68, R28.reuse, R204 ;  /* 0x0000001c4498723c */ /* 0x082fe600000810cc */
[----:B------:R-:W-:Y:S04]  /*20880*/  STL [R1+0x15fc], R31 ;  /* 0x0015fc1f01007387 */ /* 0x000fe80000100800 */
[----:B--2---:R-:W-:Y:S01]  /*20890*/  STL [R1+0x15f4], R26 ;  /* 0x0015f41a01007387 */ /* 0x004fe20000100800 */
[-C--:B------:R-:W-:Y:S03]  /*208a0*/  HMMA.1688.F32.TF32 R32, R64, R28.reuse, R32 ;  /* 0x0000001c4020723c */ /* 0x080fe60000081020 */
[----:B------:R-:W-:Y:S04]  /*208b0*/  STL [R1+0x15f0], R27 ;  /* 0x0015f01b01007387 */ /* 0x000fe80000100800 */
[----:B---3--:R-:W-:Y:S01]  /*208c0*/  STL [R1+0x15f8], R19 ;  /* 0x0015f81301007387 */ /* 0x008fe20000100800 */
[----:B------:R-:W-:Y:S08]  /*208d0*/  HMMA.1688.F32.TF32 R92, R40, R28, R92 ;  /* 0x0000001c285c723c */ /* 0x000ff0000008105c */
[----:B------:R-:W-:Y:S01]  /*208e0*/  IMAD.MOV.U32 R184, RZ, RZ, R152 ;  /* 0x000000ffffb87224 */ /* 0x000fe200078e0098 */
[----:B------:R-:W-:Y:S01]  /*208f0*/  MOV R210, R154 ;  /* 0x0000009a00d27202 */ /* 0x000fe20000000f00 */
[----:B------:R-:W-:-:S02]  /*20900*/  IMAD.MOV.U32 R209, RZ, RZ, R153 ;  /* 0x000000ffffd17224 */ /* 0x000fc400078e0099 */
[----:B------:R-:W-:Y:S01]  /*20910*/  IMAD.MOV.U32 R211, RZ, RZ, R155 ;  /* 0x000000ffffd37224 */ /* 0x000fe200078e009b */
[----:B------:R-:W2:Y:S04]  /*20920*/  LDL.LU.64 R152, [R1+0xe0] ;  /* 0x0000e00001987983 */ /* 0x000ea80000300a00 */
[----:B------:R-:W2:Y:S04]  /*20930*/  LDL.LU.64 R154, [R1+0xe8] ;  /* 0x0000e800019a7983 */ /* 0x000ea80000300a00 */
[----:B------:R-:W-:Y:S04]  /*20940*/  STL.64 [R1+0x120], R32 ;  /* 0x0001202001007387 */ /* 0x000fe80000100a00 */
[----:B------:R1:W-:Y:S02]  /*20950*/  STL.64 [R1+0x128], R34 ;  /* 0x0001282201007387 */ /* 0x0003e40000100a00 */
[----:B-1----:R-:W-:Y:S11]  /*20960*/  HMMA.1688.F32.TF32 R32, R60, R28, R76 ;  /* 0x0000001c3c20723c */ /* 0x002ff6000008104c */
[----:B------:R-:W-:Y:S11]  /*20970*/  @!UPT UIADD3 URZ, URZ, URZ, URZ ;  /* 0x0000003f3f3ff290 */ /* 0x000ff6000fffe03f */
[----:B------:R-:W-:Y:S01]  /*20980*/  @!UPT UIADD3 URZ, URZ, URZ, URZ ;  /* 0x0000003f3f3ff290 */ /* 0x000fe2000fffe03f */
[----:B------:R1:W-:Y:S01]  /*20990*/  STL.64 [R1+0x2c0], R32 ;  /* 0x0002c02001007387 */ /* 0x0003e20000100a00 */
[----:B------:R-:W-:-:S03]  /*209a0*/  IMAD.MOV.U32 R29, RZ, RZ, R35 ;  /* 0x000000ffff1d7224 */ /* 0x000fc600078e0023 */
[----:B------:R-:W-:Y:S04]  /*209b0*/  STL.64 [R1+0xb0], R92 ;  /* 0x0000b05c01007387 */ /* 0x000fe80000100a00 */
[----:B------:R-:W-:Y:S04]  /*209c0*/  STL.64 [R1+0xb8], R94 ;  /* 0x0000b85e01007387 */ /* 0x000fe80000100a00 */
[----:B------:R3:W-:Y:S04]  /*209d0*/  STL [R1+0x2c8], R34 ;  /* 0x0002c82201007387 */ /* 0x0007e80000100800 */
[----:B-1----:R-:W5:Y:S04]  /*209e0*/  LDL.LU.64 R32, [R1+0x100] ;  /* 0x0001000001207983 */ /* 0x002f680000300a00 */
[----:B---3--:R-:W5:Y:S01]  /*209f0*/  LDL.LU.64 R34, [R1+0x108] ;  /* 0x0001080001227983 */ /* 0x008f620000300a00 */
[-C--:B------:R-:W-:Y:S03]  /*20a00*/  HMMA.1688.F32.TF32 R76, R68, R24.reuse, R196 ;  /* 0x00000018444c723c */ /* 0x080fe600000810c4 */
[----:B------:R-:W-:Y:S05]  /*20a10*/  STL [R1+0x15c4], R29 ;  /* 0x0015c41d01007387 */ /* 0x000fea0000100800 */
[C---:B------:R-:W-:Y:S08]  /*20a20*/  HMMA.1688.F32.TF32 R92, R40.reuse, R24, R136 ;  /* 0x00000018285c723c */ /* 0x040ff00000081088 */
[C---:B----4-:R-:W-:Y:S08]  /*20a30*/  HMMA.1688.F32.TF32 R200, R40.reuse, R12, R148 ;  /* 0x0000000c28c8723c */ /* 0x050ff00000081094 */
[----:B------:R-:W-:Y:S01]  /*20a40*/  IMAD.MOV.U32 R31, RZ, RZ, R76 ;  /* 0x000000ffff1f7224 */ /* 0x000fe200078e004c */
[----:B------:R-:W-:Y:S01]  /*20a50*/  HMMA.1688.F32.TF32 R248, R40, R16, R144 ;  /* 0x0000001028f8723c */ /* 0x000fe20000081090 */
[----:B------:R-:W-:-:S02]  /*20a60*/  IMAD.MOV.U32 R19, RZ, RZ, R77 ;  /* 0x000000ffff137224 */ /* 0x000fc400078e004d */
[----:B------:R-:W-:Y:S02]  /*20a70*/  IMAD.MOV.U32 R26, RZ, RZ, R78 ;  /* 0x000000ffff1a7224 */ /* 0x000fe400078e004e */
[----:B------:R-:W-:-:S03]  /*20a80*/  IMAD.MOV.U32 R27, RZ, RZ, R79 ;  /* 0x000000ffff1b7224 */ /* 0x000fc600078e004f */
[----:B------:R-:W-:Y:S01]  /*20a90*/  HMMA.1688.F32.TF32 R76, R64, R24, R96 ;  /* 0x00000018404c723c */ /* 0x000fe20000081060 */
[----:B------:R-:W-:Y:S11]  /*20aa0*/  LDSM.16.M88.4 R96, [R2+0x12000] ;  /* 0x012000000260783b */ /* 0x000ff60000000200 */
[----:B------:R-:W-:Y:S11]  /*20ab0*/  @!UPT UIADD3 URZ, URZ, URZ, URZ ;  /* 0x0000003f3f3ff290 */ /* 0x000ff6000fffe03f */
[----:B------:R-:W-:Y:S01]  /*20ac0*/  STL.64 [R1+0x110], R76 ;  /* 0x0001104c01007387 */ /* 0x000fe20000100a00 */
[----:B------:R-:W-:-:S03]  /*20ad0*/  IMAD.MOV.U32 R0, RZ, RZ, R79 ;  /* 0x000000ffff007224 */ /* 0x000fc600078e004f */
[----:B------:R1:W-:Y:S04]  /*20ae0*/  STL [R1+0x118], R78 ;  /* 0x0001184e01007387 */ /* 0x0003e80000100800 */
[----:B------:R-:W-:Y:S01]  /*20af0*/  STL [R1+0x15e4], R0 ;  /* 0x0015e40001007387 */ /* 0x000fe20000100800 */
[----:B-1----:R-:W-:Y:S08]  /*20b00*/  HMMA.1688.F32.TF32 R76, R60, R24, R84 ;  /* 0x000000183c4c723c */ /* 0x002ff00000081054 */
[----:B------:R-:W-:Y:S01]  /*20b10*/  HMMA.1688.F32.TF32 R84, R64, R20, R100 ;  /* 0x000000144054723c */ /* 0x000fe20000081064 */
[----:B------:R-:W-:Y:S11]  /*20b20*/  LDSM.16.M88.4 R100, [R2+0x10000] ;  /* 0x010000000264783b */ /* 0x000ff60000000200 */
[----:B------:R-:W-:Y:S03]  /*20b30*/  @!UPT UIADD3 URZ, URZ, URZ, URZ ;  /* 0x0000003f3f3ff290 */ /* 0x000fe6000fffe03f */
[----:B------:R-:W-:Y:S01]  /*20b40*/  STL [R1+0x2b0], R76 ;  /* 0x0002b04c01007387 */ /* 0x000fe20000100800 */
[----:B------:R-:W-:-:S03]  /*20b50*/  IMAD.MOV.U32 R29, RZ, RZ, R77 ;  /* 0x000000ffff1d7224 */ /* 0x000fc600078e004d */
[----:B------:R-:W-:Y:S04]  /*20b60*/  STL.64 [R1+0x90], R92 ;  /* 0x0000905c01007387 */ /* 0x000fe80000100a00 */
[----:B------:R-:W-:Y:S04]  /*20b70*/  STL.64 [R1+0x98], R94 ;  /* 0x0000985e01007387 */ /* 0x000fe80000100a00 */
[----:B------:R1:W-:Y:S04]  /*20b80*/  STL.64 [R1+0x2b8], R78 ;  /* 0x0002b84e01007387 */ /* 0x0003e80000100a00 */
[----:B------:R-:W-:Y:S04]  /*20b90*/  STL [R1+0x15c8], R29 ;  /* 0x0015c81d01007387 */ /* 0x000fe80000100800 */
[----:B------:R-:W-:Y:S01]  /*20ba0*/  LDSM.16.M88.4 R92, [R2+0x14000] ;  /* 0x01400000025c783b */ /* 0x000fe20000000200 */
[-C--:B-1----:R-:W-:Y:S11]  /*20bb0*/  HMMA.1688.F32.TF32 R76, R68, R20.reuse, R192 ;  /* 0x00000014444c723c */ /* 0x082ff600000810c0 */
[----:B------:R-:W-:Y:S11]  /*20bc0*/  @!UPT UIADD3 URZ, URZ, URZ, URZ ;  /* 0x0000003f3f3ff290 */ /* 0x000ff6000fffe03f */
[----:B------:R-:W-:Y:S02]  /*20bd0*/  @!UPT UIADD3 URZ, URZ, URZ, URZ ;  /* 0x0000003f3f3ff290 */ /* 0x000fe4000fffe03f */
[----:B------:R-:W-:Y:S02]  /*20be0*/  IMAD.MOV.U32 R195, RZ, RZ, R76 ;  /* 0x000000ffffc37224 */ /* 0x000fe400078e004c */
[----:B------:R-:W-:Y:S02]  /*20bf0*/  IMAD.MOV.U32 R194, RZ, RZ, R77 ;  /* 0x000000ffffc27224 */ /* 0x000fe400078e004d */
[----:B------:R-:W-:Y:S02]  /*20c00*/  IMAD.MOV.U32 R193, RZ, RZ, R78 ;  /* 0x000000ffffc17224 */ /* 0x000fe400078e004e */
[----:B------:R-:W-:Y:S02]  /*20c10*/  IMAD.MOV.U32 R192, RZ, RZ, R79 ;  /* 0x000000ffffc07224 */ /* 0x000fe400078e004f */
[----:B------:R-:W-:Y:S11]  /*20c20*/  HMMA.1688.F32.TF32 R76, R40, R20, R140 ;  /* 0x00000014284c723c */ /* 0x000ff6000008108c */
[----:B------:R-:W-:Y:S11]  /*20c30*/  @!UPT UIADD3 URZ, URZ, URZ, URZ ;  /* 0x0000003f3f3ff290 */ /* 0x000ff6000fffe03f */
[----:B------:R-:W-:Y:S01]  /*20c40*/  @!UPT UIADD3 URZ, URZ, URZ, URZ ;  /* 0x0000003f3f3ff290 */ /* 0x000fe2000fffe03f */
[----:B------:R-:W-:Y:S01]  /*20c50*/  STL.64 [R1+0x50], R76 ;  /* 0x0000504c01007387 */ /* 0x000fe20000100a00 */
[----:B------:R-:W-:-:S03]  /*20c60*/  IMAD.MOV.U32 R0, RZ, RZ, R79 ;  /* 0x000000ffff007224 */ /* 0x000fc600078e004f */
[----:B------:R-:W-:Y:S04]  /*20c70*/  STL.64 [R1+0xf0], R84 ;  /* 0x0000f05401007387 */ /* 0x000fe80000100a00 */
[----:B------:R-:W-:Y:S04]  /*20c80*/  STL.64 [R1+0xf8], R86 ;  /* 0x0000f85601007387 */ /* 0x000fe80000100a00 */
[----:B------:R1:W-:Y:S04]  /*20c90*/  STL [R1+0x58], R78 ;  /* 0x0000584e01007387 */ /* 0x0003e80000100800 */
[----:B------:R3:W-:Y:S04]  /*20ca0*/  STL.64 [R1+0x15e8], R22 ;  /* 0x0015e81601007387 */ /* 0x0007e80000100a00 */
[----:B------:R-:W-:Y:S01]  /*20cb0*/  LDSM.16.M88.4 R84, [R2+0x18000] ;  /* 0x018000000254783b */ /* 0x000fe20000000200 */
[C---:B-1----:R-:W-:Y:S03]  /*20cc0*/  HMMA.1688.F32.TF32 R76, R60.reuse, R20, R88 ;  /* 0x000000143c4c723c */ /* 0x042fe60000081058 */
[----:B------:R-:W1:Y:S05]  /*20cd0*/  LDSM.16.M88.4 R88, [R2+0x16000] ;  /* 0x016000000258783b */ /* 0x000e6a0000000200 */
[-C--:B---3--:R-:W-:Y:S01]  /*20ce0*/  HMMA.1688.F32.TF32 R20, R60, R16.reuse, R80 ;  /* 0x000000103c14723c */ /* 0x088fe20000081050 */
[----:B------:R-:W-:Y:S11]  /*20cf0*/  LDSM.16.M88.4 R80, [R2+0xa000] ;  /* 0x00a000000250783b */ /* 0x000ff60000000200 */
[----:B------:R-:W-:Y:S03]  /*20d00*/  @!UPT UIADD3 URZ, URZ, URZ, URZ ;  /* 0x0000003f3f3ff290 */ /* 0x000fe6000fffe03f */
[----:B------:R-:W-:Y:S04]  /*20d10*/  STL.64 [R1+0x260], R76 ;  /* 0x0002604c01007387 */ /* 0x000fe80000100a00 */
[----:B------:R3:W-:Y:S05]  /*20d20*/  STL.64 [R1+0x268], R78 ;  /* 0x0002684e01007387 */ /* 0x0007ea0000100a00 */
[----:B------:R-:W-:Y:S01]  /*20d30*/  IMAD.MOV.U32 R29, RZ, RZ, R23 ;  /* 0x000000ffff1d7224 */ /* 0x000fe200078e0017 */
[-C--:B---3--:R-:W-:Y:S01]  /*20d40*/  HMMA.1688.F32.TF32 R76, R64, R16.reuse, R104 ;  /* 0x00000010404c723c */ /* 0x088fe20000081068 */
[----:B------:R-:W-:Y:S07]  /*20d50*/  LDSM.16.M88.4 R104, [R2+0xe000] ;  /* 0x00e000000268783b */ /* 0x000fee0000000200 */
[----:B--2---:R-:W-:Y:S11]  /*20d60*/  HMMA.1688.F32.TF32 R204, R68, R16, R152 ;  /* 0x0000001044cc723c */ /* 0x004ff60000081098 */
[----:B------:R-:W-:Y:S04]  /*20d70*/  @!UPT UIADD3 URZ, URZ, URZ, URZ ;  /* 0x0000003f3f3ff290 */ /* 0x000fe8000fffe03f */
[----:B------:R-:W-:Y:S04]  /*20d80*/  STL.64 [R1+0xc0], R76 ;  /* 0x0000c04c01007387 */ /* 0x000fe80000100a00 */
[----:B------:R-:W-:Y:S04]  /*20d90*/  STL.64 [R1+0xc8], R78 ;  /* 0x0000c84e01007387 */ /* 0x000fe80000100a00 */
[----:B------:R-:W-:Y:S04]  /*20da0*/  STL.64 [R1+0x250], R20 ;  /* 0x0002501401007387 */ /* 0x000fe80000100a00 */
[----:B------:R2:W-:Y:S04]  /*20db0*/  STL [R1+0x258], R22 ;  /* 0x0002581601007387 */ /* 0x0005e80000100800 */
[----:B------:R-:W-:Y:S04]  /*20dc0*/  STL [R1+0x15d4], R29 ;  /* 0x0015d41d01007387 */ /* 0x000fe80000100800 */
[----:B------:R-:W-:Y:S01]  /*20dd0*/  LDSM.16.M88.4 R76, [R2+0xc000] ;  /* 0x00c00000024c783b */ /* 0x000fe20000000200 */
[-C--:B--2---:R-:W-:Y:S03]  /*20de0*/  HMMA.1688.F32.TF32 R20, R60, R12.reuse, R72 ;  /* 0x0000000c3c14723c */ /* 0x084fe60000081048 */
[----:B------:R-:W2:Y:S05]  /*20df0*/  LDSM.16.M88.4 R72, [R2+0x1c000] ;  /* 0x01c000000248783b */ /* 0x000eaa0000000200 */
[-C--:B-----5:R-:W-:Y:S11]  /*20e00*/  HMMA.1688.F32.TF32 R196, R68, R12.reuse, R32 ;  /* 0x0000000c44c4723c */ /* 0x0a0ff60000081020 */
[----:B------:R-:W-:Y:S05]  /*20e10*/  @!UPT UIADD3 URZ, URZ, URZ, URZ ;  /* 0x0000003f3f3ff290 */ /* 0x000fea000fffe03f */
[----:B------:R-:W-:Y:S02]  /*20e20*/  IMAD.MOV.U32 R28, RZ, RZ, R20 ;  /* 0x000000ffff1c7224 */ /* 0x000fe400078e0014 */
[----:B------:R-:W-:Y:S02]  /*20e30*/  IMAD.MOV.U32 R25, RZ, RZ, R21 ;  /* 0x000000ffff197224 */ /* 0x000fe400078e0015 */
[----:B------:R-:W-:Y:S01]  /*20e40*/  IMAD.MOV.U32 R24, RZ, RZ, R22 ;  /* 0x000000ffff187224 */ /* 0x000fe200078e0016 */
[C---:B------:R-:W-:Y:S01]  /*20e50*/  HMMA.1688.F32.TF32 R32, R64.reuse, R12, R108 ;  /* 0x0000000c4020723c */ /* 0x040fe2000008106c */
[----:B------:R-:W-:Y:S11]  /*20e60*/  IMAD.MOV.U32 R3, RZ, RZ, R23 ;  /* 0x000000ffff037224 */ /* 0x000ff600078e0017 */
[----:B------:R-:W-:Y:S11]  /*20e70*/  @!UPT UIADD3 URZ, URZ, URZ, URZ ;  /* 0x0000003f3f3ff290 */ /* 0x000ff6000fffe03f */
[----:B------:R-:W-:Y:S04]  /*20e80*/  STL.64 [R1+0xa0], R32 ;  /* 0x0000a02001007387 */ /* 0x000fe80000100a00 */
[----:B------:R-:W-:Y:S04]  /*20e90*/  STL.64 [R1+0xa8], R34 ;  /* 0x0000a82201007387 */ /* 0x000fe80000100a00 */
[----:B------:R-:W3:Y:S04]  /*20ea0*/  LDL.LU.64 R148, [R1+0x1d0] ;  /* 0x0001d00001947983 */ /* 0x000ee80000300a00 */
[----:B------:R-:W3:Y:S04]  /*20eb0*/  LDL.LU.64 R150, [R1+0x1d8] ;  /* 0x0001d80001967983 */ /* 0x000ee80000300a00 */
[----:B------:R-:W4:Y:S04]  /*20ec0*/  LDL.LU.64 R152, [R1+0x1c0] ;  /* 0x0001c00001987983 */ /* 0x000f280000300a00 */
[----:B------:R-:W4:Y:S04]  /*20ed0*/  LDL.LU.64 R154, [R1+0x1c8] ;  /* 0x0001c800019a7983 */ /* 0x000f280000300a00 */
[----:B------:R-:W5:Y:S04]  /*20ee0*/  LDL.LU.64 R156, [R1+0x1b0] ;  /* 0x0001b000019c7983 */ /* 0x000f680000300a00 */
        /* <DEDUP_REMOVED lines=17> */
[----:B------:R-:W-:Y:S04]  /*21000*/  STL [R1+0x15dc], R3 ;  /* 0x0015dc0301007387 */ /* 0x000fe80000100800 */
[----:B------:R-:W-:Y:S04]  /*21010*/  STL [R1+0x15d8], R24 ;  /* 0x0015d81801007387 */ /* 0x000fe80000100800 */
[----:B------:R-:W-:Y:S04]  /*21020*/  STL [R1+0x15d0], R25 ;  /* 0x0015d01901007387 */ /* 0x000fe80000100800 */
[----:B------:R-:W-:Y:S04]  /*21030*/  STL [R1+0x15cc], R28 ;  /* 0x0015cc1c01007387 */ /* 0x000fe80000100800 */
[----:B------:R-:W-:Y:S04]  /*21040*/  STL [R1+0x14c8], R2 ;  /* 0x0014c80201007387 */ /* 0x000fe80000100800 */
[----:B------:R-:W5:Y:S04]  /*21050*/  LDL.LU.64 R180, [R1+0x1f0] ;  /* 0x0001f00001b47983 */ /* 0x000f680000300a00 */
[----:B------:R-:W5:Y:S04]  /*21060*/  LDL.LU.64 R182, [R1+0x1f8] ;  /* 0x0001f80001b67983 */ /* 0x000f680000300a00 */
[----:B------:R-:W2:Y:S01]  /*21070*/  LDSM.16.M88.4 R32, [R2+0x1e000] ;  /* 0x01e000000220783b */ /* 0x000ea20000000200 */
[C---:B-1----:R-:W-:Y:S08]  /*21080*/  HMMA.1688.F32.TF32 R244, R64.reuse, R88, R48 ;  /* 0x0000005840f4723c */ /* 0x042ff00000081030 */
[C---:B------:R-:W-:Y:S08]  /*21090*/  HMMA.1688.F32.TF32 R56, R64.reuse, R84, R56 ;  /* 0x000000544038723c */ /* 0x040ff00000081038 */
[C---:B------:R-:W-:Y:S08]  /*210a0*/  HMMA.1688.F32.TF32 R44, R64.reuse, R164, R44 ;  /* 0x000000a4402c723c */ /* 0x040ff0000008102c */
[C---:B--2---:R-:W-:Y:S08]  /*210b0*/  HMMA.1688.F32.TF32 R52, R64.reuse, R72, R52 ;  /* 0x000000484034723c */ /* 0x044ff00000081034 */
[----:B------:R-:W-:Y:S08]  /*210c0*/  HMMA.1688.F32.TF32 R36, R64, R32, R36 ;  /* 0x000000204024723c */ /* 0x000ff00000081024 */
[-C--:B------:R-:W-:Y:S01]  /*210d0*/  HMMA.1688.F32.TF32 R48, R60, R80.reuse, R8 ;  /* 0x000000503c30723c */ /* 0x080fe20000081008 */
[----:B------:R-:W-:Y:S04]  /*210e0*/  LDS R8, [R252+0x40800] ;  /* 0x04080000fc087984 */ /* 0x000fe80000000800 */
[----:B------:R-:W-:Y:S03]  /*210f0*/  LDS R10, [R252+0x40c00] ;  /* 0x040c0000fc0a7984 */ /* 0x000fe60000000800 */
[C---:B---3--:R-:W-:Y:S08]  /*21100*/  HMMA.1688.F32.TF32 R148, R68.reuse, R80, R148 ;  /* 0x000000504494723c */ /* 0x048ff00000081094 */
[C---:B----4-:R-:W-:Y:S08]  /*21110*/  HMMA.1688.F32.TF32 R152, R68.reuse, R76, R152 ;  /* 0x0000004c4498723c */ /* 0x050ff00000081098 */
[C---:B-----5:R-:W-:Y:S08]  /*21120*/  HMMA.1688.F32.TF32 R156, R68.reuse, R104, R156 ;  /* 0x00000068449c723c */ /* 0x060ff0000008109c */
[C---:B------:R-:W-:Y:S08]  /*21130*/  HMMA.1688.F32.TF32 R160, R68.reuse, R100, R160 ;  /* 0x0000006444a0723c */ /* 0x040ff000000810a0 */
[C---:B------:R-:W-:Y:S08]  /*21140*/  HMMA.1688.F32.TF32 R168, R68.reuse, R96, R168 ;  /* 0x0000006044a8723c */ /* 0x040ff000000810a8 */
[C---:B------:R-:W-:Y:S08]  /*21150*/  HMMA.1688.F32.TF32 R172, R68.reuse, R92, R172 ;  /* 0x0000005c44ac723c */ /* 0x040ff000000810ac */
[C---:B------:R-:W-:Y:S08]  /*21160*/  HMMA.1688.F32.TF32 R108, R68.reuse, R88, R108 ;  /* 0x00000058446c723c */ /* 0x040ff0000008106c */
[C---:B------:R-:W-:Y:S08]  /*21170*/  HMMA.1688.F32.TF32 R136, R68.reuse, R84, R136 ;  /* 0x000000544488723c */ /* 0x040ff00000081088 */
[C---:B------:R-:W-:Y:S08]  /*21180*/  HMMA.1688.F32.TF32 R140, R68.reuse, R164, R140 ;  /* 0x000000a4448c723c */ /* 0x040ff0000008108c */
[C---:B------:R-:W-:Y:S08]  /*21190*/  HMMA.1688.F32.TF32 R144, R68.reuse, R72, R144 ;  /* 0x000000484490723c */ /* 0x040ff00000081090 */
[----:B------:R-:W-:Y:S08]  /*211a0*/  HMMA.1688.F32.TF32 R68, R68, R32, R20 ;  /* 0x000000204444723c */ /* 0x000ff00000081014 */
[C---:B------:R-:W-:Y:S08]  /*211b0*/  HMMA.1688.F32.TF32 R20, R64.reuse, R80, R112 ;  /* 0x000000504014723c */ /* 0x040ff00000081070 */
[C---:B------:R-:W-:Y:S08]  /*211c0*/  HMMA.1688.F32.TF32 R112, R64.reuse, R76, R116 ;  /* 0x0000004c4070723c */ /* 0x040ff00000081074 */
[C---:B------:R-:W-:Y:S07]  /*211d0*/  HMMA.1688.F32.TF32 R116, R64.reuse, R104, R120 ;  /* 0x000000684074723c */ /* 0x040fee0000081078 */
[----:B------:R-:W-:Y:S04]  /*211e0*/  STL.64 [R1+0x70], R20 ;  /* 0x0000701401007387 */ /* 0x000fe80000100a00 */
[----:B------:R-:W-:Y:S04]  /*211f0*/  STL.64 [R1+0x78], R22 ;  /* 0x0000781601007387 */ /* 0x000fe80000100a00 */
[----:B------:R-:W-:Y:S04]  /*21200*/  STL.64 [R1+0x60], R112 ;  /* 0x0000607001007387 */ /* 0x000fe80000100a00 */
[----:B------:R1:W-:Y:S02]  /*21210*/  STL.64 [R1+0x68], R114 ;  /* 0x0000687201007387 */ /* 0x0003e40000100a00 */
[C---:B-1----:R-:W-:Y:S02]  /*21220*/  HMMA.1688.F32.TF32 R112, R64.reuse, R100, R124 ;  /* 0x000000644070723c */ /* 0x042fe4000008107c */
[----:B------:R-:W-:Y:S04]  /*21230*/  STL.64 [R1+0x40], R116 ;  /* 0x0000407401007387 */ /* 0x000fe80000100a00 */
[----:B------:R1:W-:Y:S02]  /*21240*/  STL.64 [R1+0x48], R118 ;  /* 0x0000487601007387 */ /* 0x0003e40000100a00 */
[----:B-1----:R-:W-:Y:S11]  /*21250*/  HMMA.1688.F32.TF32 R116, R64, R96, R128 ;  /* 0x000000604074723c */ /* 0x002ff60000081080 */
[----:B------:R-:W-:Y:S04]  /*21260*/  @!UPT UIADD3 URZ, URZ, URZ, URZ ;  /* 0x0000003f3f3ff290 */ /* 0x000fe8000fffe03f */
[----:B------:R-:W-:Y:S01]  /*21270*/  STL.64 [R1+0x30], R112 ;  /* 0x0000307001007387 */ /* 0x000fe20000100a00 */
[----:B------:R-:W-:-:S03]  /*21280*/  IMAD.MOV.U32 R3, RZ, RZ, R115 ;  /* 0x000000ffff037224 */ /* 0x000fc600078e0073 */
[----:B------:R1:W-:Y:S02]  /*21290*/  STL [R1+0x38], R114 ;  /* 0x0000387201007387 */ /* 0x0003e40000100800 */
[----:B-1----:R-:W-:Y:S02]  /*212a0*/  HMMA.1688.F32.TF32 R112, R64, R92, R132 ;  /* 0x0000005c4070723c */ /* 0x002fe40000081084 */
[----:B------:R1:W-:Y:S04]  /*212b0*/  STL.64 [R1+0x20], R116 ;  /* 0x0000207401007387 */ /* 0x0003e80000100a00 */
[----:B------:R2:W-:Y:S02]  /*212c0*/  STL.64 [R1+0x28], R118 ;  /* 0x0000287601007387 */ /* 0x0005e40000100a00 */
[----:B------:R-:W-:Y:S01]  /*212d0*/  HMMA.1688.F32.TF32 R64, R40, R80, R180 ;  /* 0x000000502840723c */ /* 0x000fe200000810b4 */
[----:B------:R-:W-:Y:S11]  /*212e0*/  IMAD.MOV.U32 R21, RZ, RZ, R184 ;  /* 0x000000ffff157224 */ /* 0x000ff600078e00b8 */
[----:B------:R-:W-:Y:S04]  /*212f0*/  @!UPT UIADD3 URZ, URZ, URZ, URZ ;  /* 0x0000003f3f3ff290 */ /* 0x000fe8000fffe03f */
[----:B------:R-:W-:Y:S01]  /*21300*/  MOV R24, R112 ;  /* 0x0000007000187202 */ /* 0x000fe20000000f00 */
[----:B------:R-:W-:Y:S02]  /*21310*/  IMAD.MOV.U32 R29, RZ, RZ, R113 ;  /* 0x000000ffff1d7224 */ /* 0x000fe400078e0071 */
[----:B------:R-:W-:Y:S01]  /*21320*/  IMAD.MOV.U32 R25, RZ, RZ, R114 ;  /* 0x000000ffff197224 */ /* 0x000fe200078e0072 */
[----:B------:R-:W3:Y:S01]  /*21330*/  LDL.LU.64 R112, [R1+0x200] ;  /* 0x0002000001707983 */ /* 0x000ee20000300a00 */
[----:B------:R-:W-:-:S03]  /*21340*/  IMAD.MOV.U32 R28, RZ, RZ, R115 ;  /* 0x000000ffff1c7224 */ /* 0x000fc600078e0073 */
[----:B------:R-:W3:Y:S04]  /*21350*/  LDL.LU.64 R114, [R1+0x208] ;  /* 0x0002080001727983 */ /* 0x000ee80000300a00 */
[----:B------:R-:W4:Y:S04]  /*21360*/  LDL.LU.64 R124, [R1+0x290] ;  /* 0x00029000017c7983 */ /* 0x000f280000300a00 */
[----:B------:R-:W4:Y:S04]  /*21370*/  LDL.LU.64 R126, [R1+0x298] ;  /* 0x00029800017e7983 */ /* 0x000f280000300a00 */
[----:B-1----:R-:W5:Y:S04]  /*21380*/  LDL.LU.64 R116, [R1+0x280] ;  /* 0x0002800001747983 */ /* 0x002f680000300a00 */
[----:B--2---:R-:W5:Y:S04]  /*21390*/  LDL.LU.64 R118, [R1+0x288] ;  /* 0x0002880001767983 */ /* 0x004f680000300a00 */
[----:B------:R-:W2:Y:S04]  /*213a0*/  LDL.LU.64 R180, [R1+0x270] ;  /* 0x0002700001b47983 */ /* 0x000ea80000300a00 */
[----:B------:R-:W2:Y:S04]  /*213b0*/  LDL.LU.64 R182, [R1+0x278] ;  /* 0x0002780001b67983 */ /* 0x000ea80000300a00 */
[----:B------:R-:W2:Y:S04]  /*213c0*/  LDL.LU.64 R184, [R1+0x240] ;  /* 0x0002400001b87983 */ /* 0x000ea80000300a00 */
[----:B------:R-:W2:Y:S04]  /*213d0*/  LDL.LU.64 R186, [R1+0x248] ;  /* 0x0002480001ba7983 */ /* 0x000ea80000300a00 */
[----:B------:R-:W2:Y:S04]  /*213e0*/  LDL.LU.64 R120, [R1+0x230] ;  /* 0x0002300001787983 */ /* 0x000ea80000300a00 */
[----:B------:R-:W2:Y:S01]  /*213f0*/  LDL.LU.64 R122, [R1+0x238] ;  /* 0x00023800017a7983 */ /* 0x000ea20000300a00 */
[----:B------:R-:W-:-:S03]  /*21400*/  IMAD.MOV.U32 R20, RZ, RZ, R21 ;  /* 0x000000ffff147224 */ /* 0x000fc600078e0015 */
[----:B------:R-:W2:Y:S01]  /*21410*/  LDL.LU.64 R128, [R1+0x220] ;  /* 0x0002200001807983 */ /* 0x000ea20000300a00 */
[----:B------:R-:W-:-:S03]  /*21420*/  IMAD.MOV.U32 R21, RZ, RZ, R209 ;  /* 0x000000ffff157224 */ /* 0x000fc600078e00d1 */
[----:B------:R-:W2:Y:S01]  /*21430*/  LDL.LU.64 R130, [R1+0x228] ;  /* 0x0002280001827983 */ /* 0x000ea20000300a00 */
[----:B------:R-:W-:-:S03]  /*21440*/  IMAD.MOV.U32 R22, RZ, RZ, R210 ;  /* 0x000000ffff167224 */ /* 0x000fc600078e00d2 */
[----:B------:R-:W2:Y:S01]  /*21450*/  LDL.LU.64 R132, [R1+0x210] ;  /* 0x0002100001847983 */ /* 0x000ea20000300a00 */
[----:B------:R-:W-:-:S03]  /*21460*/  IMAD.MOV.U32 R23, RZ, RZ, R211 ;  /* 0x000000ffff177224 */ /* 0x000fc600078e00d3 */
[----:B------:R-:W2:Y:S04]  /*21470*/  LDL.LU.64 R134, [R1+0x218] ;  /* 0x0002180001867983 */ /* 0x000ea80000300a00 */
[----:B------:R-:W2:Y:S04]  /*21480*/  LDL R81, [R1+0x2f0] ;  /* 0x0002f00001517983 */ /* 0x000ea80000100800 */
[----:B------:R-:W3:Y:S04]  /*21490*/  LDL.LU R209, [R1+0x1608] ;  /* 0x0016080001d17983 */ /* 0x000ee80000300800 */
[----:B------:R-:W3:Y:S04]  /*214a0*/  LDL.LU R210, [R1+0x1604] ;  /* 0x0016040001d27983 */ /* 0x000ee80000300800 */
[----:B------:R-:W3:Y:S01]  /*214b0*/  LDL.LU R211, [R1+0x1600] ;  /* 0x0016000001d37983 */ /* 0x000ee20000300800 */
[C---:B------:R-:W-:Y:S08]  /*214c0*/  HMMA.1688.F32.TF32 R4, R60.reuse, R76, R4 ;  /* 0x0000004c3c04723c */ /* 0x040ff00000081004 */
[C---:B------:R-:W-:Y:S08]  /*214d0*/  HMMA.1688.F32.TF32 R240, R60.reuse, R104, R240 ;  /* 0x000000683cf0723c */ /* 0x040ff000000810f0 */
[C---:B------:R-:W-:Y:S08]  /*214e0*/  HMMA.1688.F32.TF32 R236, R60.reuse, R100, R236 ;  /* 0x000000643cec723c */ /* 0x040ff000000810ec */
[C---:B------:R-:W-:Y:S08]  /*214f0*/  HMMA.1688.F32.TF32 R232, R60.reuse, R96, R232 ;  /* 0x000000603ce8723c */ /* 0x040ff000000810e8 */
[C---:B------:R-:W-:Y:S08]  /*21500*/  HMMA.1688.F32.TF32 R228, R60.reuse, R92, R228 ;  /* 0x0000005c3ce4723c */ /* 0x040ff000000810e4 */
[C---:B------:R-:W-:Y:S08]  /*21510*/  HMMA.1688.F32.TF32 R224, R60.reuse, R88, R224 ;  /* 0x000000583ce0723c */ /* 0x040ff000000810e0 */
[C---:B------:R-:W-:Y:S08]  /*21520*/  HMMA.1688.F32.TF32 R220, R60.reuse, R84, R220 ;  /* 0x000000543cdc723c */ /* 0x040ff000000810dc */
[C---:B------:R-:W-:Y:S08]  /*21530*/  HMMA.1688.F32.TF32 R216, R60.reuse, R164, R216 ;  /* 0x000000a43cd8723c */ /* 0x040ff000000810d8 */
[C---:B------:R-:W-:Y:S01]  /*21540*/  HMMA.1688.F32.TF32 R212, R60.reuse, R72, R212 ;  /* 0x000000483cd4723c */ /* 0x040fe200000810d4 */
[----:B--2---:R-:W-:Y:S04]  /*21550*/  LDS R9, [R81+0x40800] ;  /* 0x0408000051097984 */ /* 0x004fe80000000800 */
[----:B------:R-:W1:Y:S03]  /*21560*/  LDS R11, [R81+0x40c00] ;  /* 0x040c0000510b7984 */ /* 0x000e660000000800 */
[----:B---3--:R-:W-:Y:S07]  /*21570*/  HMMA.1688.F32.TF32 R208, R60, R32, R208 ;  /* 0x000000203cd0723c */ /* 0x008fee00000810d0 */
[----:B------:R-:W-:-:S02]  /*21580*/  IMAD.MOV.U32 R60, RZ, RZ, R31 ;  /* 0x000000ffff3c7224 */ /* 0x000fc400078e001f */
[----:B------:R-:W1:Y:S01]  /*21590*/  LDL.LU R31, [R1+0x15fc] ;  /* 0x0015fc00011f7983 */ /* 0x000e620000300800 */
[----:B------:R-:W-:Y:S01]  /*215a0*/  IMAD.MOV.U32 R61, RZ, RZ, R19 ;  /* 0x000000ffff3d7224 */ /* 0x000fe200078e0013 */
[----:B------:R-:W-:Y:S01]  /*215b0*/  HMMA.1688.F32.TF32 R120, R40, R88, R120 ;  /* 0x000000582878723c */ /* 0x000fe20000081078 */
[----:B------:R-:W-:Y:S01]  /*215c0*/  IMAD.MOV.U32 R62, RZ, RZ, R26 ;  /* 0x000000ffff3e7224 */ /* 0x000fe200078e001a */
[----:B------:R-:W2:Y:S01]  /*215d0*/  LDL.LU R19, [R1+0x15f8] ;  /* 0x0015f80001137983 */ /* 0x000ea20000300800 */
[----:B------:R-:W-:-:S03]  /*215e0*/  IMAD.MOV.U32 R63, RZ, RZ, R27 ;  /* 0x000000ffff3f7224 */ /* 0x000fc600078e001b */
[----:B------:R-:W2:Y:S04]  /*215f0*/  LDL.LU R26, [R1+0x15f4] ;  /* 0x0015f400011a7983 */ /* 0x000ea80000300800 */
[----:B------:R-:W2:Y:S01]  /*21600*/  LDL.LU R27, [R1+0x15f0] ;  /* 0x0015f000011b7983 */ /* 0x000ea20000300800 */
[----:B-1----:R-:W-:Y:S11]  /*21610*/  HMMA.1688.F32.TF32 R20, R8, R30, R20 ;  /* 0x0000001e0814723c */ /* 0x002ff60000081014 */
[----:B------:R-:W-:Y:S11]  /*21620*/  @!UPT UIADD3 URZ, URZ, URZ, URZ ;  /* 0x0000003f3f3ff290 */ /* 0x000ff6000fffe03f */
[----:B------:R-:W-:Y:S02]  /*21630*/  @!UPT UIADD3 URZ, URZ, URZ, URZ ;  /* 0x0000003f3f3ff290 */ /* 0x000fe4000fffe03f */
[----:B------:R-:W-:Y:S02]  /*21640*/  IMAD.MOV.U32 R89, RZ, RZ, R22 ;  /* 0x000000ffff597224 */ /* 0x000fe400078e0016 */
[----:B------:R-:W-:Y:S02]  /*21650*/  IMAD.MOV.U32 R88, RZ, RZ, R23 ;  /* 0x000000ffff587224 */ /* 0x000fe400078e0017 */
[----:B------:R-:W3:Y:S01]  /*21660*/  LDL.LU.64 R22, [R1+0x15e8] ;  /* 0x0015e80001167983 */ /* 0x000ee20000300a00 */
[C---:B------:R-:W-:Y:S08]  /*21670*/  HMMA.1688.F32.TF32 R112, R40.reuse, R76, R112 ;  /* 0x0000004c2870723c */ /* 0x040ff00000081070 */
[C---:B----4-:R-:W-:Y:S08]  /*21680*/  HMMA.1688.F32.TF32 R124, R40.reuse, R104, R124 ;  /* 0x00000068287c723c */ /* 0x050ff0000008107c */
[C---:B-----5:R-:W-:Y:S08]  /*21690*/  HMMA.1688.F32.TF32 R116, R40.reuse, R100, R116 ;  /* 0x000000642874723c */ /* 0x060ff00000081074 */
[C---:B------:R-:W-:Y:S08]  /*216a0*/  HMMA.1688.F32.TF32 R180, R40.reuse, R96, R180 ;  /* 0x0000006028b4723c */ /* 0x040ff000000810b4 */
[C---:B------:R-:W-:Y:S08]  /*216b0*/  HMMA.1688.F32.TF32 R184, R40.reuse, R92, R184 ;  /* 0x0000005c28b8723c */ /* 0x040ff000000810b8 */
[C---:B------:R-:W-:Y:S08]  /*216c0*/  HMMA.1688.F32.TF32 R128, R40.reuse, R84, R128 ;  /* 0x000000542880723c */ /* 0x040ff00000081080 */
[C---:B------:R-:W-:Y:S08]  /*216d0*/  HMMA.1688.F32.TF32 R132, R40.reuse, R164, R132 ;  /* 0x000000a42884723c */ /* 0x040ff00000081084 */
[C---:B------:R-:W-:Y:S08]  /*216e0*/  HMMA.1688.F32.TF32 R176, R40.reuse, R72, R176 ;  /* 0x0000004828b0723c */ /* 0x040ff000000810b0 */
[----:B------:R-:W-:Y:S07]  /*216f0*/  HMMA.1688.F32.TF32 R188, R40, R32, R188 ;  /* 0x0000002028bc723c */ /* 0x000fee00000810bc */
[----:B------:R-:W-:-:S02]  /*21700*/  IMAD.MOV.U32 R40, RZ, RZ, R195 ;  /* 0x000000ffff287224 */ /* 0x000fc400078e00c3 */
[----:B------:R-:W-:Y:S01]  /*21710*/  IMAD.MOV.U32 R41, RZ, RZ, R194 ;  /* 0x000000ffff297224 */ /* 0x000fe200078e00c2 */
[C---:B--2---:R-:W-:Y:S01]  /*21720*/  HMMA.1688.F32.TF32 R204, R8.reuse, R18, R204 ;  /* 0x0000001208cc723c */ /* 0x044fe200000810cc */
[----:B------:R-:W-:Y:S01]  /*21730*/  IMAD.MOV.U32 R42, RZ, RZ, R193 ;  /* 0x000000ffff2a7224 */ /* 0x000fe200078e00c1 */
[----:B------:R-:W-:Y:S01]  /*21740*/  LDS R194, [R252+0x40c80] ;  /* 0x040c8000fcc27984 */ /* 0x000fe20000000800 */
[----:B------:R-:W-:Y:S02]  /*21750*/  IMAD.MOV.U32 R43, RZ, RZ, R192 ;  /* 0x000000ffff2b7224 */ /* 0x000fe400078e00c0 */
[----:B------:R-:W-:Y:S01]  /*21760*/  IMAD.MOV.U32 R93, RZ, RZ, R20 ;  /* 0x000000ffff5d7224 */ /* 0x000fe200078e0014 */
[----:B------:R-:W-:Y:S02]  /*21770*/  LDS R192, [R252+0x40880] ;  /* 0x04088000fcc07984 */ /* 0x000fe40000000800 */
[C---:B------:R-:W-:Y:S08]  /*21780*/  HMMA.1688.F32.TF32 R60, R8.reuse, R26, R60 ;  /* 0x0000001a083c723c */ /* 0x040ff0000008103c */
[C---:B------:R-:W-:Y:S01]  /*21790*/  HMMA.1688.F32.TF32 R196, R8.reuse, R14, R196 ;  /* 0x0000000e08c4723c */ /* 0x040fe200000810c4 */
[----:B------:R-:W-:Y:S01]  /*217a0*/  IMAD.MOV.U32 R92, RZ, RZ, R21 ;  /* 0x000000ffff5c7224 */ /* 0x000fe200078e0015 */
[----:B------:R-:W-:Y:S04]  /*217b0*/  LDS R193, [R81+0x40880] ;  /* 0x0408800051c17984 */ /* 0x000fe80000000800 */
[----:B------:R-:W2:Y:S04]  /*217c0*/  LDL R21, [R1+0x2f4] ;  /* 0x0002f40001157983 */ /* 0x000ea80000100800 */
[----:B------:R1:W-:Y:S04]  /*217d0*/  STL [R1+0x15c0], R206 ;  /* 0x0015c0ce01007387 */ /* 0x0003e80000100800 */
[----:B------:R4:W-:Y:S02]  /*217e0*/  STL [R1+0x15bc], R207 ;  /* 0x0015bccf01007387 */ /* 0x0009e40000100800 */
[----:B------:R-:W-:Y:S01]  /*217f0*/  IMAD.MOV.U32 R85, RZ, RZ, R60 ;  /* 0x000000ffff557224 */ /* 0x000fe200078e003c */
[----:B------:R-:W-:Y:S01]  /*21800*/  MOV R84, R61 ;  /* 0x0000003d00547202 */ /* 0x000fe20000000f00 */
[----:B------:R-:W-:Y:S01]  /*21810*/  IMAD.MOV.U32 R80, RZ, RZ, R62 ;  /* 0x000000ffff507224 */ /* 0x000fe200078e003e */
[C---:B------:R-:W-:Y:S01]  /*21820*/  HMMA.1688.F32.TF32 R168, R8.reuse, R98, R168 ;  /* 0x0000006208a8723c */ /* 0x040fe200000810a8 */
[----:B------:R-:W-:Y:S01]  /*21830*/  IMAD.MOV.U32 R77, RZ, RZ, R63 ;  /* 0x000000ffff4d7224 */ /* 0x000fe200078e003f */
[----:B------:R-:W5:Y:S04]  /*21840*/  LDS R195, [R81+0x40c80] ;  /* 0x040c800051c37984 */ /* 0x000f680000000800 */
[----:B------:R1:W-:Y:S04]  /*21850*/  STL [R1+0x15b8], R199 ;  /* 0x0015b8c701007387 */ /* 0x0003e80000100800 */
[----:B------:R-:W2:Y:S04]  /*21860*/  LDL.LU R60, [R1+0x90] ;  /* 0x00009000013c7983 */ /* 0x000ea80000300800 */
[----:B------:R-:W2:Y:S04]  /*21870*/  LDL.LU R61, [R1+0x94] ;  /* 0x00009400013d7983 */ /* 0x000ea80000300800 */
[----:B------:R-:W2:Y:S04]  /*21880*/  LDL.LU R62, [R1+0x98] ;  /* 0x00009800013e7983 */ /* 0x000ea80000300800 */
[----:B------:R-:W2:Y:S01]  /*21890*/  LDL.LU R63, [R1+0x9c] ;  /* 0x00009c00013f7983 */ /* 0x000ea20000300800 */
[C---:B---3--:R-:W-:Y:S11]  /*218a0*/  HMMA.1688.F32.TF32 R40, R8.reuse, R22, R40 ;  /* 0x000000160828723c */ /* 0x048ff60000081028 */
[----:B------:R-:W-:Y:S11]  /*218b0*/  @!UPT UIADD3 URZ, URZ, URZ, URZ ;  /* 0x0000003f3f3ff290 */ /* 0x000ff6000fffe03f */
[----:B------:R-:W-:Y:S02]  /*218c0*/  @!UPT UIADD3 URZ, URZ, URZ, URZ ;  /* 0x0000003f3f3ff290 */ /* 0x000fe4000fffe03f */
[----:B------:R-:W-:Y:S02]  /*218d0*/  IMAD.MOV.U32 R76, RZ, RZ, R40 ;  /* 0x000000ffff4c7224 */ /* 0x000fe400078e0028 */
[----:B------:R-:W-:Y:S02]  /*218e0*/  IMAD.MOV.U32 R20, RZ, RZ, R41 ;  /* 0x000000ffff147224 */ /* 0x000fe400078e0029 */
[----:B------:R-:W-:Y:S02]  /*218f0*/  IMAD.MOV.U32 R17, RZ, RZ, R42 ;  /* 0x000000ffff117224 */ /* 0x000fe400078e002a */
[----:B------:R-:W-:Y:S02]  /*21900*/  IMAD.MOV.U32 R16, RZ, RZ, R43 ;  /* 0x000000ffff107224 */ /* 0x000fe400078e002b */
[C---:B------:R-:W-:Y:S11]  /*21910*/  HMMA.1688.F32.TF32 R40, R8.reuse, R78, R152 ;  /* 0x0000004e0828723c */ /* 0x040ff60000081098 */
        /* <DEDUP_REMOVED lines=8> */
[----:B------:R-:W-:Y:S02]  /*219a0*/  @!UPT UIADD3 URZ, URZ, URZ, URZ ;  /* 0x0000003f3f3ff290 */ /* 0x000fe4000fffe03f */
[----:B------:R-:W-:Y:S02]  /*219b0*/  IMAD.MOV.U32 R96, RZ, RZ, R40 ;  /* 0x000000ffff607224 */ /* 0x000fe400078e0028 */
[----:B------:R-:W-:Y:S01]  /*219c0*/  IMAD.MOV.U32 R73, RZ, RZ, R41 ;  /* 0x000000ffff497224 */ /* 0x000fe200078e0029 */
[----:B------:R-:W3:Y:S01]  /*219d0*/  LDL.LU R40, [R1+0x50] ;  /* 0x0000500001287983 */ /* 0x000ee20000300800 */
[----:B------:R-:W-:Y:S02]  /*219e0*/  IMAD.MOV.U32 R72, RZ, RZ, R42 ;  /* 0x000000ffff487224 */ /* 0x000fe400078e002a */
[----:B------:R-:W-:Y:S01]  /*219f0*/  IMAD.MOV.U32 R33, RZ, RZ, R43 ;  /* 0x000000ffff217224 */ /* 0x000fe200078e002b */
[----:B------:R-:W3:Y:S01]  /*21a00*/  LDL.LU R41, [R1+0x54] ;  /* 0x0000540001297983 */ /* 0x000ee20000300800 */
[----:B------:R-:W-:-:S03]  /*21a10*/  IMAD.MOV.U32 R43, RZ, RZ, R0 ;  /* 0x000000ffff2b7224 */ /* 0x000fc600078e0000 */
[----:B------:R-:W3:Y:S04]  /*21a20*/  LDL.LU R42, [R1+0x58] ;  /* 0x00005800012a7983 */ /* 0x000ee80000300800 */
[----:B------:R-:W2:Y:S01]  /*21a30*/  LDL.LU R0, [R1+0x15e4] ;  /* 0x0015e40001007983 */ /* 0x000ea20000300800 */
[----:B------:R-:W-:Y:S03]  /*21a40*/  HMMA.1688.F32.TF32 R152, R8, R102, R160 ;  /* 0x000000660898723c */ /* 0x000fe600000810a0 */
[----:B------:R-:W3:Y:S04]  /*21a50*/  LDL.LU R160, [R1+0xb0] ;  /* 0x0000b00001a07983 */ /* 0x000ee80000300800 */
[----:B------:R-:W3:Y:S04]  /*21a60*/  LDL.LU R161, [R1+0xb4] ;  /* 0x0000b40001a17983 */ /* 0x000ee80000300800 */
[----:B------:R-:W3:Y:S04]  /*21a70*/  LDL.LU R162, [R1+0xb8] ;  /* 0x0000b80001a27983 */ /* 0x000ee80000300800 */
[----:B------:R-:W3:Y:S04]  /*21a80*/  LDL.LU R163, [R1+0xbc] ;  /* 0x0000bc0001a37983 */ /* 0x000ee80000300800 */
[----:B------:R-:W3:Y:S05]  /*21a90*/  LDL.LU R156, [R1+0x120] ;  /* 0x00012000019c7983 */ /* 0x000eea0000300800 */
[----:B-1----:R-:W-:-:S02]  /*21aa0*/  IMAD.MOV.U32 R206, RZ, RZ, R152 ;  /* 0x000000ffffce7224 */ /* 0x002fc400078e0098 */
[----:B----4-:R-:W-:Y:S02]  /*21ab0*/  IMAD.MOV.U32 R207, RZ, RZ, R153 ;  /* 0x000000ffffcf7224 */ /* 0x010fe400078e0099 */
[----:B------:R-:W-:Y:S02]  /*21ac0*/  IMAD.MOV.U32 R199, RZ, RZ, R154 ;  /* 0x000000ffffc77224 */ /* 0x000fe400078e009a */
[----:B------:R-:W-:Y:S02]  /*21ad0*/  IMAD.MOV.U32 R97, RZ, RZ, R155 ;  /* 0x000000ffff617224 */ /* 0x000fe400078e009b */
[C---:B------:R-:W-:Y:S01]  /*21ae0*/  HMMA.1688.F32.TF32 R152, R8.reuse, R94, R172 ;  /* 0x0000005e0898723c */ /* 0x040fe200000810ac */
[----:B------:R-:W-:Y:S04]  /*21af0*/  STL.64 [R1+0x1a0], R168 ;  /* 0x0001a0a801007387 */ /* 0x000fe80000100a00 */
[----:B------:R-:W-:Y:S11]  /*21b00*/  STL.64 [R1+0x1a8], R170 ;  /* 0x0001a8aa01007387 */ /* 0x000ff60000100a00 */
[----:B------:R-:W-:Y:S07]  /*21b10*/  @!UPT UIADD3 URZ, URZ, URZ, URZ ;  /* 0x0000003f3f3ff290 */ /* 0x000fee000fffe03f */
[----:B------:R1:W-:Y:S04]  /*21b20*/  STL.64 [R1+0x190], R152 ;  /* 0x0001909801007387 */ /* 0x0003e80000100a00 */
[----:B------:R4:W-:Y:S04]  /*21b30*/  STL.64 [R1+0x198], R154 ;  /* 0x0001989a01007387 */ /* 0x0009e80000100a00 */
[----:B------:R-:W3:Y:S04]  /*21b40*/  LDL.LU R157, [R1+0x124] ;  /* 0x00012400019d7983 */ /* 0x000ee80000300800 */
[----:B------:R-:W3:Y:S04]  /*21b50*/  LDL.LU R158, [R1+0x128] ;  /* 0x00012800019e7983 */ /* 0x000ee80000300800 */
[----:B------:R-:W3:Y:S04]  /*21b60*/  LDL.LU R159, [R1+0x12c] ;  /* 0x00012c00019f7983 */ /* 0x000ee80000300800 */
[----:B-1----:R-:W3:Y:S04]  /*21b70*/  LDL.LU R152, [R1+0x110] ;  /* 0x0001100001987983 */ /* 0x002ee80000300800 */
[----:B------:R-:W3:Y:S04]  /*21b80*/  LDL.LU R153, [R1+0x114] ;  /* 0x0001140001997983 */ /* 0x000ee80000300800 */
[----:B----4-:R-:W4:Y:S01]  /*21b90*/  LDL.LU R154, [R1+0x118] ;  /* 0x00011800019a7983 */ /* 0x010f220000300800 */
[C---:B------:R-:W-:Y:S08]  /*21ba0*/  HMMA.1688.F32.TF32 R108, R8.reuse, R90, R108 ;  /* 0x0000005a086c723c */ /* 0x040ff0000008106c */
[C---:B------:R-:W-:Y:S08]  /*21bb0*/  HMMA.1688.F32.TF32 R168, R8.reuse, R86, R136 ;  /* 0x0000005608a8723c */ /* 0x040ff00000081088 */
[C---:B------:R-:W-:Y:S08]  /*21bc0*/  HMMA.1688.F32.TF32 R136, R8.reuse, R166, R140 ;  /* 0x000000a60888723c */ /* 0x040ff0000008108c */
[----:B------:R-:W-:Y:S01]  /*21bd0*/  HMMA.1688.F32.TF32 R148, R8, R82, R148 ;  /* 0x000000520894723c */ /* 0x000fe20000081094 */
[----:B--2---:R-:W-:-:S02]  /*21be0*/  IMAD.MOV.U32 R155, RZ, RZ, R0 ;  /* 0x000000ffff9b7224 */ /* 0x004fc400078e0000 */
[----:B------:R-:W2:Y:S04]  /*21bf0*/  LDL.LU R0, [R1+0x15e0] ;  /* 0x0015e00001007983 */ /* 0x000ea80000300800 */
[----:B------:R-:W-:Y:S04]  /*21c00*/  STL.64 [R1+0x180], R108 ;  /* 0x0001806c01007387 */ /* 0x000fe80000100a00 */
[----:B------:R1:W-:Y:S02]  /*21c10*/  STL.64 [R1+0x188], R110 ;  /* 0x0001886e01007387 */ /* 0x0003e40000100a00 */
[C---:B-1----:R-:W-:Y:S02]  /*21c20*/  HMMA.1688.F32.TF32 R108, R8.reuse, R74, R144 ;  /* 0x0000004a086c723c */ /* 0x042fe40000081090 */
[----:B------:R-:W-:Y:S06]  /*21c30*/  STL.64 [R1+0x170], R168 ;  /* 0x000170a801007387 */ /* 0x000fec0000100a00 */
[----:B------:R-:W-:Y:S01]  /*21c40*/  HMMA.1688.F32.TF32 R8, R8, R34, R68 ;  /* 0x000000220808723c */ /* 0x000fe20000081044 */
[----:B------:R-:W-:Y:S04]  /*21c50*/  STL.64 [R1+0x178], R170 ;  /* 0x000178aa01007387 */ /* 0x000fe80000100a00 */
[----:B------:R-:W-:Y:S04]  /*21c60*/  STL.64 [R1+0x160], R136 ;  /* 0x0001608801007387 */ /* 0x000fe80000100a00 */
[----:B------:R-:W-:Y:S01]  /*21c70*/  STL.64 [R1+0x168], R138 ;  /* 0x0001688a01007387 */ /* 0x000fe20000100a00 */
[C---:B-----5:R-:W-:Y:S03]  /*21c80*/  HMMA.1688.F32.TF32 R124, R192.reuse, R106, R124 ;  /* 0x0000006ac07c723c */ /* 0x060fe6000008107c */
[----:B------:R-:W-:Y:S04]  /*21c90*/  LDS R144, [R21+0x40800] ;  /* 0x0408000015907984 */ /* 0x000fe80000000800 */
[----:B------:R-:W-:Y:S04]  /*21ca0*/  STL.64 [R1+0x150], R108 ;  /* 0x0001506c01007387 */ /* 0x000fe80000100a00 */
[----:B------:R-:W-:Y:S04]  /*21cb0*/  STL.64 [R1+0x158], R110 ;  /* 0x0001586e01007387 */ /* 0x000fe80000100a00 */
[----:B------:R-:W-:Y:S04]  /*21cc0*/  STL.64 [R1+0x140], R8 ;  /* 0x0001400801007387 */ /* 0x000fe80000100a00 */
[----:B------:R1:W-:Y:S04]  /*21cd0*/  STL.64 [R1+0x148], R10 ;  /* 0x0001480a01007387 */ /* 0x0003e80000100a00 */
[----:B------:R-:W-:Y:S04]  /*21ce0*/  LDS R146, [R21+0x40c00] ;  /* 0x040c000015927984 */ /* 0x000fe80000000800 */
[----:B--2---:R-:W-:Y:S01]  /*21cf0*/  LDS R145, [R0+0x40800] ;  /* 0x0408000000917984 */ /* 0x004fe20000000800 */
[C---:B-1----:R-:W-:Y:S03]  /*21d00*/  HMMA.1688.F32.TF32 R8, R192.reuse, R82, R64 ;  /* 0x00000052c008723c */ /* 0x042fe60000081040 */
[----:B------:R-:W3:Y:S04]  /*21d10*/  LDS R147, [R0+0x40c00] ;  /* 0x040c000000937984 */ /* 0x000ee80000000800 */
[----:B------:R-:W-:Y:S01]  /*21d20*/  LDS R136, [R21+0x40880] ;  /* 0x0408800015887984 */ /* 0x000fe20000000800 */
[C---:B------:R-:W-:Y:S03]  /*21d30*/  HMMA.1688.F32.TF32 R64, R192.reuse, R78, R112 ;  /* 0x0000004ec040723c */ /* 0x040fe60000081070 */
[----:B------:R-:W-:Y:S04]  /*21d40*/  LDS R138, [R21+0x40c80] ;  /* 0x040c8000158a7984 */ /* 0x000fe80000000800 */
[----:B------:R-:W-:Y:S01]  /*21d50*/  LDS R137, [R0+0x40880] ;  /* 0x0408800000897984 */ /* 0x000fe20000000800 */
[C---:B------:R-:W-:Y:S03]  /*21d60*/  HMMA.1688.F32.TF32 R112, R192.reuse, R102, R116 ;  /* 0x00000066c070723c */ /* 0x040fe60000081074 */
[----:B------:R-:W1:Y:S11]  /*21d70*/  LDS R139, [R0+0x40c80] ;  /* 0x040c8000008b7984 */ /* 0x000e760000000800 */
[----:B------:R-:W-:Y:S01]  /*21d80*/  @!UPT UIADD3 URZ, URZ, URZ, URZ ;  /* 0x0000003f3f3ff290 */ /* 0x000fe2000fffe03f */
[----:B------:R-:W-:Y:S04]  /*21d90*/  STL.64 [R1+0x1f0], R64 ;  /* 0x0001f04001007387 */ /* 0x000fe80000100a00 */
[----:B------:R2:W-:Y:S02]  /*21da0*/  STL.64 [R1+0x1f8], R66 ;  /* 0x0001f84201007387 */ /* 0x0005e40000100a00 */
[C---:B--2---:R-:W-:Y:S02]  /*21db0*/  HMMA.1688.F32.TF32 R64, R192.reuse, R98, R180 ;  /* 0x00000062c040723c */ /* 0x044fe400000810b4 */
[----:B------:R-:W-:Y:S04]  /*21dc0*/  STL.64 [R1+0x200], R124 ;  /* 0x0002007c01007387 */ /* 0x000fe80000100a00 */
[----:B------:R-:W-:Y:S02]  /*21dd0*/  STL.64 [R1+0x208], R126 ;  /* 0x0002087e01007387 */ /* 0x000fe40000100a00 */
[C---:B------:R-:W-:Y:S02]  /*21de0*/  HMMA.1688.F32.TF32 R116, R192.reuse, R94, R184 ;  /* 0x0000005ec074723c */ /* 0x040fe400000810b8 */
[----:B------:R-:W-:Y:S04]  /*21df0*/  STL.64 [R1+0x2a0], R112 ;  /* 0x0002a07001007387 */ /* 0x000fe80000100a00 */
[----:B------:R2:W-:Y:S09]  /*21e00*/  STL.64 [R1+0x2a8], R114 ;  /* 0x0002a87201007387 */ /* 0x0005f20000100a00 */
[----:B------:R-:W-:Y:S01]  /*21e10*/  STL.64 [R1+0x290], R64 ;  /* 0x0002904001007387 */ /* 0x000fe20000100a00 */
[C---:B--2---:R-:W-:Y:S03]  /*21e20*/  HMMA.1688.F32.TF32 R112, R192.reuse, R90, R120 ;  /* 0x0000005ac070723c */ /* 0x044fe60000081078 */
[----:B------:R2:W-:Y:S05]  /*21e30*/  STL.64 [R1+0x298], R66 ;  /* 0x0002984201007387 */ /* 0x0005ea0000100a00 */
[C---:B--2---:R-:W-:Y:S01]  /*21e40*/  HMMA.1688.F32.TF32 R64, R192.reuse, R86, R128 ;  /* 0x00000056c040723c */ /* 0x044fe20000081080 */
[----:B------:R-:W-:Y:S04]  /*21e50*/  STL.64 [R1+0x280], R116 ;  /* 0x0002807401007387 */ /* 0x000fe80000100a00 */
[----:B------:R2:W-:Y:S10]  /*21e60*/  STL.64 [R1+0x288], R118 ;  /* 0x0002887601007387 */ /* 0x0005f40000100a00 */
[----:B------:R-:W-:Y:S04]  /*21e70*/  STL.64 [R1+0x270], R112 ;  /* 0x0002707001007387 */ /* 0x000fe80000100a00 */
[----:B------:R5:W-:Y:S01]  /*21e80*/  STL.64 [R1+0x278], R114 ;  /* 0x0002787201007387 */ /* 0x000be20000100a00 */
[C---:B--2---:R-:W-:Y:S03]  /*21e90*/  HMMA.1688.F32.TF32 R116, R192.reuse, R166, R132 ;  /* 0x000000a6c074723c */ /* 0x044fe60000081084 */
[----:B------:R-:W-:Y:S05]  /*21ea0*/  STL.64 [R1+0x240], R64 ;  /* 0x0002404001007387 */ /* 0x000fea0000100a00 */
[C---:B-----5:R-:W-:Y:S01]  /*21eb0*/  HMMA.1688.F32.TF32 R112, R192.reuse, R74, R176 ;  /* 0x0000004ac070723c */ /* 0x060fe200000810b0 */
[----:B------:R2:W-:Y:S07]  /*21ec0*/  STL.64 [R1+0x248], R66 ;  /* 0x0002484201007387 */ /* 0x0005ee0000100a00 */
[C---:B--2---:R-:W-:Y:S07]  /*21ed0*/  HMMA.1688.F32.TF32 R64, R192.reuse, R34, R188 ;  /* 0x00000022c040723c */ /* 0x044fee00000810bc */
[----:B------:R-:W-:Y:S04]  /*21ee0*/  STL.64 [R1+0x230], R116 ;  /* 0x0002307401007387 */ /* 0x000fe80000100a00 */
[----:B------:R-:W-:Y:S04]  /*21ef0*/  STL.64 [R1+0x238], R118 ;  /* 0x0002387601007387 */ /* 0x000fe80000100a00 */
[----:B------:R2:W-:Y:S01]  /*21f00*/  STL.64 [R1+0x220], R112 ;  /* 0x0002207001007387 */ /* 0x0005e20000100a00 */
[C---:B------:R-:W-:Y:S03]  /*21f10*/  HMMA.1688.F32.TF32 R108, R192.reuse, R26, R60 ;  /* 0x0000001ac06c723c */ /* 0x040fe6000008103c */
[----:B------:R5:W-:Y:S05]  /*21f20*/  STL.64 [R1+0x228], R114 ;  /* 0x0002287201007387 */ /* 0x000bea0000100a00 */
[----:B------:R-:W-:Y:S01]  /*21f30*/  HMMA.1688.F32.TF32 R60, R192, R18, R248 ;  /* 0x00000012c03c723c */ /* 0x000fe200000810f8 */
[----:B------:R1:W-:Y:S04]  /*21f40*/  STL.64 [R1+0x210], R64 ;  /* 0x0002104001007387 */ /* 0x0003e80000100a00 */
[----:B------:R1:W-:Y:S04]  /*21f50*/  STL.64 [R1+0x218], R66 ;  /* 0x0002184201007387 */ /* 0x0003e80000100a00 */
[----:B------:R-:W4:Y:S04]  /*21f60*/  LDL.LU R248, [R1+0x20] ;  /* 0x0000200001f87983 */ /* 0x000f280000300800 */
        /* <DEDUP_REMOVED lines=11> */
[----:B--2---:R-:W2:Y:S04]  /*22020*/  LDL.LU R112, [R1+0x70] ;  /* 0x0000700001707983 */ /* 0x004ea80000300800 */
[----:B------:R-:W2:Y:S04]  /*22030*/  LDL.LU R113, [R1+0x74] ;  /* 0x0000740001717983 */ /* 0x000ea80000300800 */
[----:B-----5:R-:W2:Y:S04]  /*22040*/  LDL.LU R114, [R1+0x78] ;  /* 0x0000780001727983 */ /* 0x020ea80000300800 */
[----:B------:R-:W2:Y:S04]  /*22050*/  LDL.LU R115, [R1+0x7c] ;  /* 0x00007c0001737983 */ /* 0x000ea80000300800 */
[----:B------:R-:W5:Y:S04]  /*22060*/  LDL.LU R120, [R1+0xc0] ;  /* 0x0000c00001787983 */ /* 0x000f680000300800 */
[----:B------:R-:W5:Y:S04]  /*22070*/  LDL.LU R121, [R1+0xc4] ;  /* 0x0000c40001797983 */ /* 0x000f680000300800 */
[----:B------:R-:W5:Y:S04]  /*22080*/  LDL.LU R122, [R1+0xc8] ;  /* 0x0000c800017a7983 */ /* 0x000f680000300800 */
[----:B------:R-:W5:Y:S04]  /*22090*/  LDL.LU R123, [R1+0xcc] ;  /* 0x0000cc00017b7983 */ /* 0x000f680000300800 */
[----:B------:R-:W2:Y:S04]  /*220a0*/  LDL.LU R124, [R1+0xf0] ;  /* 0x0000f000017c7983 */ /* 0x000ea80000300800 */
[----:B------:R-:W2:Y:S04]  /*220b0*/  LDL.LU R125, [R1+0xf4] ;  /* 0x0000f400017d7983 */ /* 0x000ea80000300800 */
[----:B------:R-:W2:Y:S04]  /*220c0*/  LDL.LU R126, [R1+0xf8] ;  /* 0x0000f800017e7983 */ /* 0x000ea80000300800 */
[----:B------:R-:W2:Y:S04]  /*220d0*/  LDL.LU R127, [R1+0xfc] ;  /* 0x0000fc00017f7983 */ /* 0x000ea80000300800 */
[----:B-1----:R-:W2:Y:S04]  /*220e0*/  LDL.LU R64, [R1+0xa0] ;  /* 0x0000a00001407983 */ /* 0x002ea80000300800 */
[----:B------:R-:W2:Y:S04]  /*220f0*/  LDL.LU R65, [R1+0xa4] ;  /* 0x0000a40001417983 */ /* 0x000ea80000300800 */
[----:B------:R-:W2:Y:S01]  /*22100*/  LDL.LU R66, [R1+0xa8] ;  /* 0x0000a80001427983 */ /* 0x000ea20000300800 */
[----:B---3--:R-:W-:Y:S03]  /*22110*/  HMMA.1688.F32.TF32 R140, R144, R30, R156 ;  /* 0x0000001e908c723c */ /* 0x008fe6000008109c */
[----:B------:R-:W3:Y:S01]  /*22120*/  LDL.LU R67, [R1+0xac] ;  /* 0x0000ac0001437983 */ /* 0x000ee20000300800 */
[----:B------:R-:W-:-:S03]  /*22130*/  MOV R183, R3 ;  /* 0x0000000300b77202 */ /* 0x000fc60000000f00 */
[----:B------:R-:W2:Y:S01]  /*22140*/  LDL.LU R180, [R1+0x30] ;  /* 0x0000300001b47983 */ /* 0x000ea20000300800 */
[----:B------:R-:W-:-:S03]  /*22150*/  IMAD.MOV.U32 R156, RZ, RZ, R24 ;  /* 0x000000ffff9c7224 */ /* 0x000fc600078e0018 */
[----:B------:R-:W2:Y:S01]  /*22160*/  LDL.LU R181, [R1+0x34] ;  /* 0x0000340001b57983 */ /* 0x000ea20000300800 */
[----:B------:R-:W-:-:S03]  /*22170*/  IMAD.MOV.U32 R157, RZ, RZ, R29 ;  /* 0x000000ffff9d7224 */ /* 0x000fc600078e001d */
[----:B------:R-:W2:Y:S04]  /*22180*/  LDL.LU R182, [R1+0x38] ;  /* 0x0000380001b67983 */ /* 0x000ea80000300800 */
[----:B------:R-:W2:Y:S04]  /*22190*/  LDL.LU R3, [R1+0x15dc] ;  /* 0x0015dc0001037983 */ /* 0x000ea80000300800 */
[----:B------:R-:W2:Y:S04]  /*221a0*/  LDL.LU R24, [R1+0x15d8] ;  /* 0x0015d80001187983 */ /* 0x000ea80000300800 */
[----:B------:R-:W2:Y:S01]  /*221b0*/  LDL.LU R29, [R1+0x15d4] ;  /* 0x0015d400011d7983 */ /* 0x000ea20000300800 */
[----:B------:R-:W-:Y:S01]  /*221c0*/  IMAD.MOV.U32 R158, RZ, RZ, R25 ;  /* 0x000000ffff9e7224 */ /* 0x000fe200078e0019 */
[----:B------:R-:W-:Y:S01]  /*221d0*/  HMMA.1688.F32.TF32 R168, R192, R30, R160 ;  /* 0x0000001ec0a8723c */ /* 0x000fe200000810a0 */
[----:B------:R-:W-:Y:S01]  /*221e0*/  IMAD.MOV.U32 R159, RZ, RZ, R28 ;  /* 0x000000ffff9f7224 */ /* 0x000fe200078e001c */
[----:B------:R-:W3:Y:S04]  /*221f0*/  LDL.LU R25, [R1+0x15d0] ;  /* 0x0015d00001197983 */ /* 0x000ee80000300800 */
[----:B------:R-:W3:Y:S04]  /*22200*/  LDL.LU R28, [R1+0x15cc] ;  /* 0x0015cc00011c7983 */ /* 0x000ee80000300800 */
[----:B------:R-:W3:Y:S04]  /*22210*/  LDL.LU R160, [R1+0x250] ;  /* 0x0002500001a07983 */ /* 0x000ee80000300800 */
[----:B------:R-:W3:Y:S04]  /*22220*/  LDL.LU R161, [R1+0x254] ;  /* 0x0002540001a17983 */ /* 0x000ee80000300800 */
[----:B------:R-:W3:Y:S01]  /*22230*/  LDL.LU R162, [R1+0x258] ;  /* 0x0002580001a27983 */ /* 0x000ee20000300800 */
[----:B--2---:R-:W-:-:S03]  /*22240*/  IMAD.MOV.U32 R163, RZ, RZ, R29 ;  /* 0x000000ffffa37224 */ /* 0x004fc600078e001d */
[----:B------:R-:W2:Y:S01]  /*22250*/  LDL.LU R29, [R1+0x15c8] ;  /* 0x0015c800011d7983 */ /* 0x000ea20000300800 */
[----:B----4-:R-:W-:Y:S03]  /*22260*/  HMMA.1688.F32.TF32 R132, R144, R78, R132 ;  /* 0x0000004e9084723c */ /* 0x010fe60000081084 */
[----:B------:R-:W4:Y:S04]  /*22270*/  LDL.LU R172, [R1+0x260] ;  /* 0x0002600001ac7983 */ /* 0x000f280000300800 */
[----:B------:R-:W4:Y:S01]  /*22280*/  LDL.LU R173, [R1+0x264] ;  /* 0x0002640001ad7983 */ /* 0x000f220000300800 */
[C---:B------:R-:W-:Y:S03]  /*22290*/  HMMA.1688.F32.TF32 R68, R192.reuse, R22, R40 ;  /* 0x00000016c044723c */ /* 0x040fe60000081028 */
[----:B------:R-:W4:Y:S04]  /*222a0*/  LDL.LU R174, [R1+0x268] ;  /* 0x0002680001ae7983 */ /* 0x000f280000300800 */
[----:B------:R-:W4:Y:S01]  /*222b0*/  LDL.LU R175, [R1+0x26c] ;  /* 0x00026c0001af7983 */ /* 0x000f220000300800 */
[----:B------:R-:W-:Y:S03]  /*222c0*/  HMMA.1688.F32.TF32 R40, R192, R14, R200 ;  /* 0x0000000ec028723c */ /* 0x000fe600000810c8 */
[----:B------:R-:W3:Y:S05]  /*222d0*/  LDL.LU R200, [R1+0x2b0] ;  /* 0x0002b00001c87983 */ /* 0x000eea0000300800 */
[C---:B------:R-:W-:Y:S08]  /*222e0*/  HMMA.1688.F32.TF32 R184, R144.reuse, R106, R184 ;  /* 0x0000006a90b8723c */ /* 0x040ff000000810b8 */
[C---:B------:R-:W-:Y:S08]  /*222f0*/  HMMA.1688.F32.TF32 R176, R144.reuse, R102, R180 ;  /* 0x0000006690b0723c */ /* 0x040ff000000810b4 */
[C---:B------:R-:W-:Y:S08]  /*22300*/  HMMA.1688.F32.TF32 R56, R144.reuse, R86, R56 ;  /* 0x000000569038723c */ /* 0x040ff00000081038 */
[C---:B------:R-:W-:Y:S08]  /*22310*/  HMMA.1688.F32.TF32 R44, R144.reuse, R166, R44 ;  /* 0x000000a6902c723c */ /* 0x040ff0000008102c */
[----:B-----5:R-:W-:Y:S01]  /*22320*/  HMMA.1688.F32.TF32 R120, R144, R18, R120 ;  /* 0x000000129078723c */ /* 0x020fe20000081078 */
[----:B--2---:R-:W-:-:S02]  /*22330*/  IMAD.MOV.U32 R201, RZ, RZ, R29 ;  /* 0x000000ffffc97224 */ /* 0x004fc400078e001d */
[----:B------:R-:W2:Y:S04]  /*22340*/  LDL.LU R29, [R1+0x15c4] ;  /* 0x0015c400011d7983 */ /* 0x000ea80000300800 */
[----:B------:R-:W5:Y:S04]  /*22350*/  LDL.LU R202, [R1+0x2b8] ;  /* 0x0002b80001ca7983 */ /* 0x000f680000300800 */
[----:B------:R-:W5:Y:S04]  /*22360*/  LDL.LU R203, [R1+0x2bc] ;  /* 0x0002bc0001cb7983 */ /* 0x000f680000300800 */
[----:B------:R-:W4:Y:S04]  /*22370*/  LDL.LU R116, [R1+0x2c0] ;  /* 0x0002c00001747983 */ /* 0x000f280000300800 */
[----:B------:R-:W4:Y:S04]  /*22380*/  LDL.LU R117, [R1+0x2c4] ;  /* 0x0002c40001757983 */ /* 0x000f280000300800 */
[----:B------:R-:W4:Y:S04]  /*22390*/  LDL.LU R118, [R1+0x2c8] ;  /* 0x0002c80001767983 */ /* 0x000f280000300800 */
[----:B------:R-:W-:Y:S04]  /*223a0*/  STL.64 [R1+0xf0], R132 ;  /* 0x0000f08401007387 */ /* 0x000fe80000100a00 */
[----:B------:R1:W-:Y:S02]  /*223b0*/  STL.64 [R1+0xf8], R134 ;  /* 0x0000f88601007387 */ /* 0x0003e40000100a00 */
[C---:B-1----:R-:W-:Y:S02]  /*223c0*/  HMMA.1688.F32.TF32 R132, R144.reuse, R98, R248 ;  /* 0x000000629084723c */ /* 0x042fe400000810f8 */
[----:B------:R-:W-:Y:S04]  /*223d0*/  STL.64 [R1+0xe0], R184 ;  /* 0x0000e0b801007387 */ /* 0x000fe80000100a00 */
[----:B------:R-:W-:Y:S04]  /*223e0*/  STL.64 [R1+0xe8], R186 ;  /* 0x0000e8ba01007387 */ /* 0x000fe80000100a00 */
[----:B------:R-:W-:Y:S01]  /*223f0*/  STL.64 [R1+0xd0], R176 ;  /* 0x0000d0b001007387 */ /* 0x000fe20000100a00 */
[C---:B------:R-:W-:Y:S03]  /*22400*/  HMMA.1688.F32.TF32 R248, R144.reuse, R90, R244 ;  /* 0x0000005a90f8723c */ /* 0x040fe600000810f4 */
[----:B------:R-:W-:Y:S05]  /*22410*/  STL.64 [R1+0xd8], R178 ;  /* 0x0000d8b201007387 */ /* 0x000fea0000100a00 */
[C---:B------:R-:W-:Y:S08]  /*22420*/  HMMA.1688.F32.TF32 R128, R144.reuse, R26, R152 ;  /* 0x0000001a9080723c */ /* 0x040ff00000081098 */
[----:B------:R-:W-:Y:S01]  /*22430*/  HMMA.1688.F32.TF32 R124, R144, R22, R124 ;  /* 0x00000016907c723c */ /* 0x000fe2000008107c */
[----:B------:R-:W-:Y:S01]  /*22440*/  IMAD.MOV.U32 R100, RZ, RZ, R132 ;  /* 0x000000ffff647224 */ /* 0x000fe200078e0084 */
[----:B------:R1:W-:Y:S01]  /*22450*/  STL.64 [R1+0xc8], R134 ;  /* 0x0000c88601007387 */ /* 0x0003e20000100a00 */
[----:B------:R-:W-:-:S05]  /*22460*/  IMAD.MOV.U32 R101, RZ, RZ, R133 ;  /* 0x000000ffff657224 */ /* 0x000fca00078e0085 */
[C---:B---3--:R-:W-:Y:S08]  /*22470*/  HMMA.1688.F32.TF32 R64, R144.reuse, R14, R64 ;  /* 0x0000000e9040723c */ /* 0x048ff00000081040 */
[C---:B------:R-:W-:Y:S08]  /*22480*/  HMMA.1688.F32.TF32 R112, R144.reuse, R82, R112 ;  /* 0x000000529070723c */ /* 0x040ff00000081070 */
[----:B------:R-:W-:Y:S01]  /*22490*/  HMMA.1688.F32.TF32 R52, R144, R74, R52 ;  /* 0x0000004a9034723c */ /* 0x000fe20000081034 */
[----:B------:R-:W-:Y:S01]  /*224a0*/  IMAD.MOV.U32 R182, RZ, RZ, R89 ;  /* 0x000000ffffb67224 */ /* 0x000fe200078e0059 */
[----:B------:R-:W-:Y:S01]  /*224b0*/  LDS R244, [R21+0x41080] ;  /* 0x0410800015f47984 */ /* 0x000fe20000000800 */
[----:B------:R-:W-:-:S03]  /*224c0*/  IMAD.MOV.U32 R183, RZ, RZ, R88 ;  /* 0x000000ffffb77224 */ /* 0x000fc600078e0058 */
[----:B------:R-:W-:Y:S02]  /*224d0*/  LDS R246, [R21+0x41480] ;  /* 0x0414800015f67984 */ /* 0x000fe40000000800 */
[----:B-1----:R-:W-:Y:S02]  /*224e0*/  HMMA.1688.F32.TF32 R132, R144, R94, R156 ;  /* 0x0000005e9084723c */ /* 0x002fe4000008109c */
[----:B------:R-:W-:Y:S04]  /*224f0*/  LDS R245, [R0+0x41080] ;  /* 0x0410800000f57984 */ /* 0x000fe80000000800 */
[----:B------:R-:W-:Y:S11]  /*22500*/  LDS R247, [R0+0x41480] ;  /* 0x0414800000f77984 */ /* 0x000ff60000000800 */
[----:B------:R-:W-:Y:S06]  /*22510*/  @!UPT UIADD3 URZ, URZ, URZ, URZ ;  /* 0x0000003f3f3ff290 */ /* 0x000fec000fffe03f */
[----:B------:R-:W-:Y:S04]  /*22520*/  STL.64 [R1+0x48], R134 ;  /* 0x0000488601007387 */ /* 0x000fe80000100a00 */
[----:B------:R-:W-:Y:S04]  /*22530*/  STL [R1+0x15b4], R248 ;  /* 0x0015b4f801007387 */ /* 0x000fe80000100800 */
[----:B------:R-:W-:Y:S04]  /*22540*/  STL [R1+0x15b0], R249 ;  /* 0x0015b0f901007387 */ /* 0x000fe80000100800 */
[----:B------:R-:W-:Y:S04]  /*22550*/  STL [R1+0x15ac], R250 ;  /* 0x0015acfa01007387 */ /* 0x000fe80000100800 */
[----:B------:R-:W-:Y:S04]  /*22560*/  STL [R1+0x15a8], R251 ;  /* 0x0015a8fb01007387 */ /* 0x000fe80000100800 */
[----:B------:R-:W-:Y:S04]  /*22570*/  STL.64 [R1], R56 ;  /* 0x0000003801007387 */ /* 0x000fe80000100a00 */
[----:B------:R-:W-:Y:S04]  /*22580*/  STL.64 [R1+0x8], R58 ;  /* 0x0000083a01007387 */ /* 0x000fe80000100a00 */
[----:B------:R-:W-:Y:S04]  /*22590*/  STL.64 [R1+0x10], R44 ;  /* 0x0000102c01007387 */ /* 0x000fe80000100a00 */
[----:B------:R1:W-:Y:S02]  /*225a0*/  STL.64 [R1+0x18], R46 ;  /* 0x0000182e01007387 */ /* 0x0003e40000100a00 */
[----:B-1----:R-:W-:Y:S02]  /*225b0*/  HMMA.1688.F32.TF32 R44, R136, R18, R160 ;  /* 0x00000012882c723c */ /* 0x002fe400000810a0 */
[----:B------:R-:W3:Y:S01]  /*225c0*/  LDL R18, [R1+0xc1c] ;  /* 0x000c1c0001127983 */ /* 0x000ee20000100800 */
[----:B------:R-:W-:-:S02]  /*225d0*/  IMAD.MOV.U32 R152, RZ, RZ, R28 ;  /* 0x000000ffff987224 */ /* 0x000fc400078e001c */
[----:B------:R-:W-:Y:S01]  /*225e0*/  IMAD.MOV.U32 R153, RZ, RZ, R25 ;  /* 0x000000ffff997224 */ /* 0x000fe200078e0019 */
[----:B------:R-:W-:Y:S01]  /*225f0*/  LDS R160, [R252+0x41080] ;  /* 0x04108000fca07984 */ /* 0x000fe20000000800 */
[----:B------:R-:W-:Y:S02]  /*22600*/  IMAD.MOV.U32 R154, RZ, RZ, R24 ;  /* 0x000000ffff9a7224 */ /* 0x000fe400078e0018 */
[----:B------:R-:W-:Y:S01]  /*22610*/  IMAD.MOV.U32 R155, RZ, RZ, R3 ;  /* 0x000000ffff9b7224 */ /* 0x000fe200078e0003 */
[----:B------:R-:W-:Y:S01]  /*22620*/  HMMA.1688.F32.TF32 R156, R144, R34, R36 ;  /* 0x00000022909c723c */ /* 0x000fe20000081024 */
[----:B------:R-:W-:Y:S01]  /*22630*/  IMAD.MOV.U32 R248, RZ, RZ, R52 ;  /* 0x000000fffff87224 */ /* 0x000fe200078e0034 */
[----:B------:R-:W-:Y:S01]  /*22640*/  LDS R162, [R252+0x41480] ;  /* 0x04148000fca27984 */ /* 0x000fe20000000800 */
[----:B------:R-:W-:Y:S02]  /*22650*/  IMAD.MOV.U32 R249, RZ, RZ, R53 ;  /* 0x000000fffff97224 */ /* 0x000fe400078e0035 */
[----:B------:R-:W-:Y:S01]  /*22660*/  IMAD.MOV.U32 R250, RZ, RZ, R54 ;  /* 0x000000fffffa7224 */ /* 0x000fe200078e0036 */
[----:B------:R-:W-:Y:S02]  /*22670*/  LDS R161, [R81+0x41080] ;  /* 0x0410800051a17984 */ /* 0x000fe40000000800 */
[C---:B------:R-:W-:Y:S01]  /*22680*/  HMMA.1688.F32.TF32 R144, R136.reuse, R106, R240 ;  /* 0x0000006a8890723c */ /* 0x040fe200000810f0 */
[----:B------:R-:W-:Y:S01]  /*22690*/  IMAD.MOV.U32 R251, RZ, RZ, R55 ;  /* 0x000000fffffb7224 */ /* 0x000fe200078e0037 */
[----:B------:R-:W-:Y:S06]  /*226a0*/  LDS R163, [R81+0x41480] ;  /* 0x0414800051a37984 */ /* 0x000fec0000000800 */
[C---:B------:R-:W-:Y:S08]  /*226b0*/  HMMA.1688.F32.TF32 R36, R136.reuse, R14, R152 ;  /* 0x0000000e8824723c */ /* 0x040ff00000081098 */
[C---:B------:R-:W-:Y:S08]  /*226c0*/  HMMA.1688.F32.TF32 R152, R136.reuse, R78, R4 ;  /* 0x0000004e8898723c */ /* 0x040ff00000081004 */
[C---:B------:R-:W-:Y:S01]  /*226d0*/  HMMA.1688.F32.TF32 R4, R136.reuse, R98, R232 ;  /* 0x000000628804723c */ /* 0x040fe200000810e8 */
[----:B------:R-:W-:Y:S01]  /*226e0*/  IMAD.U32 R3, RZ, RZ, UR5 ;  /* 0x00000005ff037e24 */ /* 0x000fe2000f8e00ff */
[----:B------:R1:W-:Y:S04]  /*226f0*/  STL [R1+0x15a4], R144 ;  /* 0x0015a49001007387 */ /* 0x0003e80000100800 */
[----:B------:R1:W-:Y:S02]  /*22700*/  STL [R1+0x15a0], R145 ;  /* 0x0015a09101007387 */ /* 0x0003e40000100800 */
[----:B------:R-:W-:Y:S02]  /*22710*/  HMMA.1688.F32.TF32 R56, R136, R102, R236 ;  /* 0x000000668838723c */ /* 0x000fe400000810ec */
[----:B------:R1:W-:Y:S04]  /*22720*/  STL [R1+0x159c], R146 ;  /* 0x00159c9201007387 */ /* 0x0003e80000100800 */
[----:B------:R1:W-:Y:S10]  /*22730*/  STL [R1+0x1598], R147 ;  /* 0x0015989301007387 */ /* 0x0003f40000100800 */
[----:B-1----:R-:W-:Y:S01]  /*22740*/  IMAD.MOV.U32 R144, RZ, RZ, R4 ;  /* 0x000000ffff907224 */ /* 0x002fe200078e0004 */
[----:B------:R-:W-:Y:S01]  /*22750*/  MOV R145, R5 ;  /* 0x0000000500917202 */ /* 0x000fe20000000f00 */
[----:B------:R-:W-:-:S02]  /*22760*/  IMAD.MOV.U32 R146, RZ, RZ, R6 ;  /* 0x000000ffff927224 */ /* 0x000fc400078e0006 */
[----:B------:R-:W-:Y:S02]  /*22770*/  IMAD.MOV.U32 R147, RZ, RZ, R7 ;  /* 0x000000ffff937224 */ /* 0x000fe400078e0007 */
[C---:B------:R-:W-:Y:S01]  /*22780*/  HMMA.1688.F32.TF32 R4, R136.reuse, R86, R220 ;  /* 0x000000568804723c */ /* 0x040fe200000810dc */
[----:B------:R-:W-:Y:S04]  /*22790*/  STL.64 [R1+0xb0], R56 ;  /* 0x0000b03801007387 */ /* 0x000fe80000100a00 */
[----:B------:R1:W-:Y:S01]  /*227a0*/  STL.64 [R1+0xb8], R58 ;  /* 0x0000b83a01007387 */ /* 0x0003e20000100a00 */
[----:B------:R-:W-:Y:S02]  /*227b0*/  IMAD.MOV.U32 R180, RZ, RZ, R93 ;  /* 0x000000ffffb47224 */ /* 0x000fe400078e005d */
[----:B------:R-:W-:Y:S01]  /*227c0*/  HMMA.1688.F32.TF32 R164, R136, R166, R216 ;  /* 0x000000a688a4723c */ /* 0x000fe200000810d8 */
[----:B------:R-:W-:-:S07]  /*227d0*/  IMAD.MOV.U32 R181, RZ, RZ, R92 ;  /* 0x000000ffffb57224 */ /* 0x000fce00078e005c */
[----:B-1----:R-:W-:Y:S01]  /*227e0*/  HMMA.1688.F32.TF32 R56, R136, R90, R224 ;  /* 0x0000005a8838723c */ /* 0x002fe200000810e0 */
[----:B--2---:R-:W-:-:S07]  /*227f0*/  IMAD.MOV.U32 R119, RZ, RZ, R29 ;  /* 0x000000ffff777224 */ /* 0x004fce00078e001d */
[C---:B----4-:R-:W-:Y:S08]  /*22800*/  HMMA.1688.F32.TF32 R52, R136.reuse, R30, R116 ;  /* 0x0000001e8834723c */ /* 0x050ff00000081074 */
[C---:B------:R-:W-:Y:S07]  /*22810*/  HMMA.1688.F32.TF32 R28, R136.reuse, R22, R172 ;  /* 0x00000016881c723c */ /* 0x040fee00000810ac */
[----:B------:R-:W-:Y:S01]  /*22820*/  IMAD.MOV.U32 R172, RZ, RZ, R85 ;  /* 0x000000ffffac7224 */ /* 0x000fe200078e0055 */
[C---:B------:R-:W-:Y:S01]  /*22830*/  HMMA.1688.F32.TF32 R116, R136.reuse, R94, R228 ;  /* 0x0000005e8874723c */ /* 0x040fe200000810e4 */
[----:B------:R-:W-:Y:S01]  /*22840*/  IMAD.MOV.U32 R173, RZ, RZ, R84 ;  /* 0x000000ffffad7224 */ /* 0x000fe200078e0054 */
[----:B------:R-:W-:Y:S04]  /*22850*/  LDS R228, [R252+0x41000] ;  /* 0x04100000fce47984 */ /* 0x000fe80000000800 */
[----:B------:R-:W-:Y:S04]  /*22860*/  LDS R230, [R252+0x41400] ;  /* 0x04140000fce67984 */ /* 0x000fe80000000800 */
[----:B------:R-:W-:Y:S04]  /*22870*/  LDS R229, [R81+0x41000] ;  /* 0x0410000051e57984 */ /* 0x000fe80000000800 */
[----:B------:R-:W-:Y:S09]  /*22880*/  LDS R231, [R81+0x41400] ;  /* 0x0414000051e77984 */ /* 0x000ff20000000800 */
[----:B------:R-:W-:Y:S04]  /*22890*/  STL.64 [R1+0x70], R116 ;  /* 0x0000707401007387 */ /* 0x000fe80000100a00 */
[----:B------:R-:W-:Y:S04]  /*228a0*/  STL.64 [R1+0x78], R118 ;  /* 0x0000787601007387 */ /* 0x000fe80000100a00 */
[----:B------:R-:W-:Y:S04]  /*228b0*/  LDS R116, [R21+0x41000] ;  /* 0x0410000015747984 */ /* 0x000fe80000000800 */
[----:B------:R-:W-:Y:S04]  /*228c0*/  LDS R118, [R21+0x41400] ;  /* 0x0414000015767984 */ /* 0x000fe80000000800 */
[----:B------:R-:W-:Y:S04]  /*228d0*/  LDS R117, [R0+0x41000] ;  /* 0x0410000000757984 */ /* 0x000fe80000000800 */
[----:B------:R-:W-:Y:S01]  /*228e0*/  LDS R119, [R0+0x41400] ;  /* 0x0414000000777984 */ /* 0x000fe20000000800 */
[C---:B------:R-:W-:Y:S08]  /*228f0*/  HMMA.1688.F32.TF32 R236, R136.reuse, R74, R212 ;  /* 0x0000004a88ec723c */ /* 0x040ff000000810d4 */
[C---:B------:R-:W-:Y:S08]  /*22900*/  HMMA.1688.F32.TF32 R240, R136.reuse, R34, R208 ;  /* 0x0000002288f0723c */ /* 0x040ff000000810d0 */
[----:B-----5:R-:W-:Y:S07]  /*22910*/  HMMA.1688.F32.TF32 R24, R136, R26, R200 ;  /* 0x0000001a8818723c */ /* 0x020fee00000810c8 */
[----:B------:R-:W-:-:S02]  /*22920*/  IMAD.MOV.U32 R202, RZ, RZ, R17 ;  /* 0x000000ffffca7224 */ /* 0x000fc400078e0011 */
[----:B------:R-:W-:Y:S01]  /*22930*/  IMAD.MOV.U32 R203, RZ, RZ, R16 ;  /* 0x000000ffffcb7224 */ /* 0x000fe200078e0010 */
[----:B------:R-:W-:Y:S01]  /*22940*/  STL.64 [R1+0x60], R56 ;  /* 0x0000603801007387 */ /* 0x000fe20000100a00 */
[----:B---3--:R-:W-:-:S05]  /*22950*/  IMAD R3, R3, 0x20000, R18 ;  /* 0x0002000003037824 */ /* 0x008fca00078e0212 */
[----:B------:R-:W1:Y:S04]  /*22960*/  LDSM.16.M88.4 R84, [R3] ;  /* 0x000000000354783b */ /* 0x000e680000000200 */
[----:B------:R-:W2:Y:S04]  /*22970*/  LDSM.16.M88.4 R88, [R3+0x2000] ;  /* 0x002000000358783b */ /* 0x000ea80000000200 */
[----:B------:R-:W-:Y:S04]  /*22980*/  STL.64 [R1+0x68], R58 ;  /* 0x0000683a01007387 */ /* 0x000fe80000100a00 */
[----:B------:R-:W-:Y:S01]  /*22990*/  STL.64 [R1+0x1540], R166 ;  /* 0x001540a601007387 */ /* 0x000fe20000100a00 */
[----:B------:R-:W-:-:S03]  /*229a0*/  IMAD.MOV.U32 R174, RZ, RZ, R80 ;  /* 0x000000ffffae7224 */ /* 0x000fc600078e0050 */
[----:B------:R-:W-:Y:S01]  /*229b0*/  STL.64 [R1+0x1538], R164 ;  /* 0x001538a401007387 */ /* 0x000fe20000100a00 */
[----:B------:R-:W-:-:S03]  /*229c0*/  IMAD.MOV.U32 R175, RZ, RZ, R77 ;  /* 0x000000ffffaf7224 */ /* 0x000fc600078e004d */
[----:B------:R-:W-:Y:S01]  /*229d0*/  STL.64 [R1+0x1550], R238 ;  /* 0x001550ee01007387 */ /* 0x000fe20000100a00 */
[----:B------:R-:W-:Y:S02]  /*229e0*/  IMAD.MOV.U32 R235, RZ, RZ, R4 ;  /* 0x000000ffffeb7224 */ /* 0x000fe400078e0004 */
[----:B------:R-:W-:Y:S01]  /*229f0*/  IMAD.MOV.U32 R234, RZ, RZ, R5 ;  /* 0x000000ffffea7224 */ /* 0x000fe200078e0005 */
[----:B------:R-:W-:Y:S01]  /*22a00*/  HMMA.1688.F32.TF32 R48, R136, R82, R48 ;  /* 0x000000528830723c */ /* 0x000fe20000081030 */
[----:B------:R-:W-:Y:S01]  /*22a10*/  IMAD.MOV.U32 R233, RZ, RZ, R6 ;  /* 0x000000ffffe97224 */ /* 0x000fe200078e0006 */
[----:B------:R-:W-:Y:S06]  /*22a20*/  LDSM.16.M88.4 R92, [R3+0x8000] ;  /* 0x00800000035c783b */ /* 0x000fec0000000200 */
[-C--:B-1----:R-:W-:Y:S01]  /*22a30*/  HMMA.1688.F32.TF32 R16, R228, R84.reuse, R180 ;  /* 0x00000054e410723c */ /* 0x082fe200000810b4 */
[----:B------:R-:W-:Y:S04]  /*22a40*/  STL.64 [R1+0x1548], R236 ;  /* 0x001548ec01007387 */ /* 0x000fe80000100a00 */
[----:B------:R-:W-:Y:S03]  /*22a50*/  STL.64 [R1+0x1560], R242 ;  /* 0x001560f201007387 */ /* 0x000fe60000100a00 */
[----:B------:R-:W-:Y:S01]  /*22a60*/  HMMA.1688.F32.TF32 R168, R160, R84, R168 ;  /* 0x00000054a0a8723c */ /* 0x000fe200000810a8 */
[----:B------:R-:W-:Y:S04]  /*22a70*/  STL.64 [R1+0x1558], R240 ;  /* 0x001558f001007387 */ /* 0x000fe80000100a00 */
[----:B------:R-:W-:Y:S01]  /*22a80*/  STL [R1+0x14f8], R0 ;  /* 0x0014f80001007387 */ /* 0x000fe20000100800 */
[----:B------:R-:W-:-:S02]  /*22a90*/  IMAD.MOV.U32 R232, RZ, RZ, R7 ;  /* 0x000000ffffe87224 */ /* 0x000fc400078e0007 */
[----:B--2---:R-:W-:Y:S01]  /*22aa0*/  HMMA.1688.F32.TF32 R172, R228, R88, R172 ;  /* 0x00000058e4ac723c */ /* 0x004fe200000810ac */
[----:B------:R-:W1:Y:S01]  /*22ab0*/  LDSM.16.M88.4 R80, [R3+0x4000] ;  /* 0x004000000350783b */ /* 0x000e620000000200 */
[----:B------:R-:W-:Y:S02]  /*22ac0*/  IMAD.MOV.U32 R201, RZ, RZ, R20 ;  /* 0x000000ffffc97224 */ /* 0x000fe400078e0014 */
[----:B------:R-:W-:Y:S01]  /*22ad0*/  IMAD.MOV.U32 R200, RZ, RZ, R76 ;  /* 0x000000ffffc87224 */ /* 0x000fe200078e004c */
[----:B------:R-:W-:Y:S04]  /*22ae0*/  LDSM.16.M88.4 R56, [R3+0x16000] ;  /* 0x016000000338783b */ /* 0x000fe80000000200 */
[----:B------:R-:W-:Y:S04]  /*22af0*/  STL.64 [R1+0x1570], R18 ;  /* 0x0015701201007387 */ /* 0x000fe80000100a00 */
[----:B------:R2:W-:Y:S01]  /*22b00*/  STL.64 [R1+0x1568], R16 ;  /* 0x0015681001007387 */ /* 0x0005e20000100a00 */
[-C--:B------:R-:W-:Y:S03]  /*22b10*/  HMMA.1688.F32.TF32 R4, R244, R84.reuse, R52 ;  /* 0x00000054f404723c */ /* 0x080fe60000081034 */
[----:B------:R-:W3:Y:S05]  /*22b20*/  LDSM.16.M88.4 R76, [R3+0x6000] ;  /* 0x00600000034c783b */ /* 0x000eea0000000200 */
[----:B--2---:R-:W-:Y:S01]  /*22b30*/  HMMA.1688.F32.TF32 R16, R116, R84, R140 ;  /* 0x000000547410723c */ /* 0x004fe2000008108c */
[----:B------:R-:W-:Y:S04]  /*22b40*/  STL [R1+0x1504], R168 ;  /* 0x001504a801007387 */ /* 0x000fe80000100800 */
[----:B------:R-:W-:Y:S04]  /*22b50*/  STL [R1+0x1500], R169 ;  /* 0x001500a901007387 */ /* 0x000fe80000100800 */
[----:B------:R-:W-:Y:S04]  /*22b60*/  STL [R1+0x14fc], R170 ;  /* 0x0014fcaa01007387 */ /* 0x000fe80000100800 */
[----:B------:R-:W-:Y:S01]  /*22b70*/  STL [R1+0x14f4], R171 ;  /* 0x0014f4ab01007387 */ /* 0x000fe20000100800 */
[----:B------:R-:W-:Y:S01]  /*22b80*/  HMMA.1688.F32.TF32 R20, R160, R88, R108 ;  /* 0x00000058a014723c */ /* 0x000fe2000008106c */
[----:B------:R-:W-:-:S02]  /*22b90*/  IMAD.MOV.U32 R224, RZ, RZ, R96 ;  /* 0x000000ffffe07224 */ /* 0x000fc400078e0060 */
[----:B------:R-:W-:Y:S02]  /*22ba0*/  IMAD.MOV.U32 R104, RZ, RZ, R132 ;  /* 0x000000ffff687224 */ /* 0x000fe400078e0084 */
[----:B------:R-:W-:Y:S02]  /*22bb0*/  IMAD.MOV.U32 R105, RZ, RZ, R133 ;  /* 0x000000ffff697224 */ /* 0x000fe400078e0085 */
[----:B------:R-:W-:Y:S01]  /*22bc0*/  IMAD.MOV.U32 R195, RZ, RZ, R2 ;  /* 0x000000ffffc37224 */ /* 0x000fe200078e0002 */
[----:B-1----:R-:W-:Y:S01]  /*22bd0*/  HMMA.1688.F32.TF32 R176, R228, R80, R200 ;  /* 0x00000050e4b0723c */ /* 0x002fe200000810c8 */
[----:B------:R-:W-:Y:S04]  /*22be0*/  STL.64 [R1+0x90], R16 ;  /* 0x0000901001007387 */ /* 0x000fe80000100a00 */
[----:B------:R-:W-:Y:S04]  /*22bf0*/  STL.64 [R1+0x98], R18 ;  /* 0x0000981201007387 */ /* 0x000fe80000100a00 */
[----:B------:R-:W-:Y:S04]  /*22c00*/  STL.64 [R1+0x1580], R174 ;  /* 0x001580ae01007387 */ /* 0x000fe80000100a00 */
[----:B------:R-:W-:Y:S04]  /*22c10*/  STL.64 [R1+0x260], R4 ;  /* 0x0002600401007387 */ /* 0x000fe80000100a00 */
[----:B------:R1:W-:Y:S04]  /*22c20*/  STL.64 [R1+0x268], R6 ;  /* 0x0002680601007387 */ /* 0x0003e80000100a00 */
[----:B------:R-:W2:Y:S01]  /*22c30*/  LDSM.16.M88.4 R132, [R3+0xa000] ;  /* 0x00a000000384783b */ /* 0x000ea20000000200 */
[----:B------:R-:W-:-:S02]  /*22c40*/  IMAD.MOV.U32 R225, RZ, RZ, R73 ;  /* 0x000000ffffe17224 */ /* 0x000fc400078e0049 */
[----:B------:R-:W-:Y:S02]  /*22c50*/  IMAD.MOV.U32 R226, RZ, RZ, R72 ;  /* 0x000000ffffe27224 */ /* 0x000fe400078e0048 */
[----:B------:R-:W-:Y:S01]  /*22c60*/  IMAD.MOV.U32 R227, RZ, RZ, R33 ;  /* 0x000000ffffe37224 */ /* 0x000fe200078e0021 */
[----:B------:R-:W-:Y:S01]  /*22c70*/  MOV R139, R251 ;  /* 0x000000fb008b7202 */ /* 0x000fe20000000f00 */
[----:B------:R-:W-:Y:S01]  /*22c80*/  IMAD.MOV.U32 R136, RZ, RZ, R248 ;  /* 0x000000ffff887224 */ /* 0x000fe200078e00f8 */
[----:B-1----:R-:W-:Y:S01]  /*22c90*/  HMMA.1688.F32.TF32 R4, R116, R88, R128 ;  /* 0x000000587404723c */ /* 0x002fe20000081080 */
[----:B------:R-:W-:Y:S04]  /*22ca0*/  STL.64 [R1+0x1578], R172 ;  /* 0x001578ac01007387 */ /* 0x000fe80000100a00 */
[----:B------:R-:W-:Y:S01]  /*22cb0*/  STL [R1+0x150c], R20 ;  /* 0x00150c1401007387 */ /* 0x000fe20000100800 */
[----:B------:R-:W-:-:S02]  /*22cc0*/  IMAD.MOV.U32 R200, RZ, RZ, R206 ;  /* 0x000000ffffc87224 */ /* 0x000fc400078e00ce */
[----:B------:R-:W-:Y:S01]  /*22cd0*/  IMAD.MOV.U32 R201, RZ, RZ, R207 ;  /* 0x000000ffffc97224 */ /* 0x000fe200078e00cf */
[----:B------:R-:W-:Y:S01]  /*22ce0*/  HMMA.1688.F32.TF32 R108, R116, R92, R64 ;  /* 0x0000005c746c723c */ /* 0x000fe20000081040 */
[----:B------:R-:W-:Y:S01]  /*22cf0*/  IMAD.MOV.U32 R202, RZ, RZ, R199 ;  /* 0x000000ffffca7224 */ /* 0x000fe200078e00c7 */
[----:B------:R-:W-:Y:S01]  /*22d00*/  LDSM.16.M88.4 R64, [R3+0x1a000] ;  /* 0x01a000000340783b */ /* 0x000fe20000000200 */
[----:B------:R-:W-:-:S03]  /*22d10*/  IMAD.MOV.U32 R203, RZ, RZ, R97 ;  /* 0x000000ffffcb7224 */ /* 0x000fc600078e0061 */
[----:B------:R-:W-:Y:S01]  /*22d20*/  LDSM.16.M88.4 R72, [R3+0x1e000] ;  /* 0x01e000000348783b */ /* 0x000fe20000000200 */
[----:B------:R-:W-:Y:S02]  /*22d30*/  IMAD.MOV.U32 R137, RZ, RZ, R249 ;  /* 0x000000ffff897224 */ /* 0x000fe400078e00f9 */
[----:B------:R-:W-:Y:S01]  /*22d40*/  IMAD.MOV.U32 R138, RZ, RZ, R250 ;  /* 0x000000ffff8a7224 */ /* 0x000fe200078e00fa */
[----:B------:R-:W-:Y:S04]  /*22d50*/  LDSM.16.M88.4 R52, [R3+0x14000] ;  /* 0x014000000334783b */ /* 0x000fe80000000200 */
[----:B------:R-:W-:Y:S04]  /*22d60*/  STL.64 [R1+0x80], R4 ;  /* 0x0000800401007387 */ /* 0x000fe80000100a00 */
[----:B------:R1:W-:Y:S02]  /*22d70*/  STL.64 [R1+0x88], R6 ;  /* 0x0000880601007387 */ /* 0x0003e40000100a00 */
[----:B-1----:R-:W-:Y:S02]  /*22d80*/  HMMA.1688.F32.TF32 R4, R244, R88, R24 ;  /* 0x00000058f404723c */ /* 0x002fe40000081018 */
[----:B------:R-:W-:Y:S04]  /*22d90*/  STL [R1+0x1508], R21 ;  /* 0x0015081501007387 */ /* 0x000fe80000100800 */
[----:B------:R-:W-:Y:S04]  /*22da0*/  STL [R1+0x14f0], R22 ;  /* 0x0014f01601007387 */ /* 0x000fe80000100800 */
[----:B------:R-:W-:Y:S04]  /*22db0*/  STL [R1+0x14ec], R23 ;  /* 0x0014ec1701007387 */ /* 0x000fe80000100800 */
[----:B------:R-:W-:Y:S09]  /*22dc0*/  STL.64 [R1+0x1590], R178 ;  /* 0x001590b201007387 */ /* 0x000ff20000100a00 */
[----:B------:R-:W-:Y:S04]  /*22dd0*/  STL.64 [R1+0x250], R4 ;  /* 0x0002500401007387 */ /* 0x000fe80000100a00 */
[----:B------:R1:W-:Y:S02]  /*22de0*/  STL.64 [R1+0x258], R6 ;  /* 0x0002580601007387 */ /* 0x0003e40000100a00 */
[-C--:B-1----:R-:W-:Y:S02]  /*22df0*/  HMMA.1688.F32.TF32 R4, R116, R80.reuse, R124 ;  /* 0x000000507404723c */ /* 0x082fe4000008107c */
[----:B------:R-:W-:Y:S06]  /*22e00*/  STL.64 [R1+0x1588], R176 ;  /* 0x001588b001007387 */ /* 0x000fec0000100a00 */
[-C--:B------:R-:W-:Y:S01]  /*22e10*/  HMMA.1688.F32.TF32 R24, R160, R80.reuse, R68 ;  /* 0x00000050a018723c */ /* 0x080fe20000081044 */
[----:B------:R-:W-:Y:S11]  /*22e20*/  LDSM.16.M88.4 R68, [R3+0x1c000] ;  /* 0x01c000000344783b */ /* 0x000ff60000000200 */
[----:B------:R-:W-:Y:S03]  /*22e30*/  @!UPT UIADD3 URZ, URZ, URZ, URZ ;  /* 0x0000003f3f3ff290 */ /* 0x000fe6000fffe03f */
[----:B------:R1:W-:Y:S01]  /*22e40*/  STL [R1+0x5c], R7 ;  /* 0x00005c0701007387 */ /* 0x0003e20000100800 */
[----:B------:R-:W-:Y:S01]  /*22e50*/  MOV R171, R4 ;  /* 0x0000000400ab7202 */ /* 0x000fe20000000f00 */
[----:B------:R-:W-:Y:S02]  /*22e60*/  IMAD.MOV.U32 R22, RZ, RZ, R5 ;  /* 0x000000ffff167224 */ /* 0x000fe400078e0005 */
[----:B------:R-:W-:Y:S02]  /*22e70*/  IMAD.MOV.U32 R23, RZ, RZ, R6 ;  /* 0x000000ffff177224 */ /* 0x000fe400078e0006 */
[----:B-1----:R-:W-:Y:S03]  /*22e80*/  HMMA.1688.F32.TF32 R4, R244, R80, R28 ;  /* 0x00000050f404723c */ /* 0x002fe6000008101c */
[----:B------:R-:W-:Y:S04]  /*22e90*/  STL [R1+0x1518], R23 ;  /* 0x0015181701007387 */ /* 0x000fe80000100800 */
[----:B------:R-:W-:Y:S04]  /*22ea0*/  STL [R1+0x1514], R22 ;  /* 0x0015141601007387 */ /* 0x000fe80000100800 */
[----:B------:R-:W-:Y:S04]  /*22eb0*/  STL [R1+0x1510], R171 ;  /* 0x001510ab01007387 */ /* 0x000fe80000100800 */
[----:B------:R-:W-:Y:S04]  /*22ec0*/  STL [R1+0x1528], R24 ;  /* 0x0015281801007387 */ /* 0x000fe80000100800 */
[----:B------:R-:W-:Y:S04]  /*22ed0*/  STL [R1+0x1524], R25 ;  /* 0x0015241901007387 */ /* 0x000fe80000100800 */
[----:B------:R-:W-:Y:S04]  /*22ee0*/  STL [R1+0x1520], R26 ;  /* 0x0015201a01007387 */ /* 0x000fe80000100800 */
[----:B------:R-:W-:Y:S04]  /*22ef0*/  STL [R1+0x151c], R27 ;  /* 0x00151c1b01007387 */ /* 0x000fe80000100800 */
[----:B------:R-:W4:Y:S04]  /*22f00*/  LDL.LU R206, [R1+0x15c0] ;  /* 0x0015c00001ce7983 */ /* 0x000f280000300800 */
[----:B------:R-:W-:Y:S04]  /*22f10*/  STL.64 [R1+0x130], R4 ;  /* 0x0001300401007387 */ /* 0x000fe80000100a00 */
[----:B------:R1:W-:Y:S04]  /*22f20*/  STL.64 [R1+0x138], R6 ;  /* 0x0001380601007387 */ /* 0x0003e80000100a00 */
[----:B------:R-:W4:Y:S04]  /*22f30*/  LDL.LU R207, [R1+0x15bc] ;  /* 0x0015bc0001cf7983 */ /* 0x000f280000300800 */
[----:B------:R-:W5:Y:S01]  /*22f40*/  LDL.LU R199, [R1+0x15b8] ;  /* 0x0015b80001c77983 */ /* 0x000f620000300800 */
[-C--:B---3--:R-:W-:Y:S08]  /*22f50*/  HMMA.1688.F32.TF32 R96, R116, R76.reuse, R120 ;  /* 0x0000004c7460723c */ /* 0x088ff00000081078 */
[C---:B-1----:R-:W-:Y:S11]  /*22f60*/  HMMA.1688.F32.TF32 R4, R244.reuse, R76, R44 ;  /* 0x0000004cf404723c */ /* 0x042ff6000008102c */
[----:B------:R-:W-:Y:S04]  /*22f70*/  @!UPT UIADD3 URZ, URZ, URZ, URZ ;  /* 0x0000003f3f3ff290 */ /* 0x000fe8000fffe03f */
[----:B------:R-:W-:Y:S04]  /*22f80*/  STL [R1+0x1534], R97 ;  /* 0x0015346101007387 */ /* 0x000fe80000100800 */
[----:B------:R-:W-:Y:S04]  /*22f90*/  STL [R1+0x1530], R98 ;  /* 0x0015306201007387 */ /* 0x000fe80000100800 */
[----:B------:R-:W-:Y:S04]  /*22fa0*/  STL [R1+0x152c], R99 ;  /* 0x00152c6301007387 */ /* 0x000fe80000100800 */
[----:B------:R-:W-:Y:S04]  /*22fb0*/  STL.64 [R1+0x120], R4 ;  /* 0x0001200401007387 */ /* 0x000fe80000100a00 */
[----:B------:R1:W-:Y:S02]  /*22fc0*/  STL.64 [R1+0x128], R6 ;  /* 0x0001280601007387 */ /* 0x0003e40000100a00 */
[C---:B-1----:R-:W-:Y:S02]  /*22fd0*/  HMMA.1688.F32.TF32 R4, R244.reuse, R92, R36 ;  /* 0x0000005cf404723c */ /* 0x042fe40000081024 */
[----:B------:R-:W-:Y:S06]  /*22fe0*/  LDSM.16.M88.4 R36, [R3+0x12000] ;  /* 0x012000000324783b */ /* 0x000fec0000000200 */
[----:B--2---:R-:W-:Y:S11]  /*22ff0*/  HMMA.1688.F32.TF32 R16, R244, R132, R48 ;  /* 0x00000084f410723c */ /* 0x004ff60000081030 */
[----:B------:R-:W-:Y:S04]  /*23000*/  @!UPT UIADD3 URZ, URZ, URZ, URZ ;  /* 0x0000003f3f3ff290 */ /* 0x000fe8000fffe03f */
[----:B------:R-:W-:Y:S01]  /*23010*/  STL [R1+0x118], R6 ;  /* 0x0001180601007387 */ /* 0x000fe20000100800 */
[----:B------:R-:W-:Y:S02]  /*23020*/  IMAD.MOV.U32 R88, RZ, RZ, R4 ;  /* 0x000000ffff587224 */ /* 0x000fe400078e0004 */
[----:B------:R-:W-:Y:S02]  /*23030*/  IMAD.MOV.U32 R89, RZ, RZ, R5 ;  /* 0x000000ffff597224 */ /* 0x000fe400078e0005 */
[----:B------:R-:W-:Y:S02]  /*23040*/  IMAD.MOV.U32 R2, RZ, RZ, R7 ;  /* 0x000000ffff027224 */ /* 0x000fe400078e0007 */
[----:B------:R-:W1:Y:S04]  /*23050*/  LDSM.16.M88.4 R4, [R3+0xe000] ;  /* 0x00e000000304783b */ /* 0x000e680000000200 */
[----:B------:R-:W-:Y:S04]  /*23060*/  STL [R1+0x14d8], R89 ;  /* 0x0014d85901007387 */ /* 0x000fe80000100800 */
[----:B------:R-:W-:Y:S04]  /*23070*/  STL [R1+0x14d4], R88 ;  /* 0x0014d45801007387 */ /* 0x000fe80000100800 */
[----:B------:R-:W-:Y:S04]  /*23080*/  STL [R1+0x14cc], R2 ;  /* 0x0014cc0201007387 */ /* 0x000fe80000100800 */
[----:B------:R2:W-:Y:S04]  /*23090*/  STL.64 [R1+0x100], R16 ;  /* 0x0001001001007387 */ /* 0x0005e80000100a00 */
[----:B------:R3:W-:Y:S04]  /*230a0*/  STL.64 [R1+0x108], R18 ;  /* 0x0001081201007387 */ /* 0x0007e80000100a00 */
[----:B------:R-:W-:Y:S04]  /*230b0*/  STL [R1+0x13dc], R3 ;  /* 0x0013dc0301007387 */ /* 0x000fe80000100800 */
[----:B------:R-:W2:Y:S04]  /*230c0*/  LDL.LU R106, [R1+0x48] ;  /* 0x00004800016a7983 */ /* 0x000ea80000300800 */
[----:B------:R-:W2:Y:S04]  /*230d0*/  LDL.LU R107, [R1+0x4c] ;  /* 0x00004c00016b7983 */ /* 0x000ea80000300800 */
[----:B------:R-:W2:Y:S04]  /*230e0*/  LDL.LU R140, [R1+0xd0] ;  /* 0x0000d000018c7983 */ /* 0x000ea80000300800 */
[----:B------:R-:W2:Y:S04]  /*230f0*/  LDL.LU R141, [R1+0xd4] ;  /* 0x0000d400018d7983 */ /* 0x000ea80000300800 */
[----:B------:R-:W2:Y:S04]  /*23100*/  LDL.LU R142, [R1+0xd8] ;  /* 0x0000d800018e7983 */ /* 0x000ea80000300800 */
[----:B------:R-:W2:Y:S01]  /*23110*/  LDL.LU R143, [R1+0xdc] ;  /* 0x0000dc00018f7983 */ /* 0x000ea20000300800 */
[C---:B-----5:R-:W-:Y:S08]  /*23120*/  HMMA.1688.F32.TF32 R184, R228.reuse, R92, R196 ;  /* 0x0000005ce4b8723c */ /* 0x060ff000000810c4 */
[----:B-1----:R-:W-:Y:S01]  /*23130*/  HMMA.1688.F32.TF32 R196, R228, R4, R224 ;  /* 0x00000004e4c4723c */ /* 0x002fe200000810e0 */
[----:B------:R-:W5:Y:S04]  /*23140*/  LDL.LU R224, [R1+0x150] ;  /* 0x0001500001e07983 */ /* 0x000f680000300800 */
        /* <DEDUP_REMOVED lines=37> */
[----:B--2---:R-:W2:Y:S04]  /*233a0*/  LDL.LU R16, [R1] ;  /* 0x0000000001107983 */ /* 0x004ea80000300800 */
[----:B------:R-:W2:Y:S04]  /*233b0*/  LDL.LU R17, [R1+0x4] ;  /* 0x0000040001117983 */ /* 0x000ea80000300800 */
[----:B---3--:R-:W2:Y:S04]  /*233c0*/  LDL.LU R18, [R1+0x8] ;  /* 0x0000080001127983 */ /* 0x008ea80000300800 */
[----:B------:R-:W2:Y:S04]  /*233d0*/  LDL.LU R19, [R1+0xc] ;  /* 0x00000c0001137983 */ /* 0x000ea80000300800 */
[----:B------:R-:W3:Y:S04]  /*233e0*/  LDL.LU R240, [R1+0x10] ;  /* 0x0000100001f07983 */ /* 0x000ee80000300800 */
[----:B------:R-:W3:Y:S04]  /*233f0*/  LDL.LU R241, [R1+0x14] ;  /* 0x0000140001f17983 */ /* 0x000ee80000300800 */
[----:B------:R-:W3:Y:S04]  /*23400*/  LDL.LU R242, [R1+0x18] ;  /* 0x0000180001f27983 */ /* 0x000ee80000300800 */
[----:B------:R-:W3:Y:S01]  /*23410*/  LDL.LU R243, [R1+0x1c] ;  /* 0x00001c0001f37983 */ /* 0x000ee20000300800 */
[----:B------:R-:W-:Y:S03]  /*23420*/  HMMA.1688.F32.TF32 R28, R160, R76, R60 ;  /* 0x0000004ca01c723c */ /* 0x000fe6000008103c */
[----:B------:R-:W-:Y:S04]  /*23430*/  LDSM.16.M88.4 R60, [R3+0x18000] ;  /* 0x01800000033c783b */ /* 0x000fe80000000200 */
[----:B------:R-:W3:Y:S01]  /*23440*/  LDL.LU R248, [R1+0x15b4] ;  /* 0x0015b40001f87983 */ /* 0x000ee20000300800 */
[C---:B------:R-:W-:Y:S03]  /*23450*/  HMMA.1688.F32.TF32 R188, R228.reuse, R132, R148 ;  /* 0x00000084e4bc723c */ /* 0x040fe60000081094 */
[----:B------:R-:W1:Y:S04]  /*23460*/  LDSM.16.M88.4 R148, [R3+0xc000] ;  /* 0x00c000000394783b */ /* 0x000e680000000200 */
[----:B------:R-:W3:Y:S01]  /*23470*/  LDL.LU R249, [R1+0x15b0] ;  /* 0x0015b00001f97983 */ /* 0x000ee20000300800 */
[----:B----4-:R-:W-:Y:S03]  /*23480*/  HMMA.1688.F32.TF32 R180, R228, R76, R204 ;  /* 0x0000004ce4b4723c */ /* 0x010fe600000810cc */
[----:B------:R-:W4:Y:S04]  /*23490*/  LDL.LU R250, [R1+0x15ac] ;  /* 0x0015ac0001fa7983 */ /* 0x000f280000300800 */
[----:B------:R-:W4:Y:S01]  /*234a0*/  LDL.LU R251, [R1+0x15a8] ;  /* 0x0015a80001fb7983 */ /* 0x000f220000300800 */
[----:B-1----:R-:W-:Y:S08]  /*234b0*/  HMMA.1688.F32.TF32 R124, R244, R148, R152 ;  /* 0x00000094f47c723c */ /* 0x002ff00000081098 */
[C---:B-----5:R-:W-:Y:S01]  /*234c0*/  HMMA.1688.F32.TF32 R204, R228.reuse, R36, R236 ;  /* 0x00000024e4cc723c */ /* 0x060fe200000810ec */
[----:B------:R-:W5:Y:S04]  /*234d0*/  LDL.LU R236, [R1+0x1f0] ;  /* 0x0001f00001ec7983 */ /* 0x000f680000300800 */
[----:B------:R-:W5:Y:S04]  /*234e0*/  LDL.LU R237, [R1+0x1f4] ;  /* 0x0001f40001ed7983 */ /* 0x000f680000300800 */
[----:B------:R-:W5:Y:S04]  /*234f0*/  LDL.LU R238, [R1+0x1f8] ;  /* 0x0001f80001ee7983 */ /* 0x000f680000300800 */
[----:B------:R-:W5:Y:S01]  /*23500*/  LDL.LU R239, [R1+0x1fc] ;  /* 0x0001fc0001ef7983 */ /* 0x000f620000300800 */
[----:B------:R-:W-:Y:S08]  /*23510*/  HMMA.1688.F32.TF32 R208, R228, R52, R212 ;  /* 0x00000034e4d0723c */ /* 0x000ff000000810d4 */
[C---:B--2---:R-:W-:Y:S11]  /*23520*/  HMMA.1688.F32.TF32 R16, R116.reuse, R60, R16 ;  /* 0x0000003c7410723c */ /* 0x044ff60000081010 */
[----:B------:R-:W-:Y:S11]  /*23530*/  @!UPT UIADD3 URZ, URZ, URZ, URZ ;  /* 0x0000003f3f3ff290 */ /* 0x000ff6000fffe03f */
[----:B------:R-:W-:Y:S02]  /*23540*/  @!UPT UIADD3 URZ, URZ, URZ, URZ ;  /* 0x0000003f3f3ff290 */ /* 0x000fe4000fffe03f */
[----:B------:R-:W-:Y:S02]  /*23550*/  IMAD.MOV.U32 R168, RZ, RZ, R16 ;  /* 0x000000ffffa87224 */ /* 0x000fe400078e0010 */
[----:B------:R-:W-:Y:S02]  /*23560*/  IMAD.MOV.U32 R169, RZ, RZ, R17 ;  /* 0x000000ffffa97224 */ /* 0x000fe400078e0011 */
[----:B------:R-:W-:Y:S02]  /*23570*/  IMAD.MOV.U32 R170, RZ, RZ, R18 ;  /* 0x000000ffffaa7224 */ /* 0x000fe400078e0012 */
[----:B------:R-:W-:Y:S02]  /*23580*/  IMAD.MOV.U32 R0, RZ, RZ, R19 ;  /* 0x000000ffff007224 */ /* 0x000fe400078e0013 */
        /* <DEDUP_REMOVED lines=14> */
[----:B------:R-:W-:Y:S08]  /*23670*/  HMMA.1688.F32.TF32 R16, R116, R72, R156 ;  /* 0x000000487410723c */ /* 0x000ff0000008109c */
[----:B------:R-:W-:Y:S01]  /*23680*/  HMMA.1688.F32.TF32 R212, R228, R56, R164 ;  /* 0x00000038e4d4723c */ /* 0x000fe200000810a4 */
[----:B------:R-:W2:Y:S04]  /*23690*/  LDL.LU R164, [R1+0x200] ;  /* 0x0002000001a47983 */ /* 0x000ea80000300800 */
[----:B------:R-:W2:Y:S04]  /*236a0*/  LDL.LU R165, [R1+0x204] ;  /* 0x0002040001a57983 */ /* 0x000ea80000300800 */
[----:B------:R-:W2:Y:S04]  /*236b0*/  LDL.LU R166, [R1+0x208] ;  /* 0x0002080001a67983 */ /* 0x000ea80000300800 */
[----:B------:R-:W2:Y:S03]  /*236c0*/  LDL.LU R167, [R1+0x20c] ;  /* 0x00020c0001a77983 */ /* 0x000ea60000300800 */
[----:B------:R-:W-:Y:S01]  /*236d0*/  IMAD.MOV.U32 R97, RZ, RZ, R16 ;  /* 0x000000ffff617224 */ /* 0x000fe200078e0010 */
[----:B------:R-:W3:Y:S01]  /*236e0*/  LDL R85, [R1+0x2f0] ;  /* 0x0002f00001557983 */ /* 0x000ee20000100800 */
[----:B------:R-:W-:-:S02]  /*236f0*/  IMAD.MOV.U32 R98, RZ, RZ, R17 ;  /* 0x000000ffff627224 */ /* 0x000fc400078e0011 */
[----:B------:R-:W-:Y:S01]  /*23700*/  IMAD.MOV.U32 R16, RZ, RZ, R144 ;  /* 0x000000ffff107224 */ /* 0x000fe200078e0090 */
[----:B------:R-:W-:Y:S01]  /*23710*/  STL.64 [R1+0xe0], R124 ;  /* 0x0000e07c01007387 */ /* 0x000fe20000100a00 */
[----:B------:R-:W-:Y:S02]  /*23720*/  IMAD.MOV.U32 R99, RZ, RZ, R18 ;  /* 0x000000ffff637224 */ /* 0x000fe400078e0012 */
[----:B------:R-:W-:Y:S01]  /*23730*/  IMAD.MOV.U32 R17, RZ, RZ, R145 ;  /* 0x000000ffff117224 */ /* 0x000fe200078e0091 */
[----:B------:R-:W-:Y:S01]  /*23740*/  STL.64 [R1+0xe8], R126 ;  /* 0x0000e87e01007387 */ /* 0x000fe20000100a00 */
[----:B------:R-:W-:Y:S02]  /*23750*/  IMAD.MOV.U32 R24, RZ, RZ, R19 ;  /* 0x000000ffff187224 */ /* 0x000fe400078e0013 */
[----:B------:R-:W-:Y:S01]  /*23760*/  IMAD.MOV.U32 R18, RZ, RZ, R146 ;  /* 0x000000ffff127224 */ /* 0x000fe200078e0092 */
[----:B------:R-:W2:Y:S01]  /*23770*/  LDL.LU R144, [R1+0x15a4] ;  /* 0x0015a40001907983 */ /* 0x000ea20000300800 */
[----:B------:R-:W-:-:S03]  /*23780*/  IMAD.MOV.U32 R19, RZ, RZ, R147 ;  /* 0x000000ffff137224 */ /* 0x000fc600078e0093 */
[----:B------:R-:W2:Y:S04]  /*23790*/  LDL.LU R145, [R1+0x15a0] ;  /* 0x0015a00001917983 */ /* 0x000ea80000300800 */
[----:B------:R-:W2:Y:S04]  /*237a0*/  LDL.LU R146, [R1+0x159c] ;  /* 0x00159c0001927983 */ /* 0x000ea80000300800 */
[----:B------:R-:W2:Y:S01]  /*237b0*/  LDL.LU R147, [R1+0x1598] ;  /* 0x0015980001937983 */ /* 0x000ea20000300800 */
[----:B------:R-:W-:-:S03]  /*237c0*/  IMAD.MOV.U32 R192, RZ, RZ, R32 ;  /* 0x000000ffffc07224 */ /* 0x000fc600078e0020 */
[----:B------:R-:W1:Y:S01]  /*237d0*/  LDSM.16.M88.4 R32, [R3+0x10000] ;  /* 0x010000000320783b */ /* 0x000e620000000200 */
[----:B------:R-:W-:Y:S02]  /*237e0*/  IMAD.MOV.U32 R193, RZ, RZ, R13 ;  /* 0x000000ffffc17224 */ /* 0x000fe400078e000d */
[----:B------:R-:W-:Y:S01]  /*237f0*/  IMAD.MOV.U32 R194, RZ, RZ, R12 ;  /* 0x000000ffffc27224 */ /* 0x000fe200078e000c */
[----:B------:R-:W-:Y:S01]  /*23800*/  HMMA.1688.F32.TF32 R44, R116, R4, R172 ;  /* 0x00000004742c723c */ /* 0x000fe200000810ac */
[----:B------:R-:W3:Y:S04]  /*23810*/  LDL.LU R172, [R1+0xb0] ;  /* 0x0000b00001ac7983 */ /* 0x000ee80000300800 */
[----:B------:R-:W3:Y:S03]  /*23820*/  LDL.LU R173, [R1+0xb4] ;  /* 0x0000b40001ad7983 */ /* 0x000ee60000300800 */
[C---:B------:R-:W-:Y:S01]  /*23830*/  HMMA.1688.F32.TF32 R192, R228.reuse, R148, R192 ;  /* 0x00000094e4c0723c */ /* 0x040fe200000810c0 */
[----:B------:R-:W3:Y:S04]  /*23840*/  LDL.LU R174, [R1+0xb8] ;  /* 0x0000b80001ae7983 */ /* 0x000ee80000300800 */
[----:B------:R-:W3:Y:S03]  /*23850*/  LDL.LU R175, [R1+0xbc] ;  /* 0x0000bc0001af7983 */ /* 0x000ee60000300800 */
[C---:B------:R-:W-:Y:S08]  /*23860*/  HMMA.1688.F32.TF32 R216, R228.reuse, R60, R216 ;  /* 0x0000003ce4d8723c */ /* 0x040ff000000810d8 */
[C---:B------:R-:W-:Y:S08]  /*23870*/  HMMA.1688.F32.TF32 R220, R228.reuse, R64, R220 ;  /* 0x00000040e4dc723c */ /* 0x040ff000000810dc */
[C---:B------:R-:W-:Y:S08]  /*23880*/  HMMA.1688.F32.TF32 R224, R228.reuse, R68, R224 ;  /* 0x00000044e4e0723c */ /* 0x040ff000000810e0 */
[C---:B-1----:R-:W-:Y:S08]  /*23890*/  HMMA.1688.F32.TF32 R200, R228.reuse, R32, R200 ;  /* 0x00000020e4c8723c */ /* 0x042ff000000810c8 */
[----:B------:R-:W-:Y:S01]  /*238a0*/  HMMA.1688.F32.TF32 R228, R228, R72, R176 ;  /* 0x00000048e4e4723c */ /* 0x000fe200000810b0 */
[----:B------:R-:W3:Y:S04]  /*238b0*/  LDL.LU R176, [R1+0x210] ;  /* 0x0002100001b07983 */ /* 0x000ee80000300800 */
[----:B------:R-:W3:Y:S04]  /*238c0*/  LDL.LU R177, [R1+0x214] ;  /* 0x0002140001b17983 */ /* 0x000ee80000300800 */
[----:B------:R-:W3:Y:S04]  /*238d0*/  LDL.LU R178, [R1+0x218] ;  /* 0x0002180001b27983 */ /* 0x000ee80000300800 */
[----:B------:R-:W3:Y:S04]  /*238e0*/  LDL.LU R179, [R1+0x21c] ;  /* 0x00021c0001b37983 */ /* 0x000ee80000300800 */
[----:B------:R-:W3:Y:S04]  /*238f0*/  LDL.LU R156, [R1+0x220] ;  /* 0x00022000019c7983 */ /* 0x000ee80000300800 */
[----:B------:R-:W3:Y:S04]  /*23900*/  LDL.LU R157, [R1+0x224] ;  /* 0x00022400019d7983 */ /* 0x000ee80000300800 */
[----:B------:R-:W3:Y:S04]  /*23910*/  LDL.LU R158, [R1+0x228] ;  /* 0x00022800019e7983 */ /* 0x000ee80000300800 */
[----:B------:R-:W3:Y:S01]  /*23920*/  LDL.LU R159, [R1+0x22c] ;  /* 0x00022c00019f7983 */ /* 0x000ee20000300800 */
[----:B------:R-:W-:Y:S03]  /*23930*/  HMMA.1688.F32.TF32 R48, R116, R32, R140 ;  /* 0x000000207430723c */ /* 0x000fe6000008108c */
[----:B------:R-:W3:Y:S04]  /*23940*/  LDL.LU R152, [R1+0x230] ;  /* 0x0002300001987983 */ /* 0x000ee80000300800 */
        /* <DEDUP_REMOVED lines=12> */
[----:B------:R-:W3:Y:S01]  /*23a10*/  LDL.LU R124, [R1+0x2a0] ;  /* 0x0002a000017c7983 */ /* 0x000ee20000300800 */
[C---:B------:R-:W-:Y:S03]  /*23a20*/  HMMA.1688.F32.TF32 R40, R116.reuse, R148, R128 ;  /* 0x000000947428723c */ /* 0x040fe60000081080 */
[----:B------:R-:W3:Y:S04]  /*23a30*/  LDL.LU R125, [R1+0x2a4] ;  /* 0x0002a400017d7983 */ /* 0x000ee80000300800 */
[----:B------:R-:W3:Y:S04]  /*23a40*/  LDL.LU R126, [R1+0x2a8] ;  /* 0x0002a800017e7983 */ /* 0x000ee80000300800 */
[----:B------:R-:W3:Y:S04]  /*23a50*/  LDL.LU R127, [R1+0x2ac] ;  /* 0x0002ac00017f7983 */ /* 0x000ee80000300800 */
[----:B------:R-:W3:Y:S01]  /*23a60*/  LDL.LU R128, [R1+0x290] ;  /* 0x0002900001807983 */ /* 0x000ee20000300800 */
[-C--:B------:R-:W-:Y:S03]  /*23a70*/  HMMA.1688.F32.TF32 R112, R116, R132.reuse, R112 ;  /* 0x000000847470723c */ /* 0x080fe60000081070 */
[----:B------:R-:W3:Y:S04]  /*23a80*/  LDL.LU R129, [R1+0x294] ;  /* 0x0002940001817983 */ /* 0x000ee80000300800 */
[----:B------:R-:W3:Y:S01]  /*23a90*/  LDL.LU R130, [R1+0x298] ;  /* 0x0002980001827983 */ /* 0x000ee20000300800 */
[----:B------:R-:W-:Y:S03]  /*23aa0*/  HMMA.1688.F32.TF32 R8, R160, R132, R8 ;  /* 0x00000084a008723c */ /* 0x000fe60000081008 */
[----:B------:R-:W3:Y:S05]  /*23ab0*/  LDL.LU R131, [R1+0x29c] ;  /* 0x00029c0001837983 */ /* 0x000eea0000300800 */
[C---:B------:R-:W-:Y:S08]  /*23ac0*/  HMMA.1688.F32.TF32 R100, R116.reuse, R36, R100 ;  /* 0x000000247464723c */ /* 0x040ff00000081064 */
[C---:B------:R-:W-:Y:S08]  /*23ad0*/  HMMA.1688.F32.TF32 R104, R116.reuse, R52, R104 ;  /* 0x000000347468723c */ /* 0x040ff00000081068 */
[----:B----4-:R-:W-:Y:S08]  /*23ae0*/  HMMA.1688.F32.TF32 R248, R116, R56, R248 ;  /* 0x0000003874f8723c */ /* 0x010ff000000810f8 */
[----:B-----5:R-:W-:Y:S08]  /*23af0*/  HMMA.1688.F32.TF32 R116, R160, R148, R236 ;  /* 0x00000094a074723c */ /* 0x020ff000000810ec */
[C---:B--2---:R-:W-:Y:S11]  /*23b00*/  HMMA.1688.F32.TF32 R144, R244.reuse, R4, R144 ;  /* 0x00000004f490723c */ /* 0x044ff60000081090 */
[----:B------:R-:W-:Y:S11]  /*23b10*/  @!UPT UIADD3 URZ, URZ, URZ, URZ ;  /* 0x0000003f3f3ff290 */ /* 0x000ff6000fffe03f */
[----:B------:R-:W-:Y:S02]  /*23b20*/  @!UPT UIADD3 URZ, URZ, URZ, URZ ;  /* 0x0000003f3f3ff290 */ /* 0x000fe4000fffe03f */
[----:B------:R-:W-:Y:S01]  /*23b30*/  MOV R76, R144 ;  /* 0x00000090004c7202 */ /* 0x000fe20000000f00 */
[----:B------:R-:W-:Y:S01]  /*23b40*/  IMAD.MOV.U32 R77, RZ, RZ, R145 ;  /* 0x000000ffff4d7224 */ /* 0x000fe200078e0091 */
[----:B------:R-:W2:Y:S01]  /*23b50*/  LDL.LU R144, [R1+0x240] ;  /* 0x0002400001907983 */ /* 0x000ea20000300800 */
[----:B------:R-:W-:Y:S02]  /*23b60*/  IMAD.MOV.U32 R132, RZ, RZ, R146 ;  /* 0x000000ffff847224 */ /* 0x000fe400078e0092 */
[----:B------:R-:W-:Y:S01]  /*23b70*/  IMAD.MOV.U32 R84, RZ, RZ, R147 ;  /* 0x000000ffff547224 */ /* 0x000fe200078e0093 */
[----:B------:R-:W2:Y:S04]  /*23b80*/  LDL.LU R145, [R1+0x244] ;  /* 0x0002440001917983 */ /* 0x000ea80000300800 */
[----:B------:R-:W2:Y:S04]  /*23b90*/  LDL.LU R146, [R1+0x248] ;  /* 0x0002480001927983 */ /* 0x000ea80000300800 */
[----:B------:R-:W2:Y:S04]  /*23ba0*/  LDL.LU R147, [R1+0x24c] ;  /* 0x00024c0001937983 */ /* 0x000ea80000300800 */
[----:B------:R-:W4:Y:S04]  /*23bb0*/  LDL.LU R240, [R1+0x70] ;  /* 0x0000700001f07983 */ /* 0x000f280000300800 */
[----:B------:R-:W4:Y:S04]  /*23bc0*/  LDL.LU R241, [R1+0x74] ;  /* 0x0000740001f17983 */ /* 0x000f280000300800 */
[----:B------:R-:W4:Y:S04]  /*23bd0*/  LDL.LU R242, [R1+0x78] ;  /* 0x0000780001f27983 */ /* 0x000f280000300800 */
[----:B------:R-:W4:Y:S04]  /*23be0*/  LDL.LU R243, [R1+0x7c] ;  /* 0x00007c0001f37983 */ /* 0x000f280000300800 */
[----:B------:R-:W5:Y:S04]  /*23bf0*/  LDL.LU R236, [R1+0x60] ;  /* 0x0000600001ec7983 */ /* 0x000f680000300800 */
[----:B------:R-:W5:Y:S04]  /*23c00*/  LDL.LU R237, [R1+0x64] ;  /* 0x0000640001ed7983 */ /* 0x000f680000300800 */
[----:B------:R-:W5:Y:S04]  /*23c10*/  LDL.LU R238, [R1+0x68] ;  /* 0x0000680001ee7983 */ /* 0x000f680000300800 */
[----:B------:R-:W5:Y:S01]  /*23c20*/  LDL.LU R239, [R1+0x6c] ;  /* 0x00006c0001ef7983 */ /* 0x000f620000300800 */
[C---:B---3--:R-:W-:Y:S08]  /*23c30*/  HMMA.1688.F32.TF32 R172, R244.reuse, R32, R172 ;  /* 0x00000020f4ac723c */ /* 0x048ff000000810ac */
[----:B------:R-:W-:Y:S08]  /*23c40*/  HMMA.1688.F32.TF32 R16, R244, R36, R16 ;  /* 0x00000024f410723c */ /* 0x000ff00000081010 */
[----:B------:R-:W-:Y:S07]  /*23c50*/  HMMA.1688.F32.TF32 R120, R160, R4, R164 ;  /* 0x00000004a078723c */ /* 0x000fee00000810a4 */
[----:B------:R-:W-:-:S02]  /*23c60*/  IMAD.MOV.U32 R164, RZ, RZ, R235 ;  /* 0x000000ffffa47224 */ /* 0x000fc400078e00eb */
[----:B------:R-:W-:Y:S01]  /*23c70*/  IMAD.MOV.U32 R165, RZ, RZ, R234 ;  /* 0x000000ffffa57224 */ /* 0x000fe200078e00ea */
[----:B------:R-:W-:Y:S01]  /*23c80*/  STL [R1+0x14e4], R84 ;  /* 0x0014e45401007387 */ /* 0x000fe20000100800 */
[----:B------:R-:W-:Y:S02]  /*23c90*/  IMAD.MOV.U32 R166, RZ, RZ, R233 ;  /* 0x000000ffffa67224 */ /* 0x000fe400078e00e9 */
[----:B------:R-:W-:Y:S01]  /*23ca0*/  IMAD.MOV.U32 R167, RZ, RZ, R232 ;  /* 0x000000ffffa77224 */ /* 0x000fe200078e00e8 */
[----:B------:R-:W-:Y:S01]  /*23cb0*/  STL [R1+0x14e0], R132 ;  /* 0x0014e08401007387 */ /* 0x000fe20000100800 */
[----:B------:R-:W-:Y:S01]  /*23cc0*/  HMMA.1688.F32.TF32 R152, R160, R64, R152 ;  /* 0x00000040a098723c */ /* 0x000fe20000081098 */
[----:B------:R-:W-:-:S07]  /*23cd0*/  IMAD.MOV.U32 R80, RZ, RZ, R16 ;  /* 0x000000ffff507224 */ /* 0x000fce00078e0010 */
[C---:B------:R-:W-:Y:S08]  /*23ce0*/  HMMA.1688.F32.TF32 R156, R160.reuse, R68, R156 ;  /* 0x00000044a09c723c */ /* 0x040ff0000008109c */
[----:B------:R-:W-:Y:S01]  /*23cf0*/  HMMA.1688.F32.TF32 R140, R160, R56, R140 ;  /* 0x00000038a08c723c */ /* 0x000fe2000008108c */
[----:B------:R-:W-:Y:S01]  /*23d00*/  IMAD.MOV.U32 R81, RZ, RZ, R17 ;  /* 0x000000ffff517224 */ /* 0x000fe200078e0011 */
[----:B------:R-:W-:Y:S04]  /*23d10*/  LDS R232, [R252+0x41800] ;  /* 0x04180000fce87984 */ /* 0x000fe80000000800 */
[----:B------:R-:W-:Y:S02]  /*23d20*/  LDS R234, [R252+0x41c00] ;  /* 0x041c0000fcea7984 */ /* 0x000fe40000000800 */
[----:B------:R-:W-:Y:S02]  /*23d30*/  HMMA.1688.F32.TF32 R164, R244, R60, R164 ;  /* 0x0000003cf4a4723c */ /* 0x000fe400000810a4 */
[----:B------:R-:W-:Y:S04]  /*23d40*/  STL [R1+0x14dc], R77 ;  /* 0x0014dc4d01007387 */ /* 0x000fe80000100800 */
[----:B------:R1:W-:Y:S02]  /*23d50*/  STL [R1+0x14d0], R76 ;  /* 0x0014d04c01007387 */ /* 0x0003e40000100800 */
[C---:B------:R-:W-:Y:S02]  /*23d60*/  HMMA.1688.F32.TF32 R136, R160.reuse, R52, R136 ;  /* 0x00000034a088723c */ /* 0x040fe40000081088 */
[----:B------:R-:W-:Y:S04]  /*23d70*/  LDS R233, [R85+0x41800] ;  /* 0x0418000055e97984 */ /* 0x000fe80000000800 */
[----:B------:R-:W3:Y:S02]  /*23d80*/  LDS R235, [R85+0x41c00] ;  /* 0x041c000055eb7984 */ /* 0x000ee40000000800 */
[----:B------:R-:W-:Y:S07]  /*23d90*/  HMMA.1688.F32.TF32 R124, R160, R32, R124 ;  /* 0x00000020a07c723c */ /* 0x000fee000008107c */
[----:B------:R-:W-:-:S02]  /*23da0*/  IMAD.MOV.U32 R33, RZ, RZ, R18 ;  /* 0x000000ffff217224 */ /* 0x000fc400078e0012 */
[----:B------:R-:W-:Y:S01]  /*23db0*/  IMAD.MOV.U32 R32, RZ, RZ, R19 ;  /* 0x000000ffff207224 */ /* 0x000fe200078e0013 */
[----:B------:R-:W-:Y:S01]  /*23dc0*/  HMMA.1688.F32.TF32 R128, R160, R36, R128 ;  /* 0x00000024a080723c */ /* 0x000fe20000081080 */
[----:B------:R-:W-:Y:S01]  /*23dd0*/  IMAD.MOV.U32 R133, RZ, RZ, R166 ;  /* 0x000000ffff857224 */ /* 0x000fe200078e00a6 */
[----:B------:R-:W-:Y:S01]  /*23de0*/  MOV R148, R165 ;  /* 0x000000a500947202 */ /* 0x000fe20000000f00 */
[----:B------:R-:W-:-:S05]  /*23df0*/  IMAD.MOV.U32 R149, RZ, RZ, R164 ;  /* 0x000000ffff957224 */ /* 0x000fca00078e00a4 */
[----:B--2---:R-:W-:Y:S08]  /*23e00*/  HMMA.1688.F32.TF32 R144, R160, R60, R144 ;  /* 0x0000003ca090723c */ /* 0x004ff00000081090 */
[C---:B----4-:R-:W-:Y:S08]  /*23e10*/  HMMA.1688.F32.TF32 R240, R244.reuse, R52, R240 ;  /* 0x00000034f4f0723c */ /* 0x050ff000000810f0 */
[----:B-----5:R-:W-:Y:S08]  /*23e20*/  HMMA.1688.F32.TF32 R236, R244, R56, R236 ;  /* 0x00000038f4ec723c */ /* 0x020ff000000810ec */
[----:B------:R-:W-:Y:S01]  /*23e30*/  HMMA.1688.F32.TF32 R160, R160, R72, R176 ;  /* 0x00000048a0a0723c */ /* 0x000fe200000810b0 */
[----:B------:R-:W2:Y:S04]  /*23e40*/  LDL.LU.64 R178, [R1+0x1590] ;  /* 0x0015900001b27983 */ /* 0x000ea80000300a00 */
[----:B------:R-:W2:Y:S04]  /*23e50*/  LDL.LU.64 R176, [R1+0x1588] ;  /* 0x0015880001b07983 */ /* 0x000ea80000300a00 */
[----:B------:R-:W-:Y:S04]  /*23e60*/  STL.64 [R1+0xc0], R172 ;  /* 0x0000c0ac01007387 */ /* 0x000fe80000100a00 */
[----:B------:R4:W-:Y:S01]  /*23e70*/  STL.64 [R1+0xc8], R174 ;  /* 0x0000c8ae01007387 */ /* 0x0009e20000100a00 */
[----:B-1----:R-:W-:-:S02]  /*23e80*/  IMAD.MOV.U32 R76, RZ, RZ, R242 ;  /* 0x000000ffff4c7224 */ /* 0x002fc400078e00f2 */
[----:B------:R-:W-:Y:S02]  /*23e90*/  IMAD.MOV.U32 R2, RZ, RZ, R243 ;  /* 0x000000ffff027224 */ /* 0x000fe400078e00f3 */
[----:B------:R-:W-:Y:S02]  /*23ea0*/  IMAD.MOV.U32 R89, RZ, RZ, R240 ;  /* 0x000000ffff597224 */ /* 0x000fe400078e00f0 */
[----:B------:R-:W-:Y:S01]  /*23eb0*/  IMAD.MOV.U32 R88, RZ, RZ, R241 ;  /* 0x000000ffff587224 */ /* 0x000fe200078e00f1 */
[----:B----4-:R-:W4:Y:S04]  /*23ec0*/  LDL.LU.64 R174, [R1+0x1580] ;  /* 0x0015800001ae7983 */ /* 0x010f280000300a00 */
[----:B------:R-:W4:Y:S04]  /*23ed0*/  LDL.LU.64 R172, [R1+0x1578] ;  /* 0x0015780001ac7983 */ /* 0x000f280000300a00 */
[----:B------:R-:W5:Y:S01]  /*23ee0*/  LDL.LU.64 R18, [R1+0x1570] ;  /* 0x0015700001127983 */ /* 0x000f620000300a00 */
[----:B------:R-:W-:-:S03]  /*23ef0*/  IMAD.MOV.U32 R132, RZ, RZ, R238 ;  /* 0x000000ffff847224 */ /* 0x000fc600078e00ee */
[----:B------:R-:W5:Y:S01]  /*23f00*/  LDL.LU.64 R16, [R1+0x1568] ;  /* 0x0015680001107983 */ /* 0x000f620000300a00 */
[----:B------:R-:W-:-:S03]  /*23f10*/  IMAD.MOV.U32 R77, RZ, RZ, R239 ;  /* 0x000000ffff4d7224 */ /* 0x000fc600078e00ef */
[----:B------:R1:W-:Y:S01]  /*23f20*/  STL [R1+0x14e8], R80 ;  /* 0x0014e85001007387 */ /* 0x0003e20000100800 */
[----:B------:R-:W-:-:S03]  /*23f30*/  IMAD.MOV.U32 R84, RZ, RZ, R237 ;  /* 0x000000ffff547224 */ /* 0x000fc600078e00ed */
[----:B------:R-:W2:Y:S01]  /*23f40*/  LDL.LU.64 R242, [R1+0x1560] ;  /* 0x0015600001f27983 */ /* 0x000ea20000300a00 */
[----:B------:R-:W-:-:S03]  /*23f50*/  IMAD.MOV.U32 R61, RZ, RZ, R167 ;  /* 0x000000ffff3d7224 */ /* 0x000fc600078e00a7 */
[----:B------:R-:W2:Y:S01]  /*23f60*/  LDL.LU.64 R240, [R1+0x1558] ;  /* 0x0015580001f07983 */ /* 0x000ea20000300a00 */
[----:B-1----:R-:W-:-:S03]  /*23f70*/  IMAD.MOV.U32 R80, RZ, RZ, R236 ;  /* 0x000000ffff507224 */ /* 0x002fc600078e00ec */
[----:B------:R-:W4:Y:S04]  /*23f80*/  LDL.LU.64 R238, [R1+0x1550] ;  /* 0x0015500001ee7983 */ /* 0x000f280000300a00 */
[----:B------:R-:W4:Y:S04]  /*23f90*/  LDL.LU.64 R236, [R1+0x1548] ;  /* 0x0015480001ec7983 */ /* 0x000f280000300a00 */
[----:B------:R-:W5:Y:S04]  /*23fa0*/  LDL.LU.64 R166, [R1+0x1540] ;  /* 0x0015400001a67983 */ /* 0x000f680000300a00 */
[----:B------:R-:W5:Y:S01]  /*23fb0*/  LDL.LU.64 R164, [R1+0x1538] ;  /* 0x0015380001a47983 */ /* 0x000f620000300a00 */
[----:B---3--:R-:W-:Y:S08]  /*23fc0*/  HMMA.1688.F32.TF32 R184, R232, R94, R184 ;  /* 0x0000005ee8b8723c */ /* 0x008ff000000810b8 */
[C---:B--2---:R-:W-:Y:S08]  /*23fd0*/  HMMA.1688.F32.TF32 R240, R244.reuse, R72, R240 ;  /* 0x00000048f4f0723c */ /* 0x044ff000000810f0 */
[C---:B----4-:R-:W-:Y:S08]  /*23fe0*/  HMMA.1688.F32.TF32 R236, R244.reuse, R68, R236 ;  /* 0x00000044f4ec723c */ /* 0x050ff000000810ec */
[----:B-----5:R-:W-:Y:S11]  /*23ff0*/  HMMA.1688.F32.TF32 R164, R244, R64, R164 ;  /* 0x00000040f4a4723c */ /* 0x020ff600000810a4 */
[----:B------:R-:W-:Y:S04]  /*24000*/  @!UPT UIADD3 URZ, URZ, URZ, URZ ;  /* 0x0000003f3f3ff290 */ /* 0x000fe8000fffe03f */
[----:B------:R-:W-:Y:S04]  /*24010*/  STL.64 [R1+0x14b0], R238 ;  /* 0x0014b0ee01007387 */ /* 0x000fe80000100a00 */
[----:B------:R1:W-:Y:S04]  /*24020*/  STL.64 [R1+0x14a8], R236 ;  /* 0x0014a8ec01007387 */ /* 0x0003e80000100a00 */
[----:B------:R-:W-:Y:S01]  /*24030*/  STL.64 [R1+0x14c0], R242 ;  /* 0x0014c0f201007387 */ /* 0x000fe20000100a00 */
[----:B------:R-:W-:Y:S02]  /*24040*/  IMAD.MOV.U32 R57, RZ, RZ, R165 ;  /* 0x000000ffff397224 */ /* 0x000fe400078e00a5 */
[----:B------:R-:W-:Y:S01]  /*24050*/  IMAD.MOV.U32 R53, RZ, RZ, R167 ;  /* 0x000000ffff357224 */ /* 0x000fe200078e00a7 */
[----:B------:R-:W-:Y:S04]  /*24060*/  STL.64 [R1+0x14b8], R240 ;  /* 0x0014b8f001007387 */ /* 0x000fe80000100a00 */
[----:B------:R-:W-:Y:S04]  /*24070*/  LDS R165, [R85+0x41880] ;  /* 0x0418800055a57984 */ /* 0x000fe80000000800 */
[----:B------:R2:W-:Y:S01]  /*24080*/  LDS R167, [R85+0x41c80] ;  /* 0x041c800055a77984 */ /* 0x0005e20000000800 */
[----:B-1----:R-:W-:-:S02]  /*24090*/  IMAD.MOV.U32 R236, RZ, RZ, R97 ;  /* 0x000000ffffec7224 */ /* 0x002fc400078e0061 */
[----:B------:R-:W-:Y:S01]  /*240a0*/  IMAD.MOV.U32 R237, RZ, RZ, R98 ;  /* 0x000000ffffed7224 */ /* 0x000fe200078e0062 */
[----:B--2---:R-:W2:Y:S04]  /*240b0*/  LDL R85, [R1+0x2f4] ;  /* 0x0002f40001557983 */ /* 0x004ea80000100800 */
[----:B------:R-:W-:Y:S04]  /*240c0*/  STL [R1+0x14a4], R184 ;  /* 0x0014a4b801007387 */ /* 0x000fe80000100800 */
[----:B------:R-:W-:Y:S01]  /*240d0*/  STL [R1+0x14a0], R185 ;  /* 0x0014a0b901007387 */ /* 0x000fe20000100800 */
[----:B------:R-:W-:-:S03]  /*240e0*/  IMAD.MOV.U32 R238, RZ, RZ, R99 ;  /* 0x000000ffffee7224 */ /* 0x000fc600078e0063 */
[----:B------:R-:W-:Y:S01]  /*240f0*/  STL [R1+0x149c], R186 ;  /* 0x00149cba01007387 */ /* 0x000fe20000100800 */
[----:B------:R-:W-:-:S03]  /*24100*/  IMAD.MOV.U32 R239, RZ, RZ, R24 ;  /* 0x000000ffffef7224 */ /* 0x000fc600078e0018 */
[----:B------:R-:W-:Y:S01]  /*24110*/  STL [R1+0x1498], R187 ;  /* 0x001498bb01007387 */ /* 0x000fe20000100800 */
[----:B------:R-:W-:-:S03]  /*24120*/  IMAD.MOV.U32 R240, RZ, RZ, R25 ;  /* 0x000000fffff07224 */ /* 0x000fc600078e0019 */
[----:B------:R-:W3:Y:S01]  /*24130*/  LDL.LU R97, [R1+0x1534] ;  /* 0x0015340001617983 */ /* 0x000ee20000300800 */
[----:B------:R-:W-:-:S03]  /*24140*/  IMAD.MOV.U32 R241, RZ, RZ, R26 ;  /* 0x000000fffff17224 */ /* 0x000fc600078e001a */
[----:B------:R-:W3:Y:S01]  /*24150*/  LDL.LU R98, [R1+0x1530] ;  /* 0x0015300001627983 */ /* 0x000ee20000300800 */
[----:B------:R-:W-:Y:S03]  /*24160*/  HMMA.1688.F32.TF32 R244, R232, R86, R16 ;  /* 0x00000056e8f4723c */ /* 0x000fe60000081010 */
[----:B------:R-:W3:Y:S01]  /*24170*/  LDL.LU R99, [R1+0x152c] ;  /* 0x00152c0001637983 */ /* 0x000ee20000300800 */
[----:B------:R-:W-:-:S03]  /*24180*/  IMAD.MOV.U32 R242, RZ, RZ, R27 ;  /* 0x000000fffff27224 */ /* 0x000fc600078e001b */
[----:B------:R-:W4:Y:S01]  /*24190*/  LDL.LU R24, [R1+0x1528] ;  /* 0x0015280001187983 */ /* 0x000f220000300800 */
[----:B------:R-:W-:Y:S01]  /*241a0*/  HMMA.1688.F32.TF32 R16, R232, R134, R188 ;  /* 0x00000086e810723c */ /* 0x000fe200000810bc */
[----:B------:R-:W-:Y:S02]  /*241b0*/  IMAD.MOV.U32 R243, RZ, RZ, R23 ;  /* 0x000000fffff37224 */ /* 0x000fe400078e0017 */
[----:B------:R-:W4:Y:S04]  /*241c0*/  LDL.LU R25, [R1+0x1524] ;  /* 0x0015240001197983 */ /* 0x000f280000300800 */
[----:B------:R-:W4:Y:S01]  /*241d0*/  LDL.LU R26, [R1+0x1520] ;  /* 0x00152000011a7983 */ /* 0x000f220000300800 */
[----:B------:R-:W-:-:S03]  /*241e0*/  IMAD.MOV.U32 R188, RZ, RZ, R22 ;  /* 0x000000ffffbc7224 */ /* 0x000fc600078e0016 */
[----:B------:R-:W4:Y:S01]  /*241f0*/  LDL.LU R27, [R1+0x151c] ;  /* 0x00151c00011b7983 */ /* 0x000f220000300800 */
[----:B------:R-:W-:-:S03]  /*24200*/  IMAD.MOV.U32 R189, RZ, RZ, R171 ;  /* 0x000000ffffbd7224 */ /* 0x000fc600078e00ab */
[----:B------:R-:W5:Y:S04]  /*24210*/  LDL.LU R23, [R1+0x1518] ;  /* 0x0015180001177983 */ /* 0x000f680000300800 */
[----:B------:R-:W2:Y:S04]  /*24220*/  LDL.LU R22, [R1+0x1514] ;  /* 0x0015140001167983 */ /* 0x000ea80000300800 */
[----:B------:R-:W3:Y:S01]  /*24230*/  LDL.LU R171, [R1+0x1510] ;  /* 0x0015100001ab7983 */ /* 0x000ee20000300800 */
[----:B------:R-:W-:Y:S02]  /*24240*/  IMAD.MOV.U32 R93, RZ, RZ, R16 ;  /* 0x000000ffff5d7224 */ /* 0x000fe400078e0010 */
[----:B------:R-:W-:-:S02]  /*24250*/  IMAD.MOV.U32 R92, RZ, RZ, R17 ;  /* 0x000000ffff5c7224 */ /* 0x000fc400078e0011 */
[----:B------:R-:W-:Y:S02]  /*24260*/  IMAD.MOV.U32 R37, RZ, RZ, R18 ;  /* 0x000000ffff257224 */ /* 0x000fe400078e0012 */
[----:B------:R-:W-:Y:S02]  /*24270*/  IMAD.MOV.U32 R36, RZ, RZ, R19 ;  /* 0x000000ffff247224 */ /* 0x000fe400078e0013 */
[----:B------:R-:W-:Y:S01]  /*24280*/  HMMA.1688.F32.TF32 R16, R232, R150, R192 ;  /* 0x00000096e810723c */ /* 0x000fe200000810c0 */
[----:B------:R-:W-:Y:S02]  /*24290*/  IMAD.MOV.U32 R60, RZ, RZ, R164 ;  /* 0x000000ffff3c7224 */ /* 0x000fe400078e00a4 */
[----:B------:R-:W-:Y:S01]  /*242a0*/  IMAD.MOV.U32 R56, RZ, RZ, R166 ;  /* 0x000000ffff387224 */ /* 0x000fe200078e00a6 */
[----:B------:R-:W-:Y:S04]  /*242b0*/  LDS R164, [R252+0x41880] ;  /* 0x04188000fca47984 */ /* 0x000fe80000000800 */
[----:B------:R-:W1:Y:S01]  /*242c0*/  LDS R166, [R252+0x41c80] ;  /* 0x041c8000fca67984 */ /* 0x000e620000000800 */
[----:B------:R-:W-:-:S02]  /*242d0*/  IMAD.MOV.U32 R190, RZ, RZ, R20 ;  /* 0x000000ffffbe7224 */ /* 0x000fc400078e0014 */
[----:B------:R-:W-:Y:S01]  /*242e0*/  IMAD.MOV.U32 R191, RZ, RZ, R21 ;  /* 0x000000ffffbf7224 */ /* 0x000fe200078e0015 */
[----:B------:R-:W4:Y:S04]  /*242f0*/  LDL.LU R20, [R1+0x150c] ;  /* 0x00150c0001147983 */ /* 0x000f280000300800 */
[----:B------:R-:W4:Y:S08]  /*24300*/  LDL.LU R21, [R1+0x1508] ;  /* 0x0015080001157983 */ /* 0x000f300000300800 */
[----:B------:R-:W-:-:S02]  /*24310*/  IMAD.MOV.U32 R195, RZ, RZ, R16 ;  /* 0x000000ffffc37224 */ /* 0x000fc400078e0010 */
[----:B------:R-:W-:Y:S02]  /*24320*/  IMAD.MOV.U32 R194, RZ, RZ, R17 ;  /* 0x000000ffffc27224 */ /* 0x000fe400078e0011 */
[----:B------:R-:W-:Y:S02]  /*24330*/  IMAD.MOV.U32 R193, RZ, RZ, R18 ;  /* 0x000000ffffc17224 */ /* 0x000fe400078e0012 */
[----:B------:R-:W-:Y:S02]  /*24340*/  IMAD.MOV.U32 R192, RZ, RZ, R19 ;  /* 0x000000ffffc07224 */ /* 0x000fe400078e0013 */
[----:B------:R-:W-:Y:S07]  /*24350*/  HMMA.1688.F32.TF32 R16, R232, R6, R196 ;  /* 0x00000006e810723c */ /* 0x000fee00000810c4 */
[----:B------:R-:W-:-:S02]  /*24360*/  IMAD.MOV.U32 R196, RZ, RZ, R168 ;  /* 0x000000ffffc47224 */ /* 0x000fc400078e00a8 */
[----:B------:R-:W4:Y:S01]  /*24370*/  LDL.LU R168, [R1+0x1504] ;  /* 0x0015040001a87983 */ /* 0x000f220000300800 */
[----:B------:R-:W-:Y:S02]  /*24380*/  IMAD.MOV.U32 R197, RZ, RZ, R169 ;  /* 0x000000ffffc57224 */ /* 0x000fe400078e00a9 */
[----:B------:R-:W-:Y:S01]  /*24390*/  IMAD.MOV.U32 R198, RZ, RZ, R170 ;  /* 0x000000ffffc67224 */ /* 0x000fe200078e00aa */
[----:B------:R-:W4:Y:S01]  /*243a0*/  LDL.LU R169, [R1+0x1500] ;  /* 0x0015000001a97983 */ /* 0x000f220000300800 */
[----:B------:R-:W-:-:S03]  /*243b0*/  IMAD.MOV.U32 R199, RZ, RZ, R0 ;  /* 0x000000ffffc77224 */ /* 0x000fc600078e0000 */
[----:B------:R-:W4:Y:S04]  /*243c0*/  LDL.LU R170, [R1+0x14fc] ;  /* 0x0014fc0001aa7983 */ /* 0x000f280000300800 */
[----:B------:R-:W4:Y:S01]  /*243d0*/  LDL.LU R0, [R1+0x14f8] ;  /* 0x0014f80001007983 */ /* 0x000f220000300800 */
[C---:B------:R-:W-:Y:S08]  /*243e0*/  HMMA.1688.F32.TF32 R200, R232.reuse, R34, R200 ;  /* 0x00000022e8c8723c */ /* 0x040ff000000810c8 */
[----:B------:R-:W-:Y:S08]  /*243f0*/  HMMA.1688.F32.TF32 R208, R232, R54, R208 ;  /* 0x00000036e8d0723c */ /* 0x000ff000000810d0 */
[C---:B-1----:R-:W-:Y:S08]  /*24400*/  HMMA.1688.F32.TF32 R8, R164.reuse, R134, R8 ;  /* 0x00000086a408723c */ /* 0x042ff00000081008 */
[----:B------:R-:W-:Y:S01]  /*24410*/  HMMA.1688.F32.TF32 R116, R164, R150, R116 ;  /* 0x00000096a474723c */ /* 0x000fe20000081074 */
[----:B------:R1:W-:Y:S04]  /*24420*/  STL [R1+0x1494], R201 ;  /* 0x001494c901007387 */ /* 0x0003e80000100800 */
[----:B------:R1:W-:Y:S03]  /*24430*/  STL [R1+0x1490], R202 ;  /* 0x001490ca01007387 */ /* 0x0003e60000100800 */
[C---:B------:R-:W-:Y:S01]  /*24440*/  HMMA.1688.F32.TF32 R172, R232.reuse, R90, R172 ;  /* 0x0000005ae8ac723c */ /* 0x040fe200000810ac */
[----:B------:R1:W-:Y:S04]  /*24450*/  STL [R1+0x148c], R203 ;  /* 0x00148ccb01007387 */ /* 0x0003e80000100800 */
[----:B------:R1:W-:Y:S03]  /*24460*/  STL [R1+0x1488], R211 ;  /* 0x001488d301007387 */ /* 0x0003e60000100800 */
[C---:B------:R-:W-:Y:S08]  /*24470*/  HMMA.1688.F32.TF32 R176, R232.reuse, R82, R176 ;  /* 0x00000052e8b0723c */ /* 0x040ff000000810b0 */
[C---:B------:R-:W-:Y:S08]  /*24480*/  HMMA.1688.F32.TF32 R180, R232.reuse, R78, R180 ;  /* 0x0000004ee8b4723c */ /* 0x040ff000000810b4 */
[C---:B------:R-:W-:Y:S08]  /*24490*/  HMMA.1688.F32.TF32 R204, R232.reuse, R38, R204 ;  /* 0x00000026e8cc723c */ /* 0x040ff000000810cc */
[C---:B------:R-:W-:Y:S08]  /*244a0*/  HMMA.1688.F32.TF32 R212, R232.reuse, R58, R212 ;  /* 0x0000003ae8d4723c */ /* 0x040ff000000810d4 */
[C---:B------:R-:W-:Y:S08]  /*244b0*/  HMMA.1688.F32.TF32 R216, R232.reuse, R62, R216 ;  /* 0x0000003ee8d8723c */ /* 0x040ff000000810d8 */
[C---:B------:R-:W-:Y:S08]  /*244c0*/  HMMA.1688.F32.TF32 R220, R232.reuse, R66, R220 ;  /* 0x00000042e8dc723c */ /* 0x040ff000000810dc */
[C---:B------:R-:W-:Y:S08]  /*244d0*/  HMMA.1688.F32.TF32 R224, R232.reuse, R70, R224 ;  /* 0x00000046e8e0723c */ /* 0x040ff000000810e0 */
[----:B------:R-:W-:Y:S01]  /*244e0*/  HMMA.1688.F32.TF32 R232, R232, R74, R228 ;  /* 0x0000004ae8e8723c */ /* 0x000fe200000810e4 */
[----:B-1----:R-:W-:Y:S01]  /*244f0*/  MOV R201, R116 ;  /* 0x0000007400c97202 */ /* 0x002fe20000000f00 */
[----:B------:R-:W-:-:S02]  /*24500*/  IMAD.MOV.U32 R202, RZ, RZ, R117 ;  /* 0x000000ffffca7224 */ /* 0x000fc400078e0075 */
[----:B------:R-:W-:Y:S02]  /*24510*/  IMAD.MOV.U32 R203, RZ, RZ, R118 ;  /* 0x000000ffffcb7224 */ /* 0x000fe400078e0076 */
[----:B------:R-:W-:Y:S02]  /*24520*/  IMAD.MOV.U32 R211, RZ, RZ, R119 ;  /* 0x000000ffffd37224 */ /* 0x000fe400078e0077 */
[----:B-----5:R-:W-:Y:S02]  /*24530*/  IMAD.MOV.U32 R230, RZ, RZ, R23 ;  /* 0x000000ffffe67224 */ /* 0x020fe400078e0017 */
[----:B--2---:R-:W-:Y:S02]  /*24540*/  IMAD.MOV.U32 R229, RZ, RZ, R22 ;  /* 0x000000ffffe57224 */ /* 0x004fe400078e0016 */
[----:B---3--:R-:W-:Y:S02]  /*24550*/  IMAD.MOV.U32 R228, RZ, RZ, R171 ;  /* 0x000000ffffe47224 */ /* 0x008fe400078e00ab */
[----:B------:R-:W2:Y:S04]  /*24560*/  LDL.LU R171, [R1+0x14f4] ;  /* 0x0014f40001ab7983 */ /* 0x000ea80000300800 */
[----:B------:R-:W3:Y:S04]  /*24570*/  LDL.LU R22, [R1+0x14f0] ;  /* 0x0014f00001167983 */ /* 0x000ee80000300800 */
[----:B------:R-:W3:Y:S04]  /*24580*/  LDL.LU R23, [R1+0x14ec] ;  /* 0x0014ec0001177983 */ /* 0x000ee80000300800 */
[----:B------:R-:W5:Y:S04]  /*24590*/  LDL.LU R231, [R1+0x5c] ;  /* 0x00005c0001e77983 */ /* 0x000f680000300800 */
[----:B------:R1:W-:Y:S04]  /*245a0*/  STL.64 [R1+0x190], R8 ;  /* 0x0001900801007387 */ /* 0x0003e80000100a00 */
[----:B------:R1:W-:Y:S04]  /*245b0*/  STL.64 [R1+0x198], R10 ;  /* 0x0001980a01007387 */ /* 0x0003e80000100a00 */
[----:B-1----:R-:W2:Y:S04]  /*245c0*/  LDL.LU R8, [R1+0x80] ;  /* 0x0000800001087983 */ /* 0x002ea80000300800 */
[----:B------:R-:W2:Y:S04]  /*245d0*/  LDL.LU R9, [R1+0x84] ;  /* 0x0000840001097983 */ /* 0x000ea80000300800 */
[----:B------:R-:W2:Y:S04]  /*245e0*/  LDL.LU R10, [R1+0x88] ;  /* 0x00008800010a7983 */ /* 0x000ea80000300800 */
[----:B------:R-:W2:Y:S04]  /*245f0*/  LDL.LU R11, [R1+0x8c] ;  /* 0x00008c00010b7983 */ /* 0x000ea80000300800 */
[----:B------:R-:W3:Y:S04]  /*24600*/  LDL.LU R116, [R1+0x90] ;  /* 0x0000900001747983 */ /* 0x000ee80000300800 */
[----:B------:R-:W3:Y:S04]  /*24610*/  LDL.LU R117, [R1+0x94] ;  /* 0x0000940001757983 */ /* 0x000ee80000300800 */
[----:B------:R-:W3:Y:S04]  /*24620*/  LDL.LU R118, [R1+0x98] ;  /* 0x0000980001767983 */ /* 0x000ee80000300800 */
[----:B------:R-:W3:Y:S01]  /*24630*/  LDL.LU R119, [R1+0x9c] ;  /* 0x00009c0001777983 */ /* 0x000ee20000300800 */
[C---:B------:R-:W-:Y:S08]  /*24640*/  HMMA.1688.F32.TF32 R120, R164.reuse, R6, R120 ;  /* 0x00000006a478723c */ /* 0x040ff00000081078 */
[C---:B------:R-:W-:Y:S11]  /*24650*/  HMMA.1688.F32.TF32 R124, R164.reuse, R34, R124 ;  /* 0x00000022a47c723c */ /* 0x040ff6000008107c */
[----:B------:R-:W-:Y:S04]  /*24660*/  @!UPT UIADD3 URZ, URZ, URZ, URZ ;  /* 0x0000003f3f3ff290 */ /* 0x000fe8000fffe03f */
[----:B------:R-:W-:Y:S04]  /*24670*/  STL.64 [R1+0x230], R120 ;  /* 0x0002307801007387 */ /* 0x000fe80000100a00 */
[----:B------:R1:W-:Y:S02]  /*24680*/  STL.64 [R1+0x238], R122 ;  /* 0x0002387a01007387 */ /* 0x0003e40000100a00 */
[C---:B-1----:R-:W-:Y:S02]  /*24690*/  HMMA.1688.F32.TF32 R120, R164.reuse, R38, R128 ;  /* 0x00000026a478723c */ /* 0x042fe40000081080 */
[----:B------:R-:W-:Y:S04]  /*246a0*/  STL.64 [R1+0x220], R124 ;  /* 0x0002207c01007387 */ /* 0x000fe80000100a00 */
[----:B------:R1:W-:Y:S02]  /*246b0*/  STL.64 [R1+0x228], R126 ;  /* 0x0002287e01007387 */ /* 0x0003e40000100a00 */
[C---:B------:R-:W-:Y:S08]  /*246c0*/  HMMA.1688.F32.TF32 R128, R164.reuse, R54, R136 ;  /* 0x00000036a480723c */ /* 0x040ff00000081088 */
[----:B-1----:R-:W-:Y:S07]  /*246d0*/  HMMA.1688.F32.TF32 R124, R164, R58, R140 ;  /* 0x0000003aa47c723c */ /* 0x002fee000008108c */
[----:B------:R-:W-:Y:S04]  /*246e0*/  STL.64 [R1+0x210], R120 ;  /* 0x0002107801007387 */ /* 0x000fe80000100a00 */
[----:B------:R1:W-:Y:S01]  /*246f0*/  STL.64 [R1+0x218], R122 ;  /* 0x0002187a01007387 */ /* 0x0003e20000100a00 */
[----:B------:R-:W-:-:S02]  /*24700*/  IMAD.MOV.U32 R52, RZ, RZ, R172 ;  /* 0x000000ffff347224 */ /* 0x000fc400078e00ac */
[----:B------:R-:W-:Y:S01]  /*24710*/  IMAD.MOV.U32 R5, RZ, RZ, R173 ;  /* 0x000000ffff057224 */ /* 0x000fe200078e00ad */
[----:B------:R-:W-:Y:S01]  /*24720*/  LDS R172, [R85+0x41800] ;  /* 0x0418000055ac7984 */ /* 0x000fe20000000800 */
[----:B------:R-:W-:Y:S02]  /*24730*/  IMAD.MOV.U32 R4, RZ, RZ, R174 ;  /* 0x000000ffff047224 */ /* 0x000fe400078e00ae */
[----:B------:R-:W-:Y:S01]  /*24740*/  IMAD.MOV.U32 R3, RZ, RZ, R175 ;  /* 0x000000ffff037224 */ /* 0x000fe200078e00af */
[----:B------:R-:W-:Y:S01]  /*24750*/  LDS R174, [R85+0x41c00] ;  /* 0x041c000055ae7984 */ /* 0x000fe20000000800 */
[C---:B-1----:R-:W-:Y:S03]  /*24760*/  HMMA.1688.F32.TF32 R120, R164.reuse, R62, R144 ;  /* 0x0000003ea478723c */ /* 0x042fe60000081090 */
[----:B----4-:R-:W-:Y:S04]  /*24770*/  LDS R173, [R0+0x41800] ;  /* 0x0418000000ad7984 */ /* 0x010fe80000000800 */
[----:B------:R-:W1:Y:S04]  /*24780*/  LDS R175, [R0+0x41c00] ;  /* 0x041c000000af7984 */ /* 0x000e680000000800 */
[----:B------:R-:W-:Y:S04]  /*24790*/  STL.64 [R1+0x200], R128 ;  /* 0x0002008001007387 */ /* 0x000fe80000100a00 */
[----:B------:R4:W-:Y:S04]  /*247a0*/  STL.64 [R1+0x208], R130 ;  /* 0x0002088201007387 */ /* 0x0009e80000100a00 */
[----:B------:R-:W-:Y:S04]  /*247b0*/  STL.64 [R1+0x1f0], R124 ;  /* 0x0001f07c01007387 */ /* 0x000fe80000100a00 */
[----:B------:R4:W-:Y:S02]  /*247c0*/  STL.64 [R1+0x1f8], R126 ;  /* 0x0001f87e01007387 */ /* 0x0009e40000100a00 */
[C---:B----4-:R-:W-:Y:S02]  /*247d0*/  HMMA.1688.F32.TF32 R128, R164.reuse, R66, R152 ;  /* 0x00000042a480723c */ /* 0x050fe40000081098 */
[----:B------:R-:W-:Y:S04]  /*247e0*/  STL.64 [R1+0x1e0], R120 ;  /* 0x0001e07801007387 */ /* 0x000fe80000100a00 */
[----:B------:R4:W-:Y:S02]  /*247f0*/  STL.64 [R1+0x1e8], R122 ;  /* 0x0001e87a01007387 */ /* 0x0009e40000100a00 */
[C---:B------:R-:W-:Y:S08]  /*24800*/  HMMA.1688.F32.TF32 R124, R164.reuse, R70, R156 ;  /* 0x00000046a47c723c */ /* 0x040ff0000008109c */
[----:B----4-:R-:W-:Y:S07]  /*24810*/  HMMA.1688.F32.TF32 R120, R164, R74, R160 ;  /* 0x0000004aa478723c */ /* 0x010fee00000810a0 */
[----:B------:R-:W-:Y:S04]  /*24820*/  STL.64 [R1+0x1d0], R128 ;  /* 0x0001d08001007387 */ /* 0x000fe80000100a00 */
[----:B------:R-:W-:Y:S04]  /*24830*/  STL.64 [R1+0x1d8], R130 ;  /* 0x0001d88201007387 */ /* 0x000fe80000100a00 */
[----:B------:R-:W-:Y:S04]  /*24840*/  STL.64 [R1+0x1c0], R124 ;  /* 0x0001c07c01007387 */ /* 0x000fe80000100a00 */
[----:B------:R-:W-:Y:S04]  /*24850*/  STL.64 [R1+0x1c8], R126 ;  /* 0x0001c87e01007387 */ /* 0x000fe80000100a00 */
[----:B------:R-:W-:Y:S04]  /*24860*/  STL.64 [R1+0x1b0], R120 ;  /* 0x0001b07801007387 */ /* 0x000fe80000100a00 */
[----:B------:R4:W-:Y:S01]  /*24870*/  STL.64 [R1+0x1b8], R122 ;  /* 0x0001b87a01007387 */ /* 0x0009e20000100a00 */
[C---:B-1----:R-:W-:Y:S08]  /*24880*/  HMMA.1688.F32.TF32 R96, R172.reuse, R78, R96 ;  /* 0x0000004eac60723c */ /* 0x042ff00000081060 */
[C---:B----4-:R-:W-:Y:S01]  /*24890*/  HMMA.1688.F32.TF32 R120, R172.reuse, R66, R188 ;  /* 0x00000042ac78723c */ /* 0x050fe200000810bc */
[----:B------:R-:W4:Y:S04]  /*248a0*/  LDL.LU R188, [R1+0x250] ;  /* 0x0002500001bc7983 */ /* 0x000f280000300800 */
[----:B------:R-:W4:Y:S04]  /*248b0*/  LDL.LU R189, [R1+0x254] ;  /* 0x0002540001bd7983 */ /* 0x000f280000300800 */
[----:B------:R-:W4:Y:S04]  /*248c0*/  LDL.LU R190, [R1+0x258] ;  /* 0x0002580001be7983 */ /* 0x000f280000300800 */
[----:B------:R-:W4:Y:S01]  /*248d0*/  LDL.LU R191, [R1+0x25c] ;  /* 0x00025c0001bf7983 */ /* 0x000f220000300800 */
[C---:B------:R-:W-:Y:S03]  /*248e0*/  HMMA.1688.F32.TF32 R108, R172.reuse, R94, R108 ;  /* 0x0000005eac6c723c */ /* 0x040fe6000008106c */
[----:B------:R-:W4:Y:S04]  /*248f0*/  LDL.LU R160, [R1+0x260] ;  /* 0x0002600001a07983 */ /* 0x000f280000300800 */
[----:B------:R-:W4:Y:S01]  /*24900*/  LDL.LU R161, [R1+0x264] ;  /* 0x0002640001a17983 */ /* 0x000f220000300800 */
[C---:B------:R-:W-:Y:S03]  /*24910*/  HMMA.1688.F32.TF32 R40, R172.reuse, R150, R40 ;  /* 0x00000096ac28723c */ /* 0x040fe60000081028 */
[----:B------:R-:W4:Y:S04]  /*24920*/  LDL.LU R162, [R1+0x268] ;  /* 0x0002680001a27983 */ /* 0x000f280000300800 */
[----:B------:R-:W4:Y:S01]  /*24930*/  LDL.LU R163, [R1+0x26c] ;  /* 0x00026c0001a37983 */ /* 0x000f220000300800 */
[C---:B------:R-:W-:Y:S08]  /*24940*/  HMMA.1688.F32.TF32 R44, R172.reuse, R6, R44 ;  /* 0x00000006ac2c723c */ /* 0x040ff0000008102c */
[C---:B------:R-:W-:Y:S08]  /*24950*/  HMMA.1688.F32.TF32 R48, R172.reuse, R34, R48 ;  /* 0x00000022ac30723c */ /* 0x040ff00000081030 */
[C---:B------:R-:W-:Y:S08]  /*24960*/  HMMA.1688.F32.TF32 R100, R172.reuse, R38, R100 ;  /* 0x00000026ac64723c */ /* 0x040ff00000081064 */
[C---:B------:R-:W-:Y:S08]  /*24970*/  HMMA.1688.F32.TF32 R104, R172.reuse, R54, R104 ;  /* 0x00000036ac68723c */ /* 0x040ff00000081068 */
[C---:B------:R-:W-:Y:S08]  /*24980*/  HMMA.1688.F32.TF32 R124, R172.reuse, R70, R240 ;  /* 0x00000046ac7c723c */ /* 0x040ff000000810f0 */
[C---:B------:R-:W-:Y:S08]  /*24990*/  HMMA.1688.F32.TF32 R128, R172.reuse, R74, R236 ;  /* 0x0000004aac80723c */ /* 0x040ff000000810ec */
[C---:B-----5:R-:W-:Y:S08]  /*249a0*/  HMMA.1688.F32.TF32 R136, R172.reuse, R82, R228 ;  /* 0x00000052ac88723c */ /* 0x060ff000000810e4 */
[C---:B--2---:R-:W-:Y:S08]  /*249b0*/  HMMA.1688.F32.TF32 R140, R172.reuse, R90, R8 ;  /* 0x0000005aac8c723c */ /* 0x044ff00000081008 */
[C---:B------:R-:W-:Y:S08]  /*249c0*/  HMMA.1688.F32.TF32 R8, R172.reuse, R134, R112 ;  /* 0x00000086ac08723c */ /* 0x040ff00000081070 */
[C---:B---3--:R-:W-:Y:S08]  /*249d0*/  HMMA.1688.F32.TF32 R144, R172.reuse, R86, R116 ;  /* 0x00000056ac90723c */ /* 0x048ff00000081074 */
[C---:B------:R-:W-:Y:S08]  /*249e0*/  HMMA.1688.F32.TF32 R112, R172.reuse, R58, R248 ;  /* 0x0000003aac70723c */ /* 0x040ff000000810f8 */
[----:B------:R-:W-:Y:S01]  /*249f0*/  HMMA.1688.F32.TF32 R116, R172, R62, R196 ;  /* 0x0000003eac74723c */ /* 0x000fe200000810c4 */
[----:B------:R-:W2:Y:S04]  /*24a00*/  LDL.LU R172, [R1+0xc0] ;  /* 0x0000c00001ac7983 */ /* 0x000ea80000300800 */
[----:B------:R-:W2:Y:S04]  /*24a10*/  LDL.LU R173, [R1+0xc4] ;  /* 0x0000c40001ad7983 */ /* 0x000ea80000300800 */
[----:B------:R-:W2:Y:S04]  /*24a20*/  LDL.LU R174, [R1+0xc8] ;  /* 0x0000c80001ae7983 */ /* 0x000ea80000300800 */
[----:B------:R-:W2:Y:S04]  /*24a30*/  LDL.LU R175, [R1+0xcc] ;  /* 0x0000cc0001af7983 */ /* 0x000ea80000300800 */
[----:B------:R-:W3:Y:S04]  /*24a40*/  LDL.LU R240, [R1+0x100] ;  /* 0x0001000001f07983 */ /* 0x000ee80000300800 */
[----:B------:R-:W3:Y:S04]  /*24a50*/  LDL.LU R241, [R1+0x104] ;  /* 0x0001040001f17983 */ /* 0x000ee80000300800 */
[----:B------:R-:W3:Y:S04]  /*24a60*/  LDL.LU R242, [R1+0x108] ;  /* 0x0001080001f27983 */ /* 0x000ee80000300800 */
[----:B------:R-:W3:Y:S04]  /*24a70*/  LDL.LU R243, [R1+0x10c] ;  /* 0x00010c0001f37983 */ /* 0x000ee80000300800 */
[----:B------:R-:W5:Y:S04]  /*24a80*/  LDL.LU R156, [R1+0x130] ;  /* 0x00013000019c7983 */ /* 0x000f680000300800 */
[----:B------:R-:W5:Y:S04]  /*24a90*/  LDL.LU R157, [R1+0x134] ;  /* 0x00013400019d7983 */ /* 0x000f680000300800 */
[----:B------:R-:W5:Y:S04]  /*24aa0*/  LDL.LU R158, [R1+0x138] ;  /* 0x00013800019e7983 */ /* 0x000f680000300800 */
[----:B------:R-:W5:Y:S04]  /*24ab0*/  LDL.LU R159, [R1+0x13c] ;  /* 0x00013c00019f7983 */ /* 0x000f680000300800 */
[----:B------:R-:W2:Y:S04]  /*24ac0*/  LDL.LU R152, [R1+0x120] ;  /* 0x0001200001987983 */ /* 0x000ea80000300800 */
[----:B------:R-:W2:Y:S04]  /*24ad0*/  LDL.LU R153, [R1+0x124] ;  /* 0x0001240001997983 */ /* 0x000ea80000300800 */
[----:B------:R-:W2:Y:S04]  /*24ae0*/  LDL.LU R154, [R1+0x128] ;  /* 0x00012800019a7983 */ /* 0x000ea80000300800 */
[----:B------:R-:W2:Y:S01]  /*24af0*/  LDL.LU R155, [R1+0x12c] ;  /* 0x00012c00019b7983 */ /* 0x000ea20000300800 */
[----:B------:R-:W-:-:S03]  /*24b00*/  IMAD.MOV.U32 R228, RZ, RZ, R80 ;  /* 0x000000ffffe47224 */ /* 0x000fc600078e0050 */
[----:B------:R-:W3:Y:S01]  /*24b10*/  LDL.LU R236, [R1+0xe0] ;  /* 0x0000e00001ec7983 */ /* 0x000ee20000300800 */
[----:B------:R-:W-:-:S03]  /*24b20*/  IMAD.MOV.U32 R229, RZ, RZ, R84 ;  /* 0x000000ffffe57224 */ /* 0x000fc600078e0054 */
[----:B------:R-:W3:Y:S01]  /*24b30*/  LDL.LU R237, [R1+0xe4] ;  /* 0x0000e40001ed7983 */ /* 0x000ee20000300800 */
[----:B------:R-:W-:-:S03]  /*24b40*/  IMAD.MOV.U32 R230, RZ, RZ, R132 ;  /* 0x000000ffffe67224 */ /* 0x000fc600078e0084 */
[----:B------:R-:W3:Y:S04]  /*24b50*/  LDL.LU R238, [R1+0xe8] ;  /* 0x0000e80001ee7983 */ /* 0x000ee80000300800 */
[----:B------:R-:W3:Y:S04]  /*24b60*/  LDL.LU R239, [R1+0xec] ;  /* 0x0000ec0001ef7983 */ /* 0x000ee80000300800 */
[----:B------:R-:W5:Y:S04]  /*24b70*/  LDL.LU R80, [R1+0x14e8] ;  /* 0x0014e80001507983 */ /* 0x000f680000300800 */
[----:B------:R-:W5:Y:S01]  /*24b80*/  LDL.LU R84, [R1+0x14e4] ;  /* 0x0014e40001547983 */ /* 0x000f620000300800 */
[----:B------:R-:W-:-:S03]  /*24b90*/  IMAD.MOV.U32 R231, RZ, RZ, R77 ;  /* 0x000000ffffe77224 */ /* 0x000fc600078e004d */
[----:B------:R-:W5:Y:S01]  /*24ba0*/  LDL.LU R132, [R1+0x14e0] ;  /* 0x0014e00001847983 */ /* 0x000f620000300800 */
[----:B------:R-:W-:Y:S02]  /*24bb0*/  IMAD.MOV.U32 R248, RZ, RZ, R89 ;  /* 0x000000fffff87224 */ /* 0x000fe400078e0059 */
[----:B------:R-:W-:Y:S01]  /*24bc0*/  IMAD.MOV.U32 R249, RZ, RZ, R88 ;  /* 0x000000fffff97224 */ /* 0x000fe200078e0058 */
[----:B------:R-:W5:Y:S01]  /*24bd0*/  LDL.LU R77, [R1+0x14dc] ;  /* 0x0014dc00014d7983 */ /* 0x000f620000300800 */
[----:B------:R-:W-:-:S03]  /*24be0*/  IMAD.MOV.U32 R250, RZ, RZ, R76 ;  /* 0x000000fffffa7224 */ /* 0x000fc600078e004c */
[----:B------:R-:W5:Y:S04]  /*24bf0*/  LDL.LU R89, [R1+0x14d8] ;  /* 0x0014d80001597983 */ /* 0x000f680000300800 */
[----:B------:R-:W5:Y:S04]  /*24c00*/  LDL.LU R88, [R1+0x14d4] ;  /* 0x0014d40001587983 */ /* 0x000f680000300800 */
[----:B------:R-:W5:Y:S01]  /*24c10*/  LDL.LU R76, [R1+0x14d0] ;  /* 0x0014d000014c7983 */ /* 0x000f620000300800 */
[----:B------:R-:W-:-:S03]  /*24c20*/  IMAD.MOV.U32 R251, RZ, RZ, R2 ;  /* 0x000000fffffb7224 */ /* 0x000fc600078e0002 */
[----:B------:R-:W5:Y:S01]  /*24c30*/  LDL.LU R2, [R1+0x14cc] ;  /* 0x0014cc0001027983 */ /* 0x000f620000300800 */
[----:B------:R-:W-:Y:S01]  /*24c40*/  IMAD.MOV.U32 R184, RZ, RZ, R16 ;  /* 0x000000ffffb87224 */ /* 0x000fe200078e0010 */
[----:B------:R-:W-:Y:S01]  /*24c50*/  MOV R186, R18 ;  /* 0x0000001200ba7202 */ /* 0x000fe20000000f00 */
[----:B------:R-:W-:Y:S02]  /*24c60*/  IMAD.MOV.U32 R185, RZ, RZ, R17 ;  /* 0x000000ffffb97224 */ /* 0x000fe400078e0011 */
[----:B------:R-:W-:Y:S02]  /*24c70*/  IMAD.MOV.U32 R187, RZ, RZ, R19 ;  /* 0x000000ffffbb7224 */ /* 0x000fe400078e0013 */
[C---:B------:R-:W-:Y:S01]  /*24c80*/  HMMA.1688.F32.TF32 R16, R164.reuse, R86, R168 ;  /* 0x00000056a410723c */ /* 0x040fe200000810a8 */
[----:B------:R-:W-:Y:S04]  /*24c90*/  LDS R168, [R85+0x41880] ;  /* 0x0418800055a87984 */ /* 0x000fe80000000800 */
[----:B------:R-:W-:Y:S04]  /*24ca0*/  LDS R170, [R85+0x41c80] ;  /* 0x041c800055aa7984 */ /* 0x000fe80000000800 */
[----:B------:R-:W-:Y:S04]  /*24cb0*/  LDS R169, [R0+0x41880] ;  /* 0x0418800000a97984 */ /* 0x000fe80000000800 */
[----:B------:R-:W4:Y:S01]  /*24cc0*/  LDS R171, [R0+0x41c80] ;  /* 0x041c800000ab7984 */ /* 0x000f220000000800 */
[----:B------:R-:W-:Y:S01]  /*24cd0*/  HMMA.1688.F32.TF32 R28, R164, R78, R28 ;  /* 0x0000004ea41c723c */ /* 0x000fe2000008101c */
[----:B------:R-:W-:-:S02]  /*24ce0*/  IMAD.MOV.U32 R196, RZ, RZ, R149 ;  /* 0x000000ffffc47224 */ /* 0x000fc400078e0095 */
[----:B------:R-:W-:Y:S02]  /*24cf0*/  IMAD.MOV.U32 R197, RZ, RZ, R148 ;  /* 0x000000ffffc57224 */ /* 0x000fe400078e0094 */
[----:B------:R-:W-:-:S03]  /*24d00*/  IMAD.MOV.U32 R198, RZ, RZ, R133 ;  /* 0x000000ffffc67224 */ /* 0x000fc600078e0085 */
[C---:B------:R-:W-:Y:S08]  /*24d10*/  HMMA.1688.F32.TF32 R20, R164.reuse, R90, R20 ;  /* 0x0000005aa414723c */ /* 0x040ff00000081014 */
[C---:B------:R-:W-:Y:S08]  /*24d20*/  HMMA.1688.F32.TF32 R24, R164.reuse, R82, R24 ;  /* 0x00000052a418723c */ /* 0x040ff00000081018 */
[----:B------:R-:W-:Y:S08]  /*24d30*/  HMMA.1688.F32.TF32 R12, R164, R94, R12 ;  /* 0x0000005ea40c723c */ /* 0x000ff0000008100c */
[C---:B----4-:R-:W-:Y:S08]  /*24d40*/  HMMA.1688.F32.TF32 R164, R168.reuse, R86, R160 ;  /* 0x00000056a8a4723c */ /* 0x050ff000000810a0 */
[----:B------:R-:W-:Y:S01]  /*24d50*/  HMMA.1688.F32.TF32 R160, R168, R90, R188 ;  /* 0x0000005aa8a0723c */ /* 0x000fe200000810bc */
[----:B------:R-:W4:Y:S01]  /*24d60*/  LDL.LU R90, [R1+0x118] ;  /* 0x00011800015a7983 */ /* 0x000f220000300800 */
[----:B------:R-:W-:-:S05]  /*24d70*/  IMAD.MOV.U32 R199, RZ, RZ, R61 ;  /* 0x000000ffffc77224 */ /* 0x000fca00078e003d */
[----:B------:R-:W-:Y:S02]  /*24d80*/  IMAD.MOV.U32 R189, RZ, RZ, R57 ;  /* 0x000000ffffbd7224 */ /* 0x000fe400078e0039 */
[----:B------:R-:W-:Y:S02]  /*24d90*/  IMAD.MOV.U32 R190, RZ, RZ, R56 ;  /* 0x000000ffffbe7224 */ /* 0x000fe400078e0038 */
[C---:B------:R-:W-:Y:S01]  /*24da0*/  HMMA.1688.F32.TF32 R56, R168.reuse, R58, R228 ;  /* 0x0000003aa838723c */ /* 0x040fe200000810e4 */
[----:B------:R-:W-:Y:S01]  /*24db0*/  IMAD.MOV.U32 R188, RZ, RZ, R60 ;  /* 0x000000ffffbc7224 */ /* 0x000fe200078e003c */
[----:B------:R-:W-:Y:S04]  /*24dc0*/  LDS R228, [R252+0x42000] ;  /* 0x04200000fce47984 */ /* 0x000fe80000000800 */
[----:B------:R-:W-:Y:S02]  /*24dd0*/  LDS R230, [R252+0x42400] ;  /* 0x04240000fce67984 */ /* 0x000fe40000000800 */
[C---:B------:R-:W-:Y:S08]  /*24de0*/  HMMA.1688.F32.TF32 R60, R168.reuse, R62, R196 ;  /* 0x0000003ea83c723c */ /* 0x040ff000000810c4 */
[C---:B--2---:R-:W-:Y:S08]  /*24df0*/  HMMA.1688.F32.TF32 R152, R168.reuse, R78, R152 ;  /* 0x0000004ea898723c */ /* 0x044ff00000081098 */
[----:B---3--:R-:W-:Y:S01]  /*24e00*/  HMMA.1688.F32.TF32 R148, R168, R150, R236 ;  /* 0x00000096a894723c */ /* 0x008fe200000810ec */
[----:B-----5:R-:W-:-:S02]  /*24e10*/  IMAD.MOV.U32 R79, RZ, RZ, R84 ;  /* 0x000000ffff4f7224 */ /* 0x020fc400078e0054 */
[----:B------:R-:W-:-:S05]  /*24e20*/  IMAD.MOV.U32 R78, RZ, RZ, R132 ;  /* 0x000000ffff4e7224 */ /* 0x000fca00078e0084 */
[C---:B------:R-:W-:Y:S08]  /*24e30*/  HMMA.1688.F32.TF32 R132, R168.reuse, R134, R240 ;  /* 0x00000086a884723c */ /* 0x040ff000000810f0 */
[----:B------:R-:W-:Y:S01]  /*24e40*/  HMMA.1688.F32.TF32 R76, R168, R6, R76 ;  /* 0x00000006a84c723c */ /* 0x000fe2000008104c */
[----:B------:R-:W-:Y:S01]  /*24e50*/  LDS R6, [R85+0x42480] ;  /* 0x0424800055067984 */ /* 0x000fe20000000800 */
[----:B------:R-:W-:-:S03]  /*24e60*/  IMAD.MOV.U32 R91, RZ, RZ, R2 ;  /* 0x000000ffff5b7224 */ /* 0x000fc600078e0002 */
[----:B------:R-:W-:Y:S04]  /*24e70*/  LDS R7, [R0+0x42480] ;  /* 0x0424800000077984 */ /* 0x000fe80000000800 */
[----:B------:R-:W2:Y:S01]  /*24e80*/  LDL.LU R2, [R1+0x14c8] ;  /* 0x0014c80001027983 */ /* 0x000ea20000300800 */
[----:B------:R-:W-:Y:S03]  /*24e90*/  HMMA.1688.F32.TF32 R156, R168, R82, R156 ;  /* 0x00000052a89c723c */ /* 0x000fe6000008109c */
[----:B------:R-:W3:Y:S04]  /*24ea0*/  LDL.LU.64 R242, [R1+0x14c0] ;  /* 0x0014c00001f27983 */ /* 0x000ee80000300a00 */
[----:B------:R-:W3:Y:S01]  /*24eb0*/  LDL.LU.64 R240, [R1+0x14b8] ;  /* 0x0014b80001f07983 */ /* 0x000ee20000300a00 */
[----:B------:R-:W-:Y:S01]  /*24ec0*/  MOV R82, R33 ;  /* 0x0000002100527202 */ /* 0x000fe20000000f00 */
[----:B------:R-:W-:-:S02]  /*24ed0*/  IMAD.MOV.U32 R83, RZ, RZ, R32 ;  /* 0x000000ffff537224 */ /* 0x000fc400078e0020 */
[----:B------:R-:W5:Y:S04]  /*24ee0*/  LDL.LU.64 R238, [R1+0x14b0] ;  /* 0x0014b00001ee7983 */ /* 0x000f680000300a00 */
[----:B------:R-:W5:Y:S04]  /*24ef0*/  LDL.LU.64 R236, [R1+0x14a8] ;  /* 0x0014a80001ec7983 */ /* 0x000f680000300a00 */
[----:B------:R-:W-:Y:S04]  /*24f00*/  STL [R1+0x1484], R148 ;  /* 0x0014849401007387 */ /* 0x000fe80000100800 */
[----:B------:R-:W-:Y:S01]  /*24f10*/  STL [R1+0x1480], R149 ;  /* 0x0014809501007387 */ /* 0x000fe20000100800 */
[C---:B------:R-:W-:Y:S03]  /*24f20*/  HMMA.1688.F32.TF32 R32, R168.reuse, R34, R172 ;  /* 0x00000022a820723c */ /* 0x040fe600000810ac */
[----:B------:R-:W-:Y:S04]  /*24f30*/  STL [R1+0x147c], R150 ;  /* 0x00147c9601007387 */ /* 0x000fe80000100800 */
[----:B------:R-:W-:Y:S04]  /*24f40*/  STL [R1+0x1478], R151 ;  /* 0x0014789701007387 */ /* 0x000fe80000100800 */
[----:B------:R-:W-:Y:S04]  /*24f50*/  STL.64 [R1+0x130], R76 ;  /* 0x0001304c01007387 */ /* 0x000fe80000100a00 */
[----:B------:R1:W-:Y:S02]  /*24f60*/  STL.64 [R1+0x138], R78 ;  /* 0x0001384e01007387 */ /* 0x0003e40000100a00 */
[----:B-1----:R-:W-:Y:S07]  /*24f70*/  HMMA.1688.F32.TF32 R76, R168, R38, R80 ;  /* 0x00000026a84c723c */ /* 0x002fee0000081050 */
[----:B------:R-:W-:-:S02]  /*24f80*/  IMAD.MOV.U32 R175, RZ, RZ, R32 ;  /* 0x000000ffffaf7224 */ /* 0x000fc400078e0020 */
[----:B------:R-:W-:Y:S02]  /*24f90*/  IMAD.MOV.U32 R174, RZ, RZ, R33 ;  /* 0x000000ffffae7224 */ /* 0x000fe400078e0021 */
[----:B------:R-:W-:Y:S02]  /*24fa0*/  IMAD.MOV.U32 R173, RZ, RZ, R34 ;  /* 0x000000ffffad7224 */ /* 0x000fe400078e0022 */
[----:B------:R-:W-:-:S11]  /*24fb0*/  IMAD.MOV.U32 R172, RZ, RZ, R35 ;  /* 0x000000ffffac7224 */ /* 0x000fd600078e0023 */
[----:B------:R-:W-:Y:S02]  /*24fc0*/  IMAD.MOV.U32 R35, RZ, RZ, R77 ;  /* 0x000000ffff237224 */ /* 0x000fe400078e004d */
[----:B------:R-:W-:Y:S02]  /*24fd0*/  IMAD.MOV.U32 R34, RZ, RZ, R78 ;  /* 0x000000ffff227224 */ /* 0x000fe400078e004e */
[----:B------:R-:W-:Y:S02]  /*24fe0*/  IMAD.MOV.U32 R33, RZ, RZ, R79 ;  /* 0x000000ffff217224 */ /* 0x000fe400078e004f */
[----:B------:R-:W-:Y:S02]  /*24ff0*/  IMAD.MOV.U32 R32, RZ, RZ, R76 ;  /* 0x000000ffff207224 */ /* 0x000fe400078e004c */
[----:B------:R-:W-:Y:S01]  /*25000*/  HMMA.1688.F32.TF32 R76, R168, R54, R248 ;  /* 0x00000036a84c723c */ /* 0x000fe200000810f8 */
[----:B------:R-:W-:Y:S04]  /*25010*/  STL.64 [R1+0x1458], R58 ;  /* 0x0014583a01007387 */ /* 0x000fe80000100a00 */
[----:B------:R-:W-:Y:S01]  /*25020*/  LDS R54, [R85+0x42400] ;  /* 0x0424000055367984 */ /* 0x000fe20000000800 */
[----:B------:R-:W-:-:S02]  /*25030*/  IMAD.MOV.U32 R191, RZ, RZ, R53 ;  /* 0x000000ffffbf7224 */ /* 0x000fc400078e0035 */
[----:B------:R-:W-:Y:S01]  /*25040*/  IMAD.MOV.U32 R248, RZ, RZ, R52 ;  /* 0x000000fffff87224 */ /* 0x000fe200078e0034 */
[----:B------:R-:W-:Y:S01]  /*25050*/  LDS R53, [R0+0x42000] ;  /* 0x0420000000357984 */ /* 0x000fe20000000800 */
[----:B------:R-:W-:-:S03]  /*25060*/  IMAD.MOV.U32 R250, RZ, RZ, R4 ;  /* 0x000000fffffa7224 */ /* 0x000fc600078e0004 */
[----:B------:R-:W-:Y:S04]  /*25070*/  LDS R52, [R85+0x42000] ;  /* 0x0420000055347984 */ /* 0x000fe80000000800 */
[----:B------:R-:W-:Y:S04]  /*25080*/  LDS R4, [R85+0x42080] ;  /* 0x0420800055047984 */ /* 0x000fe80000000800 */
[----:B------:R-:W-:Y:S04]  /*25090*/  LDS R55, [R0+0x42400] ;  /* 0x0424000000377984 */ /* 0x000fe80000000800 */
[----:B------:R-:W-:Y:S04]  /*250a0*/  STL.64 [R1+0xe0], R76 ;  /* 0x0000e04c01007387 */ /* 0x000fe80000100a00 */
[----:B------:R-:W-:Y:S04]  /*250b0*/  STL.64 [R1+0xe8], R78 ;  /* 0x0000e84e01007387 */ /* 0x000fe80000100a00 */
[----:B------:R-:W-:Y:S04]  /*250c0*/  STL.64 [R1+0x1450], R56 ;  /* 0x0014503801007387 */ /* 0x000fe80000100a00 */
[----:B------:R-:W-:Y:S04]  /*250d0*/  STL [R1+0x146c], R60 ;  /* 0x00146c3c01007387 */ /* 0x000fe80000100800 */
[----:B------:R-:W-:Y:S04]  /*250e0*/  STL [R1+0x1468], R61 ;  /* 0x0014683d01007387 */ /* 0x000fe80000100800 */
[----:B------:R-:W-:Y:S04]  /*250f0*/  STL [R1+0x1464], R62 ;  /* 0x0014643e01007387 */ /* 0x000fe80000100800 */
[----:B------:R1:W-:Y:S04]  /*25100*/  STL [R1+0x1460], R63 ;  /* 0x0014603f01007387 */ /* 0x0003e80000100800 */
[----:B-1----:R-:W3:Y:S01]  /*25110*/  LDL R63, [R1+0x2f0] ;  /* 0x0002f000013f7983 */ /* 0x002ee20000100800 */
[----:B------:R-:W-:Y:S03]  /*25120*/  HMMA.1688.F32.TF32 R64, R168, R66, R188 ;  /* 0x00000042a840723c */ /* 0x000fe600000810bc */
[----:B------:R-:W-:Y:S04]  /*25130*/  LDS R188, [R252+0x42080] ;  /* 0x04208000fcbc7984 */ /* 0x000fe80000000800 */
[----:B------:R-:W-:Y:S01]  /*25140*/  LDS R190, [R252+0x42480] ;  /* 0x04248000fcbe7984 */ /* 0x000fe20000000800 */
[----:B------:R-:W-:-:S03]  /*25150*/  IMAD.MOV.U32 R249, RZ, RZ, R5 ;  /* 0x000000fffff97224 */ /* 0x000fc600078e0005 */
[----:B------:R-:W-:Y:S11]  /*25160*/  LDS R5, [R0+0x42080] ;  /* 0x0420800000057984 */ /* 0x000ff60000000800 */
[----:B------:R-:W-:Y:S01]  /*25170*/  @!UPT UIADD3 URZ, URZ, URZ, URZ ;  /* 0x0000003f3f3ff290 */ /* 0x000fe2000fffe03f */
[----:B------:R-:W-:Y:S04]  /*25180*/  STL [R1+0x1474], R66 ;  /* 0x0014744201007387 */ /* 0x000fe80000100800 */
[----:B------:R-:W-:Y:S01]  /*25190*/  STL [R1+0x1470], R67 ;  /* 0x0014704301007387 */ /* 0x000fe20000100800 */
[----:B------:R-:W-:-:S03]  /*251a0*/  IMAD.MOV.U32 R251, RZ, RZ, R3 ;  /* 0x000000fffffb7224 */ /* 0x000fc600078e0003 */
[----:B--2---:R-:W-:Y:S04]  /*251b0*/  LDSM.16.M88.4 R84, [R2+0x80] ;  /* 0x000080000254783b */ /* 0x004fe80000000200 */
[----:B------:R-:W-:Y:S04]  /*251c0*/  LDSM.16.M88.4 R80, [R2+0x2080] ;  /* 0x002080000250783b */ /* 0x000fe80000000200 */
[----:B------:R-:W-:Y:S01]  /*251d0*/  LDSM.16.M88.4 R76, [R2+0x4080] ;  /* 0x00408000024c783b */ /* 0x000fe20000000200 */
[----:B-----5:R-:W-:Y:S03]  /*251e0*/  HMMA.1688.F32.TF32 R56, R168, R70, R236 ;  /* 0x00000046a838723c */ /* 0x020fe600000810ec */
[----:B------:R-:W-:Y:S11]  /*251f0*/  LDSM.16.M88.4 R68, [R2+0x8080] ;  /* 0x008080000244783b */ /* 0x000ff60000000200 */
[----:B------:R-:W-:Y:S09]  /*25200*/  @!UPT UIADD3 URZ, URZ, URZ, URZ ;  /* 0x0000003f3f3ff290 */ /* 0x000ff2000fffe03f */
[----:B------:R-:W-:Y:S01]  /*25210*/  STL.64 [R1+0xc0], R56 ;  /* 0x0000c03801007387 */ /* 0x000fe20000100a00 */
[----:B------:R-:W-:-:S03]  /*25220*/  IMAD.MOV.U32 R148, RZ, RZ, R59 ;  /* 0x000000ffff947224 */ /* 0x000fc600078e003b */
[----:B------:R-:W-:Y:S04]  /*25230*/  STL [R1+0xc8], R58 ;  /* 0x0000c83a01007387 */ /* 0x000fe80000100800 */
[----:B---3--:R-:W-:Y:S04]  /*25240*/  LDS R229, [R63+0x42000] ;  /* 0x042000003fe57984 */ /* 0x008fe80000000800 */
[----:B------:R-:W1:Y:S04]  /*25250*/  LDS R231, [R63+0x42400] ;  /* 0x042400003fe77984 */ /* 0x000e680000000800 */
[----:B------:R-:W-:Y:S04]  /*25260*/  LDS R189, [R63+0x42080] ;  /* 0x042080003fbd7984 */ /* 0x000fe80000000800 */
[----:B------:R-:W2:Y:S01]  /*25270*/  LDS R191, [R63+0x42480] ;  /* 0x042480003fbf7984 */ /* 0x000ea20000000800 */
[-C--:B-1----:R-:W-:Y:S08]  /*25280*/  HMMA.1688.F32.TF32 R56, R228, R84.reuse, R244 ;  /* 0x00000054e438723c */ /* 0x082ff000000810f4 */
[-C--:B--2---:R-:W-:Y:S11]  /*25290*/  HMMA.1688.F32.TF32 R16, R188, R84.reuse, R16 ;  /* 0x00000054bc10723c */ /* 0x084ff60000081010 */
[----:B------:R-:W-:Y:S05]  /*252a0*/  @!UPT UIADD3 URZ, URZ, URZ, URZ ;  /* 0x0000003f3f3ff290 */ /* 0x000fea000fffe03f */
[----:B------:R-:W-:Y:S02]  /*252b0*/  IMAD.MOV.U32 R149, RZ, RZ, R56 ;  /* 0x000000ffff957224 */ /* 0x000fe400078e0038 */
[----:B------:R-:W-:Y:S02]  /*252c0*/  IMAD.MOV.U32 R150, RZ, RZ, R57 ;  /* 0x000000ffff967224 */ /* 0x000fe400078e0039 */
[----:B------:R-:W-:Y:S02]  /*252d0*/  IMAD.MOV.U32 R151, RZ, RZ, R58 ;  /* 0x000000ffff977224 */ /* 0x000fe400078e003a */
[----:B------:R-:W-:Y:S02]  /*252e0*/  IMAD.MOV.U32 R66, RZ, RZ, R59 ;  /* 0x000000ffff427224 */ /* 0x000fe400078e003b */
[-C--:B------:R-:W-:Y:S11]  /*252f0*/  HMMA.1688.F32.TF32 R56, R52, R84.reuse, R144 ;  /* 0x000000543438723c */ /* 0x080ff60000081090 */
[----:B------:R-:W-:Y:S11]  /*25300*/  @!UPT UIADD3 URZ, URZ, URZ, URZ ;  /* 0x0000003f3f3ff290 */ /* 0x000ff6000fffe03f */
[----:B------:R-:W-:Y:S01]  /*25310*/  @!UPT UIADD3 URZ, URZ, URZ, URZ ;  /* 0x0000003f3f3ff290 */ /* 0x000fe2000fffe03f */
[----:B------:R-:W-:Y:S04]  /*25320*/  STL.64 [R1+0x110], R56 ;  /* 0x0001103801007387 */ /* 0x000fe80000100a00 */
[----:B------:R-:W-:Y:S04]  /*25330*/  STL.64 [R1+0x70], R16 ;  /* 0x0000701001007387 */ /* 0x000fe80000100a00 */
[----:B------:R1:W-:Y:S02]  /*25340*/  STL.64 [R1+0x78], R18 ;  /* 0x0000781201007387 */ /* 0x0003e40000100a00 */
[----:B-1----:R-:W-:Y:S01]  /*25350*/  HMMA.1688.F32.TF32 R16, R4, R84, R164 ;  /* 0x000000540410723c */ /* 0x002fe200000810a4 */
[----:B------:R-:W-:Y:S01]  /*25360*/  MOV R0, R59 ;  /* 0x0000003b00007202 */ /* 0x000fe20000000f00 */
[----:B------:R-:W-:Y:S04]  /*25370*/  STL [R1+0x118], R58 ;  /* 0x0001183a01007387 */ /* 0x000fe80000100800 */
[----:B------:R-:W-:Y:S11]  /*25380*/  STL [R1+0x1404], R0 ;  /* 0x0014040001007387 */ /* 0x000ff60000100800 */
[----:B------:R-:W-:Y:S06]  /*25390*/  @!UPT UIADD3 URZ, URZ, URZ, URZ ;  /* 0x0000003f3f3ff290 */ /* 0x000fec000fffe03f */
[----:B------:R-:W-:Y:S01]  /*253a0*/  STL.64 [R1+0x2d0], R16 ;  /* 0x0002d01001007387 */ /* 0x000fe20000100a00 */
[----:B------:R-:W-:-:S03]  /*253b0*/  IMAD.MOV.U32 R3, RZ, RZ, R19 ;  /* 0x000000ffff037224 */ /* 0x000fc600078e0013 */
[----:B------:R1:W-:Y:S02]  /*253c0*/  STL [R1+0x2d8], R18 ;  /* 0x0002d81201007387 */ /* 0x0003e40000100800 */
[-C--:B-1----:R-:W-:Y:S02]  /*253d0*/  HMMA.1688.F32.TF32 R16, R228, R80.reuse, R248 ;  /* 0x00000050e410723c */ /* 0x082fe400000810f8 */
[----:B------:R-:W-:Y:S06]  /*253e0*/  STL [R1+0x13e4], R3 ;  /* 0x0013e40301007387 */ /* 0x000fec0000100800 */
[----:B------:R-:W-:Y:S08]  /*253f0*/  HMMA.1688.F32.TF32 R20, R188, R80, R20 ;  /* 0x00000050bc14723c */ /* 0x000ff00000081014 */
[C---:B------:R-:W-:Y:S01]  /*25400*/  HMMA.1688.F32.TF32 R196, R168.reuse, R74, R240 ;  /* 0x0000004aa8c4723c */ /* 0x040fe200000810f0 */
[----:B------:R-:W1:Y:S07]  /*25410*/  LDSM.16.M88.4 R72, [R2+0x6080] ;  /* 0x006080000248783b */ /* 0x000e6e0000000200 */
[----:B----4-:R-:W-:Y:S01]  /*25420*/  HMMA.1688.F32.TF32 R88, R168, R94, R88 ;  /* 0x0000005ea858723c */ /* 0x010fe20000081058 */
[----:B------:R-:W-:Y:S01]  /*25430*/  IMAD.MOV.U32 R67, RZ, RZ, R16 ;  /* 0x000000ffff437224 */ /* 0x000fe200078e0010 */
[----:B------:R-:W-:Y:S01]  /*25440*/  LDSM.16.M88.4 R248, [R2+0x1c080] ;  /* 0x01c0800002f8783b */ /* 0x000fe20000000200 */
[----:B------:R-:W-:-:S02]  /*25450*/  IMAD.MOV.U32 R60, RZ, RZ, R17 ;  /* 0x000000ffff3c7224 */ /* 0x000fc400078e0011 */
[----:B------:R-:W-:Y:S02]  /*25460*/  IMAD.MOV.U32 R61, RZ, RZ, R18 ;  /* 0x000000ffff3d7224 */ /* 0x000fe400078e0012 */
[----:B------:R-:W-:Y:S02]  /*25470*/  IMAD.MOV.U32 R62, RZ, RZ, R19 ;  /* 0x000000ffff3e7224 */ /* 0x000fe400078e0013 */
[----:B------:R-:W-:Y:S11]  /*25480*/  HMMA.1688.F32.TF32 R16, R52, R80, R140 ;  /* 0x000000503410723c */ /* 0x000ff6000008108c */
[----:B------:R-:W-:Y:S11]  /*25490*/  @!UPT UIADD3 URZ, URZ, URZ, URZ ;  /* 0x0000003f3f3ff290 */ /* 0x000ff6000fffe03f */
[----:B------:R-:W-:Y:S01]  /*254a0*/  @!UPT UIADD3 URZ, URZ, URZ, URZ ;  /* 0x0000003f3f3ff290 */ /* 0x000fe2000fffe03f */
[----:B------:R-:W-:Y:S01]  /*254b0*/  STL.64 [R1+0xf0], R16 ;  /* 0x0000f01001007387 */ /* 0x000fe20000100a00 */
[----:B------:R-:W-:-:S03]  /*254c0*/  IMAD.MOV.U32 R0, RZ, RZ, R18 ;  /* 0x000000ffff007224 */ /* 0x000fc600078e0012 */
[----:B------:R2:W-:Y:S02]  /*254d0*/  STL [R1+0xfc], R19 ;  /* 0x0000fc1301007387 */ /* 0x0005e40000100800 */
[----:B--2---:R-:W-:Y:S08]  /*254e0*/  HMMA.1688.F32.TF32 R16, R4, R80, R160 ;  /* 0x000000500410723c */ /* 0x004ff000000810a0 */
[-C--:B------:R-:W-:Y:S01]  /*254f0*/  HMMA.1688.F32.TF32 R240, R228, R76.reuse, R176 ;  /* 0x0000004ce4f0723c */ /* 0x080fe200000810b0 */
[----:B------:R-:W-:Y:S11]  /*25500*/  STL [R1+0x1408], R0 ;  /* 0x0014080001007387 */ /* 0x000ff60000100800 */
[----:B------:R-:W-:Y:S04]  /*25510*/  @!UPT UIADD3 URZ, URZ, URZ, URZ ;  /* 0x0000003f3f3ff290 */ /* 0x000fe8000fffe03f */
[----:B------:R-:W-:Y:S02]  /*25520*/  IMAD.MOV.U32 R85, RZ, RZ, R16 ;  /* 0x000000ffff557224 */ /* 0x000fe400078e0010 */
[----:B------:R-:W-:Y:S02]  /*25530*/  IMAD.MOV.U32 R84, RZ, RZ, R17 ;  /* 0x000000ffff547224 */ /* 0x000fe400078e0011 */
[----:B------:R-:W-:Y:S02]  /*25540*/  IMAD.MOV.U32 R81, RZ, RZ, R18 ;  /* 0x000000ffff517224 */ /* 0x000fe400078e0012 */
[----:B------:R-:W-:Y:S02]  /*25550*/  IMAD.MOV.U32 R80, RZ, RZ, R19 ;  /* 0x000000ffff507224 */ /* 0x000fe400078e0013 */
[-C--:B------:R-:W-:Y:S01]  /*25560*/  HMMA.1688.F32.TF32 R16, R52, R76.reuse, R136 ;  /* 0x0000004c3410723c */ /* 0x080fe20000081088 */
[----:B------:R-:W-:Y:S04]  /*25570*/  STL.64 [R1+0x50], R20 ;  /* 0x0000501401007387 */ /* 0x000fe80000100a00 */
[----:B------:R2:W-:Y:S04]  /*25580*/  STL.64 [R1+0x58], R22 ;  /* 0x0000581601007387 */ /* 0x0005e80000100a00 */
[----:B------:R-:W-:Y:S04]  /*25590*/  STL [R1+0x13f0], R80 ;  /* 0x0013f05001007387 */ /* 0x000fe80000100800 */
[----:B------:R-:W-:Y:S01]  /*255a0*/  STL [R1+0x13ec], R81 ;  /* 0x0013ec5101007387 */ /* 0x000fe20000100800 */
[----:B--2---:R-:W-:Y:S03]  /*255b0*/  HMMA.1688.F32.TF32 R20, R188, R76, R24 ;  /* 0x0000004cbc14723c */ /* 0x004fe60000081018 */
[----:B------:R-:W-:Y:S04]  /*255c0*/  STL [R1+0x13e8], R84 ;  /* 0x0013e85401007387 */ /* 0x000fe80000100800 */
[----:B------:R-:W-:Y:S04]  /*255d0*/  STL [R1+0x13e0], R85 ;  /* 0x0013e05501007387 */ /* 0x000fe80000100800 */
[----:B------:R-:W-:Y:S01]  /*255e0*/  STL.64 [R1+0x1438], R242 ;  /* 0x001438f201007387 */ /* 0x000fe20000100a00 */
[----:B------:R-:W-:-:S03]  /*255f0*/  IMAD.MOV.U32 R0, RZ, RZ, R17 ;  /* 0x000000ffff007224 */ /* 0x000fc600078e0011 */
[----:B------:R-:W-:Y:S04]  /*25600*/  STL.64 [R1+0x1430], R240 ;  /* 0x001430f001007387 */ /* 0x000fe80000100a00 */
[----:B------:R-:W-:Y:S04]  /*25610*/  STL [R1+0xd0], R16 ;  /* 0x0000d01001007387 */ /* 0x000fe80000100800 */
[----:B------:R2:W-:Y:S01]  /*25620*/  STL.64 [R1+0xd8], R18 ;  /* 0x0000d81201007387 */ /* 0x0005e20000100a00 */
[----:B-1----:R-:W-:Y:S08]  /*25630*/  HMMA.1688.F32.TF32 R236, R228, R72, R180 ;  /* 0x00000048e4ec723c */ /* 0x002ff000000810b4 */
[----:B--2---:R-:W-:Y:S01]  /*25640*/  HMMA.1688.F32.TF32 R16, R4, R76, R156 ;  /* 0x0000004c0410723c */ /* 0x004fe2000008109c */
[----:B------:R-:W-:Y:S04]  /*25650*/  STL [R1+0x1418], R0 ;  /* 0x0014180001007387 */ /* 0x000fe80000100800 */
[----:B------:R-:W-:Y:S03]  /*25660*/  STL.64 [R1+0x20], R20 ;  /* 0x0000201401007387 */ /* 0x000fe60000100a00 */
[-C--:B------:R-:W-:Y:S01]  /*25670*/  HMMA.1688.F32.TF32 R24, R52, R72.reuse, R96 ;  /* 0x000000483418723c */ /* 0x080fe20000081060 */
[----:B------:R1:W-:Y:S01]  /*25680*/  STL.64 [R1+0x28], R22 ;  /* 0x0000281601007387 */ /* 0x0003e20000100a00 */
[----:B------:R-:W-:Y:S01]  /*25690*/  IMAD.MOV.U32 R168, RZ, RZ, R184 ;  /* 0x000000ffffa87224 */ /* 0x000fe200078e00b8 */
[----:B------:R-:W-:Y:S01]  /*256a0*/  MOV R169, R185 ;  /* 0x000000b900a97202 */ /* 0x000fe20000000f00 */
[----:B------:R-:W-:Y:S01]  /*256b0*/  IMAD.MOV.U32 R170, RZ, RZ, R186 ;  /* 0x000000ffffaa7224 */ /* 0x000fe200078e00ba */
[----:B------:R-:W2:Y:S03]  /*256c0*/  LDSM.16.M88.4 R96, [R2+0xa080] ;  /* 0x00a080000260783b */ /* 0x000ea60000000200 */
[----:B-1----:R-:W-:Y:S01]  /*256d0*/  HMMA.1688.F32.TF32 R20, R188, R72, R28 ;  /* 0x00000048bc14723c */ /* 0x002fe2000008101c */
[----:B------:R-:W-:Y:S01]  /*256e0*/  IMAD.MOV.U32 R171, RZ, RZ, R187 ;  /* 0x000000ffffab7224 */ /* 0x000fe200078e00bb */
[----:B------:R-:W-:Y:S06]  /*256f0*/  LDSM.16.M88.4 R28, [R2+0x12080] ;  /* 0x01208000021c783b */ /* 0x000fec0000000200 */
[----:B------:R-:W-:-:S02]  /*25700*/  IMAD.MOV.U32 R76, RZ, RZ, R19 ;  /* 0x000000ffff4c7224 */ /* 0x000fc400078e0013 */
[----:B------:R-:W-:Y:S02]  /*25710*/  IMAD.MOV.U32 R77, RZ, RZ, R18 ;  /* 0x000000ffff4d7224 */ /* 0x000fe400078e0012 */
[----:B------:R-:W-:Y:S02]  /*25720*/  IMAD.MOV.U32 R85, RZ, RZ, R17 ;  /* 0x000000ffff557224 */ /* 0x000fe400078e0011 */
[----:B------:R-:W-:Y:S01]  /*25730*/  IMAD.MOV.U32 R3, RZ, RZ, R16 ;  /* 0x000000ffff037224 */ /* 0x000fe200078e0010 */
[----:B------:R-:W-:Y:S04]  /*25740*/  STL [R1+0x1400], R76 ;  /* 0x0014004c01007387 */ /* 0x000fe80000100800 */
[----:B------:R-:W-:Y:S04]  /*25750*/  STL [R1+0x13fc], R77 ;  /* 0x0013fc4d01007387 */ /* 0x000fe80000100800 */
[----:B------:R-:W-:Y:S04]  /*25760*/  STL [R1+0x13f8], R85 ;  /* 0x0013f85501007387 */ /* 0x000fe80000100800 */
[----:B------:R-:W-:Y:S04]  /*25770*/  STL [R1+0x13f4], R3 ;  /* 0x0013f40301007387 */ /* 0x000fe80000100800 */
[----:B------:R-:W-:Y:S04]  /*25780*/  STL.64 [R1+0x1448], R238 ;  /* 0x001448ee01007387 */ /* 0x000fe80000100a00 */
[----:B------:R-:W-:Y:S04]  /*25790*/  STL.64 [R1+0x1440], R236 ;  /* 0x001440ec01007387 */ /* 0x000fe80000100a00 */
[----:B------:R-:W-:Y:S04]  /*257a0*/  STL.64 [R1+0xb0], R24 ;  /* 0x0000b01801007387 */ /* 0x000fe80000100a00 */
[----:B------:R-:W-:Y:S04]  /*257b0*/  STL.64 [R1+0xb8], R26 ;  /* 0x0000b81a01007387 */ /* 0x000fe80000100a00 */
[----:B------:R-:W-:Y:S04]  /*257c0*/  STL.64 [R1], R20 ;  /* 0x0000001401007387 */ /* 0x000fe80000100a00 */
[----:B------:R1:W-:Y:S04]  /*257d0*/  STL.64 [R1+0x8], R22 ;  /* 0x0000081601007387 */ /* 0x0003e80000100a00 */
[----:B------:R-:W3:Y:S04]  /*257e0*/  LDL.LU R184, [R1+0x14a4] ;  /* 0x0014a40001b87983 */ /* 0x000ee80000300800 */
[----:B------:R-:W3:Y:S04]  /*257f0*/  LDL.LU R185, [R1+0x14a0] ;  /* 0x0014a00001b97983 */ /* 0x000ee80000300800 */
[----:B------:R-:W3:Y:S04]  /*25800*/  LDL.LU R186, [R1+0x149c] ;  /* 0x00149c0001ba7983 */ /* 0x000ee80000300800 */
[----:B------:R-:W3:Y:S01]  /*25810*/  LDL.LU R187, [R1+0x1498] ;  /* 0x0014980001bb7983 */ /* 0x000ee20000300800 */
[----:B------:R-:W-:Y:S01]  /*25820*/  HMMA.1688.F32.TF32 R16, R4, R72, R152 ;  /* 0x000000480410723c */ /* 0x000fe20000081098 */
[----:B------:R-:W-:-:S02]  /*25830*/  IMAD.MOV.U32 R166, RZ, RZ, R37 ;  /* 0x000000ffffa67224 */ /* 0x000fc400078e0025 */
[----:B------:R-:W-:Y:S01]  /*25840*/  IMAD.MOV.U32 R167, RZ, RZ, R36 ;  /* 0x000000ffffa77224 */ /* 0x000fe200078e0024 */
[----:B------:R-:W-:Y:S04]  /*25850*/  LDSM.16.M88.4 R24, [R2+0x14080] ;  /* 0x014080000218783b */ /* 0x000fe80000000200 */
[----:B------:R-:W-:Y:S11]  /*25860*/  LDSM.16.M88.4 R36, [R2+0xe080] ;  /* 0x00e080000224783b */ /* 0x000ff60000000200 */
[----:B------:R-:W-:Y:S05]  /*25870*/  @!UPT UIADD3 URZ, URZ, URZ, URZ ;  /* 0x0000003f3f3ff290 */ /* 0x000fea000fffe03f */
[----:B------:R-:W-:Y:S02]  /*25880*/  IMAD.MOV.U32 R81, RZ, RZ, R16 ;  /* 0x000000ffff517224 */ /* 0x000fe400078e0010 */
[----:B------:R-:W-:Y:S02]  /*25890*/  IMAD.MOV.U32 R84, RZ, RZ, R17 ;  /* 0x000000ffff547224 */ /* 0x000fe400078e0011 */
[----:B------:R-:W-:Y:S02]  /*258a0*/  IMAD.MOV.U32 R73, RZ, RZ, R18 ;  /* 0x000000ffff497224 */ /* 0x000fe400078e0012 */
[----:B------:R-:W-:Y:S02]  /*258b0*/  IMAD.MOV.U32 R72, RZ, RZ, R19 ;  /* 0x000000ffff487224 */ /* 0x000fe400078e0013 */
[-C--:B------:R-:W-:Y:S01]  /*258c0*/  HMMA.1688.F32.TF32 R16, R4, R68.reuse, R88 ;  /* 0x000000440410723c */ /* 0x080fe20000081058 */
[----:B------:R-:W4:Y:S07]  /*258d0*/  LDSM.16.M88.4 R88, [R2+0xc080] ;  /* 0x00c080000258783b */ /* 0x000f2e0000000200 */
[----:B-1----:R-:W-:Y:S01]  /*258e0*/  HMMA.1688.F32.TF32 R20, R52, R68, R108 ;  /* 0x000000443414723c */ /* 0x002fe2000008106c */
[----:B------:R-:W-:Y:S01]  /*258f0*/  IMAD.MOV.U32 R144, RZ, RZ, R195 ;  /* 0x000000ffff907224 */ /* 0x000fe200078e00c3 */
[----:B------:R-:W-:Y:S01]  /*25900*/  STL [R1+0x141c], R72 ;  /* 0x00141c4801007387 */ /* 0x000fe20000100800 */
[----:B------:R-:W-:-:S02]  /*25910*/  IMAD.MOV.U32 R145, RZ, RZ, R194 ;  /* 0x000000ffff917224 */ /* 0x000fc400078e00c2 */
[----:B------:R-:W-:Y:S02]  /*25920*/  IMAD.MOV.U32 R146, RZ, RZ, R193 ;  /* 0x000000ffff927224 */ /* 0x000fe400078e00c1 */
[----:B------:R-:W-:Y:S01]  /*25930*/  IMAD.MOV.U32 R147, RZ, RZ, R192 ;  /* 0x000000ffff937224 */ /* 0x000fe200078e00c0 */
[----:B------:R-:W-:Y:S01]  /*25940*/  HMMA.1688.F32.TF32 R244, R188, R68, R12 ;  /* 0x00000044bcf4723c */ /* 0x000fe2000008100c */
[----:B------:R-:W-:Y:S02]  /*25950*/  IMAD.MOV.U32 R164, RZ, RZ, R93 ;  /* 0x000000ffffa47224 */ /* 0x000fe400078e005d */
[----:B------:R-:W-:Y:S01]  /*25960*/  IMAD.MOV.U32 R165, RZ, RZ, R92 ;  /* 0x000000ffffa57224 */ /* 0x000fe200078e005c */
[----:B------:R-:W-:Y:S04]  /*25970*/  STL [R1+0x1414], R73 ;  /* 0x0014144901007387 */ /* 0x000fe80000100800 */
[----:B------:R-:W-:Y:S01]  /*25980*/  STL [R1+0x1410], R84 ;  /* 0x0014105401007387 */ /* 0x000fe20000100800 */
[----:B------:R-:W-:-:S02]  /*25990*/  IMAD.MOV.U32 R80, RZ, RZ, R17 ;  /* 0x000000ffff507224 */ /* 0x000fc400078e0011 */
[----:B------:R-:W-:Y:S01]  /*259a0*/  IMAD.MOV.U32 R3, RZ, RZ, R16 ;  /* 0x000000ffff037224 */ /* 0x000fe200078e0010 */
[----:B------:R-:W-:Y:S04]  /*259b0*/  STL [R1+0x140c], R81 ;  /* 0x00140c5101007387 */ /* 0x000fe80000100800 */
[----:B------:R-:W-:Y:S04]  /*259c0*/  STL.64 [R1+0xa0], R20 ;  /* 0x0000a01401007387 */ /* 0x000fe80000100a00 */
[----:B------:R-:W-:Y:S01]  /*259d0*/  STL.64 [R1+0xa8], R22 ;  /* 0x0000a81601007387 */ /* 0x000fe20000100a00 */
[----:B--2---:R-:W-:Y:S01]  /*259e0*/  HMMA.1688.F32.TF32 R8, R52, R96, R8 ;  /* 0x000000603408723c */ /* 0x004fe20000081008 */
[----:B------:R-:W-:-:S02]  /*259f0*/  IMAD.MOV.U32 R57, RZ, RZ, R35 ;  /* 0x000000ffff397224 */ /* 0x000fc400078e0023 */
[----:B------:R-:W-:Y:S01]  /*25a00*/  IMAD.MOV.U32 R58, RZ, RZ, R34 ;  /* 0x000000ffff3a7224 */ /* 0x000fe200078e0022 */
[----:B------:R-:W-:Y:S04]  /*25a10*/  LDSM.16.M88.4 R20, [R2+0x16080] ;  /* 0x016080000214783b */ /* 0x000fe80000000200 */
[----:B----4-:R-:W-:Y:S01]  /*25a20*/  HMMA.1688.F32.TF32 R140, R228, R88, R144 ;  /* 0x00000058e48c723c */ /* 0x010fe20000081090 */
[----:B------:R-:W-:Y:S01]  /*25a30*/  IMAD.MOV.U32 R59, RZ, RZ, R33 ;  /* 0x000000ffff3b7224 */ /* 0x000fe200078e0021 */
[----:B------:R-:W-:Y:S01]  /*25a40*/  LDSM.16.M88.4 R12, [R2+0x1a080] ;  /* 0x01a08000020c783b */ /* 0x000fe20000000200 */
[----:B------:R-:W-:-:S03]  /*25a50*/  IMAD.MOV.U32 R56, RZ, RZ, R32 ;  /* 0x000000ffff387224 */ /* 0x000fc600078e0020 */
[----:B------:R-:W1:Y:S02]  /*25a60*/  LDSM.16.M88.4 R32, [R2+0x10080] ;  /* 0x010080000220783b */ /* 0x000e640000000200 */
[C---:B------:R-:W-:Y:S02]  /*25a70*/  HMMA.1688.F32.TF32 R144, R228.reuse, R36, R168 ;  /* 0x00000024e490723c */ /* 0x040fe400000810a8 */
[----:B------:R-:W-:Y:S05]  /*25a80*/  LDSM.16.M88.4 R192, [R2+0x1e080] ;  /* 0x01e0800002c0783b */ /* 0x000fea0000000200 */
[----:B------:R-:W-:Y:S01]  /*25a90*/  IMAD.MOV.U32 R168, RZ, RZ, R201 ;  /* 0x000000ffffa87224 */ /* 0x000fe200078e00c9 */
[----:B------:R-:W-:Y:S01]  /*25aa0*/  MOV R170, R203 ;  /* 0x000000cb00aa7202 */ /* 0x000fe20000000f00 */
[----:B------:R-:W-:Y:S01]  /*25ab0*/  IMAD.MOV.U32 R169, RZ, RZ, R202 ;  /* 0x000000ffffa97224 */ /* 0x000fe200078e00ca */
[----:B------:R-:W-:Y:S01]  /*25ac0*/  HMMA.1688.F32.TF32 R136, R228, R96, R164 ;  /* 0x00000060e488723c */ /* 0x000fe200000810a4 */
[----:B------:R-:W-:-:S07]  /*25ad0*/  IMAD.MOV.U32 R171, RZ, RZ, R211 ;  /* 0x000000ffffab7224 */ /* 0x000fce00078e00d3 */
[----:B---3--:R-:W-:Y:S07]  /*25ae0*/  HMMA.1688.F32.TF32 R92, R228, R68, R184 ;  /* 0x00000044e45c723c */ /* 0x008fee00000810b8 */
[----:B------:R-:W-:-:S05]  /*25af0*/  IMAD.MOV.U32 R69, RZ, RZ, R18 ;  /* 0x000000ffff457224 */ /* 0x000fca00078e0012 */
[----:B------:R-:W-:Y:S04]  /*25b00*/  STL [R1+0x1428], R69 ;  /* 0x0014284501007387 */ /* 0x000fe80000100800 */
[----:B------:R-:W-:Y:S04]  /*25b10*/  STL [R1+0x1424], R80 ;  /* 0x0014245001007387 */ /* 0x000fe80000100800 */
[----:B------:R-:W-:Y:S04]  /*25b20*/  STL [R1+0x1420], R3 ;  /* 0x0014200301007387 */ /* 0x000fe80000100800 */
[----:B------:R-:W2:Y:S04]  /*25b30*/  LDL.LU R201, [R1+0x1494] ;  /* 0x0014940001c97983 */ /* 0x000ea80000300800 */
[----:B------:R-:W2:Y:S04]  /*25b40*/  LDL.LU R202, [R1+0x1490] ;  /* 0x0014900001ca7983 */ /* 0x000ea80000300800 */
[----:B------:R-:W2:Y:S04]  /*25b50*/  LDL.LU R203, [R1+0x148c] ;  /* 0x00148c0001cb7983 */ /* 0x000ea80000300800 */
[----:B------:R-:W3:Y:S04]  /*25b60*/  LDL.LU R211, [R1+0x1488] ;  /* 0x0014880001d37983 */ /* 0x000ee80000300800 */
[----:B------:R-:W4:Y:S04]  /*25b70*/  LDL.LU R164, [R1+0x190] ;  /* 0x0001900001a47983 */ /* 0x000f280000300800 */
[----:B------:R-:W4:Y:S04]  /*25b80*/  LDL.LU R165, [R1+0x194] ;  /* 0x0001940001a57983 */ /* 0x000f280000300800 */
[----:B------:R-:W4:Y:S04]  /*25b90*/  LDL.LU R166, [R1+0x198] ;  /* 0x0001980001a67983 */ /* 0x000f280000300800 */
[----:B------:R-:W4:Y:S04]  /*25ba0*/  LDL.LU R167, [R1+0x19c] ;  /* 0x00019c0001a77983 */ /* 0x000f280000300800 */
[----:B------:R-:W-:Y:S04]  /*25bb0*/  STL.64 [R1+0x80], R8 ;  /* 0x0000800801007387 */ /* 0x000fe80000100a00 */
[----:B------:R5:W-:Y:S02]  /*25bc0*/  STL.64 [R1+0x88], R10 ;  /* 0x0000880a01007387 */ /* 0x000be40000100a00 */
[C---:B-----5:R-:W-:Y:S07]  /*25bd0*/  HMMA.1688.F32.TF32 R8, R52.reuse, R36, R44 ;  /* 0x000000243408723c */ /* 0x060fee000008102c */
[----:B------:R-:W-:Y:S01]  /*25be0*/  MOV R47, R172 ;  /* 0x000000ac002f7202 */ /* 0x000fe20000000f00 */
[----:B------:R-:W-:Y:S11]  /*25bf0*/  IMAD.MOV.U32 R46, RZ, RZ, R173 ;  /* 0x000000ffff2e7224 */ /* 0x000ff600078e00ad */
[----:B------:R-:W-:Y:S05]  /*25c00*/  @!UPT UIADD3 URZ, URZ, URZ, URZ ;  /* 0x0000003f3f3ff290 */ /* 0x000fea000fffe03f */
[----:B------:R-:W-:Y:S02]  /*25c10*/  IMAD.MOV.U32 R0, RZ, RZ, R8 ;  /* 0x000000ffff007224 */ /* 0x000fe400078e0008 */
[----:B------:R-:W-:Y:S02]  /*25c20*/  IMAD.MOV.U32 R73, RZ, RZ, R9 ;  /* 0x000000ffff497224 */ /* 0x000fe400078e0009 */
[----:B------:R-:W-:Y:S02]  /*25c30*/  IMAD.MOV.U32 R84, RZ, RZ, R10 ;  /* 0x000000ffff547224 */ /* 0x000fe400078e000a */
[----:B------:R-:W-:Y:S02]  /*25c40*/  IMAD.MOV.U32 R81, RZ, RZ, R11 ;  /* 0x000000ffff517224 */ /* 0x000fe400078e000b */
[----:B-1----:R-:W-:Y:S07]  /*25c50*/  HMMA.1688.F32.TF32 R8, R52, R32, R48 ;  /* 0x000000203408723c */ /* 0x002fee0000081030 */
[----:B------:R-:W-:-:S02]  /*25c60*/  IMAD.MOV.U32 R48, RZ, RZ, R56 ;  /* 0x000000ffff307224 */ /* 0x000fc400078e0038 */
[----:B------:R-:W-:Y:S01]  /*25c70*/  IMAD.MOV.U32 R49, RZ, RZ, R57 ;  /* 0x000000ffff317224 */ /* 0x000fe200078e0039 */
[----:B------:R-:W5:Y:S01]  /*25c80*/  LDL.LU R56, [R1+0x1b0] ;  /* 0x0001b00001387983 */ /* 0x000f620000300800 */
[----:B------:R-:W-:Y:S02]  /*25c90*/  IMAD.MOV.U32 R50, RZ, RZ, R58 ;  /* 0x000000ffff327224 */ /* 0x000fe400078e003a */
[----:B------:R-:W-:Y:S01]  /*25ca0*/  IMAD.MOV.U32 R51, RZ, RZ, R59 ;  /* 0x000000ffff337224 */ /* 0x000fe200078e003b */
[----:B------:R-:W5:Y:S04]  /*25cb0*/  LDL.LU R57, [R1+0x1b4] ;  /* 0x0001b40001397983 */ /* 0x000f680000300800 */
[----:B------:R-:W5:Y:S04]  /*25cc0*/  LDL.LU R58, [R1+0x1b8] ;  /* 0x0001b800013a7983 */ /* 0x000f680000300800 */
[----:B------:R-:W5:Y:S04]  /*25cd0*/  LDL.LU R59, [R1+0x1bc] ;  /* 0x0001bc00013b7983 */ /* 0x000f680000300800 */
[----:B------:R-:W2:Y:S04]  /*25ce0*/  LDL.LU R184, [R1+0x1c0] ;  /* 0x0001c00001b87983 */ /* 0x000ea80000300800 */
[----:B------:R-:W2:Y:S04]  /*25cf0*/  LDL.LU R185, [R1+0x1c4] ;  /* 0x0001c40001b97983 */ /* 0x000ea80000300800 */
[----:B------:R-:W2:Y:S04]  /*25d00*/  LDL.LU R186, [R1+0x1c8] ;  /* 0x0001c80001ba7983 */ /* 0x000ea80000300800 */
[----:B------:R-:W2:Y:S04]  /*25d10*/  LDL.LU R187, [R1+0x1cc] ;  /* 0x0001cc0001bb7983 */ /* 0x000ea80000300800 */
[----:B------:R-:W2:Y:S04]  /*25d20*/  LDL.LU R180, [R1+0x1d0] ;  /* 0x0001d00001b47983 */ /* 0x000ea80000300800 */
[----:B------:R-:W2:Y:S01]  /*25d30*/  LDL.LU R181, [R1+0x1d4] ;  /* 0x0001d40001b57983 */ /* 0x000ea20000300800 */
[----:B------:R-:W-:-:S03]  /*25d40*/  IMAD.MOV.U32 R45, RZ, RZ, R174 ;  /* 0x000000ffff2d7224 */ /* 0x000fc600078e00ae */
[----:B------:R-:W2:Y:S01]  /*25d50*/  LDL.LU R182, [R1+0x1d8] ;  /* 0x0001d80001b67983 */ /* 0x000ea20000300800 */
[----:B------:R-:W-:-:S03]  /*25d60*/  IMAD.MOV.U32 R44, RZ, RZ, R175 ;  /* 0x000000ffff2c7224 */ /* 0x000fc600078e00af */
[----:B------:R-:W2:Y:S01]  /*25d70*/  LDL.LU R183, [R1+0x1dc] ;  /* 0x0001dc0001b77983 */ /* 0x000ea20000300800 */
[C---:B------:R-:W-:Y:S03]  /*25d80*/  HMMA.1688.F32.TF32 R152, R188.reuse, R88, R168 ;  /* 0x00000058bc98723c */ /* 0x040fe600000810a8 */
[----:B------:R-:W2:Y:S04]  /*25d90*/  LDL.LU R172, [R1+0x1f0] ;  /* 0x0001f00001ac7983 */ /* 0x000ea80000300800 */
[----:B------:R-:W2:Y:S04]  /*25da0*/  LDL.LU R173, [R1+0x1f4] ;  /* 0x0001f40001ad7983 */ /* 0x000ea80000300800 */
[----:B------:R-:W2:Y:S04]  /*25db0*/  LDL.LU R174, [R1+0x1f8] ;  /* 0x0001f80001ae7983 */ /* 0x000ea80000300800 */
[----:B------:R-:W2:Y:S04]  /*25dc0*/  LDL.LU R175, [R1+0x1fc] ;  /* 0x0001fc0001af7983 */ /* 0x000ea80000300800 */
[----:B------:R-:W2:Y:S04]  /*25dd0*/  LDL.LU R168, [R1+0x200] ;  /* 0x0002000001a87983 */ /* 0x000ea80000300800 */
[----:B------:R-:W2:Y:S04]  /*25de0*/  LDL.LU R169, [R1+0x204] ;  /* 0x0002040001a97983 */ /* 0x000ea80000300800 */
[----:B------:R-:W2:Y:S04]  /*25df0*/  LDL.LU R170, [R1+0x208] ;  /* 0x0002080001aa7983 */ /* 0x000ea80000300800 */
[----:B------:R-:W2:Y:S01]  /*25e00*/  LDL.LU R171, [R1+0x20c] ;  /* 0x00020c0001ab7983 */ /* 0x000ea20000300800 */
[----:B----4-:R-:W-:Y:S03]  /*25e10*/  HMMA.1688.F32.TF32 R108, R188, R96, R164 ;  /* 0x00000060bc6c723c */ /* 0x010fe600000810a4 */
[----:B------:R-:W4:Y:S04]  /*25e20*/  LDL.LU R164, [R1+0x210] ;  /* 0x0002100001a47983 */ /* 0x000f280000300800 */
[----:B------:R-:W4:Y:S04]  /*25e30*/  LDL.LU R165, [R1+0x214] ;  /* 0x0002140001a57983 */ /* 0x000f280000300800 */
[----:B------:R-:W4:Y:S04]  /*25e40*/  LDL.LU R166, [R1+0x218] ;  /* 0x0002180001a67983 */ /* 0x000f280000300800 */
[----:B------:R-:W4:Y:S04]  /*25e50*/  LDL.LU R167, [R1+0x21c] ;  /* 0x00021c0001a77983 */ /* 0x000f280000300800 */
        /* <DEDUP_REMOVED lines=11> */
[----:B------:R-:W5:Y:S01]  /*25f10*/  LDL.LU R179, [R1+0x1ec] ;  /* 0x0001ec0001b37983 */ /* 0x000f620000300800 */
[----:B------:R-:W-:Y:S01]  /*25f20*/  HMMA.1688.F32.TF32 R40, R52, R88, R40 ;  /* 0x000000583428723c */ /* 0x000fe20000081028 */
[----:B------:R-:W-:-:S02]  /*25f30*/  IMAD.MOV.U32 R68, RZ, RZ, R19 ;  /* 0x000000ffff447224 */ /* 0x000fc400078e0013 */
[----:B------:R1:W1:Y:S11]  /*25f40*/  LDSM.16.M88.4 R16, [R2+0x18080] ;  /* 0x018080000210783b */ /* 0x0002760000000200 */
[----:B------:R-:W-:Y:S10]  /*25f50*/  @!UPT UIADD3 URZ, URZ, URZ, URZ ;  /* 0x0000003f3f3ff290 */ /* 0x000ff4000fffe03f */
[----:B------:R-:W-:Y:S02]  /*25f60*/  IMAD.MOV.U32 R69, RZ, RZ, R40 ;  /* 0x000000ffff457224 */ /* 0x000fe400078e0028 */
[----:B------:R-:W-:Y:S01]  /*25f70*/  IMAD.MOV.U32 R80, RZ, RZ, R41 ;  /* 0x000000ffff507224 */ /* 0x000fe200078e0029 */
[----:B------:R-:W5:Y:S01]  /*25f80*/  LDL.LU R40, [R1+0x130] ;  /* 0x0001300001287983 */ /* 0x000f620000300800 */
[----:B------:R-:W-:Y:S02]  /*25f90*/  IMAD.MOV.U32 R3, RZ, RZ, R42 ;  /* 0x000000ffff037224 */ /* 0x000fe400078e002a */
[----:B------:R-:W-:Y:S01]  /*25fa0*/  IMAD.MOV.U32 R72, RZ, RZ, R43 ;  /* 0x000000ffff487224 */ /* 0x000fe200078e002b */
[----:B------:R-:W5:Y:S04]  /*25fb0*/  LDL.LU R41, [R1+0x134] ;  /* 0x0001340001297983 */ /* 0x000f680000300800 */
[----:B------:R-:W5:Y:S04]  /*25fc0*/  LDL.LU R42, [R1+0x138] ;  /* 0x00013800012a7983 */ /* 0x000f680000300800 */
[----:B------:R-:W5:Y:S01]  /*25fd0*/  LDL.LU R43, [R1+0x13c] ;  /* 0x00013c00012b7983 */ /* 0x000f620000300800 */
[----:B------:R-:W-:Y:S01]  /*25fe0*/  HMMA.1688.F32.TF32 R100, R52, R28, R100 ;  /* 0x0000001c3464723c */ /* 0x000fe20000081064 */
[----:B------:R-:W-:-:S02]  /*25ff0*/  IMAD.MOV.U32 R76, RZ, RZ, R8 ;  /* 0x000000ffff4c7224 */ /* 0x000fc400078e0008 */
[----:B------:R-:W-:-:S05]  /*26000*/  IMAD.MOV.U32 R77, RZ, RZ, R9 ;  /* 0x000000ffff4d7224 */ /* 0x000fca00078e0009 */
[----:B------:R-:W-:Y:S01]  /*26010*/  HMMA.1688.F32.TF32 R104, R52, R24, R104 ;  /* 0x000000183468723c */ /* 0x000fe20000081068 */
[----:B------:R-:W-:-:S07]  /*26020*/  IMAD.MOV.U32 R85, RZ, RZ, R10 ;  /* 0x000000ffff557224 */ /* 0x000fce00078e000a */
[----:B------:R-:W-:Y:S01]  /*26030*/  HMMA.1688.F32.TF32 R112, R52, R20, R112 ;  /* 0x000000143470723c */ /* 0x000fe20000081070 */
[----:B-1----:R-:W-:-:S07]  /*26040*/  IMAD.MOV.U32 R2, RZ, RZ, R11 ;  /* 0x000000ffff027224 */ /* 0x002fce00078e000b */
[----:B------:R-:W-:Y:S01]  /*26050*/  HMMA.1688.F32.TF32 R116, R52, R16, R116 ;  /* 0x000000103474723c */ /* 0x000fe20000081074 */
[----:B------:R-:W-:-:S07]  /*26060*/  IMAD.MOV.U32 R11, RZ, RZ, R148 ;  /* 0x000000ffff0b7224 */ /* 0x000fce00078e0094 */
[C---:B------:R-:W-:Y:S08]  /*26070*/  HMMA.1688.F32.TF32 R120, R52.reuse, R12, R120 ;  /* 0x0000000c3478723c */ /* 0x040ff00000081078 */
[C---:B------:R-:W-:Y:S08]  /*26080*/  HMMA.1688.F32.TF32 R124, R52.reuse, R248, R124 ;  /* 0x000000f8347c723c */ /* 0x040ff0000008107c */
[----:B------:R-:W-:Y:S01]  /*26090*/  HMMA.1688.F32.TF32 R128, R52, R192, R128 ;  /* 0x000000c03480723c */ /* 0x000fe20000081080 */
[----:B------:R-:W5:Y:S04]  /*260a0*/  LDL.LU R52, [R1+0xe0] ;  /* 0x0000e00001347983 */ /* 0x000f680000300800 */
[----:B------:R-:W5:Y:S04]  /*260b0*/  LDL.LU R53, [R1+0xe4] ;  /* 0x0000e40001357983 */ /* 0x000f680000300800 */
[----:B------:R-:W5:Y:S04]  /*260c0*/  LDL.LU R54, [R1+0xe8] ;  /* 0x0000e80001367983 */ /* 0x000f680000300800 */
[----:B------:R-:W5:Y:S01]  /*260d0*/  LDL.LU R55, [R1+0xec] ;  /* 0x0000ec0001377983 */ /* 0x000f620000300800 */
[----:B------:R-:W-:-:S03]  /*260e0*/  IMAD.MOV.U32 R236, RZ, RZ, R149 ;  /* 0x000000ffffec7224 */ /* 0x000fc600078e0095 */
        /* <DEDUP_REMOVED lines=11> */
[----:B--2---:R-:W-:Y:S03]  /*261a0*/  HMMA.1688.F32.TF32 R200, R228, R32, R200 ;  /* 0x00000020e4c8723c */ /* 0x004fe600000810c8 */
[----:B------:R-:W2:Y:S01]  /*261b0*/  LDL.LU R151, [R1+0x1478] ;  /* 0x0014780001977983 */ /* 0x000ea20000300800 */
[----:B------:R-:W-:-:S03]  /*261c0*/  IMAD.MOV.U32 R242, RZ, RZ, R61 ;  /* 0x000000fffff27224 */ /* 0x000fc600078e003d */
[----:B------:R-:W2:Y:S01]  /*261d0*/  LDL.LU R66, [R1+0x1474] ;  /* 0x0014740001427983 */ /* 0x000ea20000300800 */
[C---:B------:R-:W-:Y:S01]  /*261e0*/  HMMA.1688.F32.TF32 R204, R228.reuse, R28, R204 ;  /* 0x0000001ce4cc723c */ /* 0x040fe200000810cc */
[----:B------:R-:W-:Y:S02]  /*261f0*/  IMAD.MOV.U32 R243, RZ, RZ, R62 ;  /* 0x000000fffff37224 */ /* 0x000fe400078e003e */
[----:B------:R-:W2:Y:S04]  /*26200*/  LDL.LU R67, [R1+0x1470] ;  /* 0x0014700001437983 */ /* 0x000ea80000300800 */
[----:B------:R-:W2:Y:S01]  /*26210*/  LDL.LU R60, [R1+0x146c] ;  /* 0x00146c00013c7983 */ /* 0x000ea20000300800 */
[C---:B---3--:R-:W-:Y:S03]  /*26220*/  HMMA.1688.F32.TF32 R208, R228.reuse, R24, R208 ;  /* 0x00000018e4d0723c */ /* 0x048fe600000810d0 */
[----:B------:R-:W3:Y:S04]  /*26230*/  LDL.LU R61, [R1+0x1468] ;  /* 0x00146800013d7983 */ /* 0x000ee80000300800 */
[----:B------:R-:W3:Y:S01]  /*26240*/  LDL.LU R62, [R1+0x1464] ;  /* 0x00146400013e7983 */ /* 0x000ee20000300800 */
[C---:B------:R-:W-:Y:S08]  /*26250*/  HMMA.1688.F32.TF32 R212, R228.reuse, R20, R212 ;  /* 0x00000014e4d4723c */ /* 0x040ff000000810d4 */
[C---:B------:R-:W-:Y:S08]  /*26260*/  HMMA.1688.F32.TF32 R216, R228.reuse, R16, R216 ;  /* 0x00000010e4d8723c */ /* 0x040ff000000810d8 */
[C---:B------:R-:W-:Y:S08]  /*26270*/  HMMA.1688.F32.TF32 R220, R228.reuse, R12, R220 ;  /* 0x0000000ce4dc723c */ /* 0x040ff000000810dc */
[C---:B------:R-:W-:Y:S08]  /*26280*/  HMMA.1688.F32.TF32 R224, R228.reuse, R248, R224 ;  /* 0x000000f8e4e0723c */ /* 0x040ff000000810e0 */
[----:B------:R-:W-:Y:S01]  /*26290*/  HMMA.1688.F32.TF32 R228, R228, R192, R232 ;  /* 0x000000c0e4e4723c */ /* 0x000fe200000810e8 */
[----:B------:R-:W-:Y:S04]  /*262a0*/  LDS R233, [R63+0x42800] ;  /* 0x042800003fe97984 */ /* 0x000fe80000000800 */
[----:B------:R1:W-:Y:S03]  /*262b0*/  LDS R235, [R63+0x42c00] ;  /* 0x042c00003feb7984 */ /* 0x0003e60000000800 */
[C---:B------:R-:W-:Y:S01]  /*262c0*/  HMMA.1688.F32.TF32 R168, R188.reuse, R24, R168 ;  /* 0x00000018bca8723c */ /* 0x040fe200000810a8 */
[----:B------:R-:W-:Y:S04]  /*262d0*/  LDS R232, [R252+0x42800] ;  /* 0x04280000fce87984 */ /* 0x000fe80000000800 */
[----:B-1----:R-:W3:Y:S03]  /*262e0*/  LDL.LU R63, [R1+0x1460] ;  /* 0x00146000013f7983 */ /* 0x002ee60000300800 */
[C---:B------:R-:W-:Y:S01]  /*262f0*/  HMMA.1688.F32.TF32 R172, R188.reuse, R20, R172 ;  /* 0x00000014bcac723c */ /* 0x040fe200000810ac */
[----:B------:R-:W1:Y:S07]  /*26300*/  LDS R234, [R252+0x42c00] ;  /* 0x042c0000fcea7984 */ /* 0x000e6e0000000800 */
[C---:B------:R-:W-:Y:S08]  /*26310*/  HMMA.1688.F32.TF32 R180, R188.reuse, R12, R180 ;  /* 0x0000000cbcb4723c */ /* 0x040ff000000810b4 */
[C---:B------:R-:W-:Y:S08]  /*26320*/  HMMA.1688.F32.TF32 R184, R188.reuse, R248, R184 ;  /* 0x000000f8bcb8723c */ /* 0x040ff000000810b8 */
[C---:B----4-:R-:W-:Y:S08]  /*26330*/  HMMA.1688.F32.TF32 R164, R188.reuse, R28, R164 ;  /* 0x0000001cbca4723c */ /* 0x050ff000000810a4 */
[C---:B-----5:R-:W-:Y:S08]  /*26340*/  HMMA.1688.F32.TF32 R156, R188.reuse, R36, R156 ;  /* 0x00000024bc9c723c */ /* 0x060ff0000008109c */
[C---:B------:R-:W-:Y:S08]  /*26350*/  HMMA.1688.F32.TF32 R160, R188.reuse, R32, R160 ;  /* 0x00000020bca0723c */ /* 0x040ff000000810a0 */
[C---:B------:R-:W-:Y:S08]  /*26360*/  HMMA.1688.F32.TF32 R176, R188.reuse, R16, R176 ;  /* 0x00000010bcb0723c */ /* 0x040ff000000810b0 */
[----:B------:R-:W-:Y:S01]  /*26370*/  HMMA.1688.F32.TF32 R188, R188, R192, R56 ;  /* 0x000000c0bcbc723c */ /* 0x000fe20000081038 */
[----:B------:R-:W4:Y:S04]  /*26380*/  LDL.LU.64 R58, [R1+0x1458] ;  /* 0x00145800013a7983 */ /* 0x000f280000300a00 */
[----:B------:R-:W4:Y:S03]  /*26390*/  LDL.LU.64 R56, [R1+0x1450] ;  /* 0x0014500001387983 */ /* 0x000f260000300a00 */
[----:B------:R-:W-:Y:S01]  /*263a0*/  HMMA.1688.F32.TF32 R40, R4, R36, R40 ;  /* 0x000000240428723c */ /* 0x000fe20000081028 */
[----:B------:R-:W5:Y:S07]  /*263b0*/  LDL R37, [R1+0x2f0] ;  /* 0x0002f00001257983 */ /* 0x000f6e0000100800 */
[C---:B-1----:R-:W-:Y:S08]  /*263c0*/  HMMA.1688.F32.TF32 R236, R232.reuse, R86, R236 ;  /* 0x00000056e8ec723c */ /* 0x042ff000000810ec */
[----:B------:R-:W-:Y:S08]  /*263d0*/  HMMA.1688.F32.TF32 R240, R232, R82, R240 ;  /* 0x00000052e8f0723c */ /* 0x000ff000000810f0 */
[----:B------:R-:W-:Y:S08]  /*263e0*/  HMMA.1688.F32.TF32 R52, R4, R24, R52 ;  /* 0x000000180434723c */ /* 0x000ff00000081034 */
[----:B------:R-:W-:-:S02]  /*263f0*/  IMAD.MOV.U32 R25, RZ, RZ, R236 ;  /* 0x000000ffff197224 */ /* 0x000fc400078e00ec */
[----:B------:R-:W-:Y:S01]  /*26400*/  IMAD.MOV.U32 R24, RZ, RZ, R237 ;  /* 0x000000ffff187224 */ /* 0x000fe200078e00ed */
[C---:B--2---:R-:W-:Y:S07]  /*26410*/  HMMA.1688.F32.TF32 R64, R4.reuse, R12, R64 ;  /* 0x0000000c0440723c */ /* 0x044fee0000081040 */
[----:B------:R-:W-:Y:S02]  /*26420*/  IMAD.MOV.U32 R13, RZ, RZ, R242 ;  /* 0x000000ffff0d7224 */ /* 0x000fe400078e00f2 */
[----:B------:R-:W-:Y:S01]  /*26430*/  IMAD.MOV.U32 R12, RZ, RZ, R243 ;  /* 0x000000ffff0c7224 */ /* 0x000fe200078e00f3 */
[----:B---3--:R-:W-:Y:S07]  /*26440*/  HMMA.1688.F32.TF32 R60, R4, R16, R60 ;  /* 0x00000010043c723c */ /* 0x008fee000008103c */
[----:B------:R-:W-:-:S02]  /*26450*/  IMAD.MOV.U32 R17, RZ, RZ, R240 ;  /* 0x000000ffff117224 */ /* 0x000fc400078e00f0 */
[----:B------:R-:W-:Y:S01]  /*26460*/  IMAD.MOV.U32 R16, RZ, RZ, R241 ;  /* 0x000000ffff107224 */ /* 0x000fe200078e00f1 */
[----:B----4-:R-:W-:Y:S07]  /*26470*/  HMMA.1688.F32.TF32 R56, R4, R20, R56 ;  /* 0x000000140438723c */ /* 0x010fee0000081038 */
[----:B------:R-:W-:Y:S02]  /*26480*/  IMAD.MOV.U32 R21, RZ, RZ, R238 ;  /* 0x000000ffff157224 */ /* 0x000fe400078e00ee */
[----:B------:R-:W-:-:S02]  /*26490*/  IMAD.MOV.U32 R20, RZ, RZ, R239 ;  /* 0x000000ffff147224 */ /* 0x000fc400078e00ef */
[----:B------:R-:W2:Y:S04]  /*264a0*/  LDL.LU.64 R238, [R1+0x1448] ;  /* 0x0014480001ee7983 */ /* 0x000ea80000300a00 */
[----:B------:R-:W2:Y:S04]  /*264b0*/  LDL.LU.64 R236, [R1+0x1440] ;  /* 0x0014400001ec7983 */ /* 0x000ea80000300a00 */
[----:B------:R-:W3:Y:S04]  /*264c0*/  LDL.LU.64 R242, [R1+0x1438] ;  /* 0x0014380001f27983 */ /* 0x000ee80000300a00 */
[----:B------:R-:W3:Y:S01]  /*264d0*/  LDL.LU.64 R240, [R1+0x1430] ;  /* 0x0014300001f07983 */ /* 0x000ee20000300a00 */
[----:B------:R-:W-:Y:S08]  /*264e0*/  HMMA.1688.F32.TF32 R92, R232, R70, R92 ;  /* 0x00000046e85c723c */ /* 0x000ff0000008105c */
[----:B------:R-:W-:Y:S01]  /*264f0*/  HMMA.1688.F32.TF32 R132, R4, R96, R132 ;  /* 0x000000600484723c */ /* 0x000fe20000081084 */
[----:B------:R-:W4:Y:S04]  /*26500*/  LDL R96, [R1+0x2f4] ;  /* 0x0002f40001607983 */ /* 0x000f280000100800 */
[----:B------:R-:W2:Y:S10]  /*26510*/  LDL R97, [R1+0x2f8] ;  /* 0x0002f80001617983 */ /* 0x000eb40000100800 */
[----:B------:R-:W-:Y:S04]  /*26520*/  STL.64 [R1+0x120], R92 ;  /* 0x0001205c01007387 */ /* 0x000fe80000100a00 */
[----:B------:R1:W-:Y:S02]  /*26530*/  STL.64 [R1+0x128], R94 ;  /* 0x0001285e01007387 */ /* 0x0003e40000100a00 */
[C---:B-1----:R-:W-:Y:S08]  /*26540*/  HMMA.1688.F32.TF32 R92, R232.reuse, R98, R136 ;  /* 0x00000062e85c723c */ /* 0x042ff00000081088 */
[C---:B------:R-:W-:Y:S08]  /*26550*/  HMMA.1688.F32.TF32 R140, R232.reuse, R90, R140 ;  /* 0x0000005ae88c723c */ /* 0x040ff0000008108c */
[C---:B------:R-:W-:Y:S07]  /*26560*/  HMMA.1688.F32.TF32 R136, R232.reuse, R38, R144 ;  /* 0x00000026e888723c */ /* 0x040fee0000081090 */
[----:B------:R-:W-:Y:S04]  /*26570*/  STL.64 [R1+0x210], R92 ;  /* 0x0002105c01007387 */ /* 0x000fe80000100a00 */
[----:B------:R1:W-:Y:S02]  /*26580*/  STL.64 [R1+0x218], R94 ;  /* 0x0002185e01007387 */ /* 0x0003e40000100a00 */
[C---:B-1----:R-:W-:Y:S08]  /*26590*/  HMMA.1688.F32.TF32 R92, R232.reuse, R34, R200 ;  /* 0x00000022e85c723c */ /* 0x042ff000000810c8 */
[C---:B------:R-:W-:Y:S01]  /*265a0*/  HMMA.1688.F32.TF32 R200, R232.reuse, R18, R216 ;  /* 0x00000012e8c8723c */ /* 0x040fe200000810d8 */
[----:B------:R-:W-:Y:S04]  /*265b0*/  STL.64 [R1+0x200], R140 ;  /* 0x0002008c01007387 */ /* 0x000fe80000100a00 */
[----:B------:R-:W-:Y:S04]  /*265c0*/  STL.64 [R1+0x208], R142 ;  /* 0x0002088e01007387 */ /* 0x000fe80000100a00 */
[----:B------:R-:W-:Y:S04]  /*265d0*/  STL.64 [R1+0x1f0], R136 ;  /* 0x0001f08801007387 */ /* 0x000fe80000100a00 */
[----:B------:R-:W-:Y:S04]  /*265e0*/  STL.64 [R1+0x1f8], R138 ;  /* 0x0001f88a01007387 */ /* 0x000fe80000100a00 */
[----:B------:R-:W-:Y:S04]  /*265f0*/  STL.64 [R1+0x1e0], R92 ;  /* 0x0001e05c01007387 */ /* 0x000fe80000100a00 */
[----:B------:R1:W-:Y:S02]  /*26600*/  STL.64 [R1+0x1e8], R94 ;  /* 0x0001e85e01007387 */ /* 0x0003e40000100a00 */
[----:B-1----:R-:W-:Y:S07]  /*26610*/  HMMA.1688.F32.TF32 R92, R232, R22, R212 ;  /* 0x00000016e85c723c */ /* 0x002fee00000810d4 */
[----:B------:R-:W-:Y:S01]  /*26620*/  IMAD.MOV.U32 R215, RZ, RZ, R200 ;  /* 0x000000ffffd77224 */ /* 0x000fe200078e00c8 */
[----:B------:R-:W-:Y:S01]  /*26630*/  MOV R212, R203 ;  /* 0x000000cb00d47202 */ /* 0x000fe20000000f00 */
[----:B------:R-:W-:-:S02]  /*26640*/  IMAD.MOV.U32 R214, RZ, RZ, R201 ;  /* 0x000000ffffd67224 */ /* 0x000fc400078e00c9 */
[----:B------:R-:W-:Y:S02]  /*26650*/  IMAD.MOV.U32 R213, RZ, RZ, R202 ;  /* 0x000000ffffd57224 */ /* 0x000fe400078e00ca */
[----:B------:R-:W-:Y:S08]  /*26660*/  HMMA.1688.F32.TF32 R200, R232, R14, R220 ;  /* 0x0000000ee8c8723c */ /* 0x000ff000000810dc */
[C---:B------:R-:W-:Y:S08]  /*26670*/  HMMA.1688.F32.TF32 R148, R4.reuse, R88, R148 ;  /* 0x000000580494723c */ /* 0x040ff00000081094 */
[C---:B------:R-:W-:Y:S08]  /*26680*/  HMMA.1688.F32.TF32 R44, R4.reuse, R32, R44 ;  /* 0x00000020042c723c */ /* 0x040ff0000008102c */
[C---:B------:R-:W-:Y:S08]  /*26690*/  HMMA.1688.F32.TF32 R48, R4.reuse, R28, R48 ;  /* 0x0000001c0430723c */ /* 0x040ff00000081030 */
[----:B------:R-:W-:Y:S01]  /*266a0*/  HMMA.1688.F32.TF32 R8, R4, R248, R8 ;  /* 0x000000f80408723c */ /* 0x000fe20000081008 */
[----:B------:R-:W-:-:S07]  /*266b0*/  IMAD.MOV.U32 R219, RZ, RZ, R200 ;  /* 0x000000ffffdb7224 */ /* 0x000fce00078e00c8 */
[----:B------:R-:W-:Y:S01]  /*266c0*/  HMMA.1688.F32.TF32 R4, R4, R192, R196 ;  /* 0x000000c00404723c */ /* 0x000fe200000810c4 */
[----:B------:R-:W-:Y:S04]  /*266d0*/  LDS R196, [R252+0x42880] ;  /* 0x04288000fcc47984 */ /* 0x000fe80000000800 */
[----:B------:R-:W-:Y:S04]  /*266e0*/  LDS R198, [R252+0x42c80] ;  /* 0x042c8000fcc67984 */ /* 0x000fe80000000800 */
[----:B-----5:R-:W-:Y:S04]  /*266f0*/  LDS R197, [R37+0x42880] ;  /* 0x0428800025c57984 */ /* 0x020fe80000000800 */
[----:B------:R-:W1:Y:S01]  /*26700*/  LDS R199, [R37+0x42c80] ;  /* 0x042c800025c77984 */ /* 0x000e620000000800 */
[----:B------:R-:W-:-:S02]  /*26710*/  IMAD.MOV.U32 R218, RZ, RZ, R201 ;  /* 0x000000ffffda7224 */ /* 0x000fc400078e00c9 */
[----:B------:R-:W-:Y:S02]  /*26720*/  IMAD.MOV.U32 R217, RZ, RZ, R202 ;  /* 0x000000ffffd97224 */ /* 0x000fe400078e00ca */
[----:B------:R-:W-:Y:S02]  /*26730*/  IMAD.MOV.U32 R216, RZ, RZ, R203 ;  /* 0x000000ffffd87224 */ /* 0x000fe400078e00cb */
[C---:B------:R-:W-:Y:S08]  /*26740*/  HMMA.1688.F32.TF32 R200, R232.reuse, R250, R224 ;  /* 0x000000fae8c8723c */ /* 0x040ff000000810e0 */
[C---:B------:R-:W-:Y:S08]  /*26750*/  HMMA.1688.F32.TF32 R140, R232.reuse, R30, R204 ;  /* 0x0000001ee88c723c */ /* 0x040ff000000810cc */
[----:B------:R-:W-:Y:S08]  /*26760*/  HMMA.1688.F32.TF32 R136, R232, R26, R208 ;  /* 0x0000001ae888723c */ /* 0x000ff000000810d0 */
[----:B------:R-:W-:-:S02]  /*26770*/  IMAD.MOV.U32 R223, RZ, RZ, R200 ;  /* 0x000000ffffdf7224 */ /* 0x000fc400078e00c8 */
[----:B------:R-:W-:Y:S02]  /*26780*/  IMAD.MOV.U32 R222, RZ, RZ, R201 ;  /* 0x000000ffffde7224 */ /* 0x000fe400078e00c9 */
[----:B------:R-:W-:Y:S02]  /*26790*/  IMAD.MOV.U32 R221, RZ, RZ, R202 ;  /* 0x000000ffffdd7224 */ /* 0x000fe400078e00ca */
[----:B------:R-:W-:Y:S02]  /*267a0*/  IMAD.MOV.U32 R220, RZ, RZ, R203 ;  /* 0x000000ffffdc7224 */ /* 0x000fe400078e00cb */
[----:B------:R-:W-:Y:S01]  /*267b0*/  HMMA.1688.F32.TF32 R200, R232, R194, R228 ;  /* 0x000000c2e8c8723c */ /* 0x000fe200000810e4 */
[----:B------:R-:W-:Y:S04]  /*267c0*/  STL.64 [R1+0x1d0], R140 ;  /* 0x0001d08c01007387 */ /* 0x000fe80000100a00 */
[----:B------:R-:W-:Y:S04]  /*267d0*/  STL.64 [R1+0x1d8], R142 ;  /* 0x0001d88e01007387 */ /* 0x000fe80000100a00 */
[----:B------:R-:W5:Y:S01]  /*267e0*/  LDL.LU R144, [R1] ;  /* 0x0000000001907983 */ /* 0x000f620000300800 */
[----:B-1----:R-:W-:Y:S03]  /*267f0*/  HMMA.1688.F32.TF32 R228, R196, R98, R108 ;  /* 0x00000062c4e4723c */ /* 0x002fe6000008106c */
[----:B------:R-:W-:Y:S04]  /*26800*/  STL.64 [R1+0x1c0], R136 ;  /* 0x0001c08801007387 */ /* 0x000fe80000100a00 */
[----:B------:R-:W-:Y:S04]  /*26810*/  STL.64 [R1+0x1c8], R138 ;  /* 0x0001c88a01007387 */ /* 0x000fe80000100a00 */
[----:B------:R1:W-:Y:S04]  /*26820*/  STL.64 [R1+0x1b0], R92 ;  /* 0x0001b05c01007387 */ /* 0x0003e80000100a00 */
[----:B------:R1:W-:Y:S04]  /*26830*/  STL.64 [R1+0x1b8], R94 ;  /* 0x0001b85e01007387 */ /* 0x0003e80000100a00 */
[----:B------:R-:W5:Y:S04]  /*26840*/  LDL.LU R145, [R1+0x4] ;  /* 0x0000040001917983 */ /* 0x000f680000300800 */
[----:B------:R-:W5:Y:S04]  /*26850*/  LDL.LU R146, [R1+0x8] ;  /* 0x0000080001927983 */ /* 0x000f680000300800 */
[----:B------:R-:W5:Y:S04]  /*26860*/  LDL.LU R147, [R1+0xc] ;  /* 0x00000c0001937983 */ /* 0x000f680000300800 */
[----:B-1----:R-:W5:Y:S04]  /*26870*/  LDL.LU R92, [R1+0x70] ;  /* 0x00007000015c7983 */ /* 0x002f680000300800 */
[----:B------:R-:W5:Y:S04]  /*26880*/  LDL.LU R93, [R1+0x74] ;  /* 0x00007400015d7983 */ /* 0x000f680000300800 */
[----:B------:R-:W5:Y:S04]  /*26890*/  LDL.LU R94, [R1+0x78] ;  /* 0x00007800015e7983 */ /* 0x000f680000300800 */
        /* <DEDUP_REMOVED lines=8> */
[----:B------:R-:W-:Y:S02]  /*26920*/  IMAD.MOV.U32 R225, RZ, RZ, R202 ;  /* 0x000000ffffe17224 */ /* 0x000fe400078e00ca */
[----:B------:R-:W-:Y:S01]  /*26930*/  IMAD.MOV.U32 R224, RZ, RZ, R203 ;  /* 0x000000ffffe07224 */ /* 0x000fe200078e00cb */
[----:B------:R-:W5:Y:S01]  /*26940*/  LDL.LU R141, [R1+0x24] ;  /* 0x00002400018d7983 */ /* 0x000f620000300800 */
[----:B------:R-:W-:Y:S03]  /*26950*/  HMMA.1688.F32.TF32 R200, R196, R70, R244 ;  /* 0x00000046c4c8723c */ /* 0x000fe600000810f4 */
[----:B------:R-:W5:Y:S04]  /*26960*/  LDL.LU R142, [R1+0x28] ;  /* 0x00002800018e7983 */ /* 0x000f680000300800 */
[----:B------:R-:W5:Y:S04]  /*26970*/  LDL.LU R143, [R1+0x2c] ;  /* 0x00002c00018f7983 */ /* 0x000f680000300800 */
[----:B------:R-:W5:Y:S04]  /*26980*/  LDL.LU R244, [R1+0x80] ;  /* 0x0000800001f47983 */ /* 0x000f680000300800 */
[----:B------:R-:W5:Y:S04]  /*26990*/  LDL.LU R245, [R1+0x84] ;  /* 0x0000840001f57983 */ /* 0x000f680000300800 */
[----:B------:R-:W5:Y:S04]  /*269a0*/  LDL.LU R246, [R1+0x88] ;  /* 0x0000880001f67983 */ /* 0x000f680000300800 */
[----:B------:R-:W5:Y:S04]  /*269b0*/  LDL.LU R247, [R1+0x8c] ;  /* 0x00008c0001f77983 */ /* 0x000f680000300800 */
[----:B------:R-:W5:Y:S04]  /*269c0*/  LDL.LU R108, [R1+0xa0] ;  /* 0x0000a000016c7983 */ /* 0x000f680000300800 */
[----:B------:R-:W-:Y:S04]  /*269d0*/  STL.64 [R1+0x130], R228 ;  /* 0x000130e401007387 */ /* 0x000fe80000100a00 */
[----:B------:R1:W-:Y:S01]  /*269e0*/  STL.64 [R1+0x138], R230 ;  /* 0x000138e601007387 */ /* 0x0003e20000100a00 */
[----:B---3--:R-:W-:Y:S03]  /*269f0*/  HMMA.1688.F32.TF32 R240, R232, R78, R240 ;  /* 0x0000004ee8f0723c */ /* 0x008fe600000810f0 */
[----:B------:R-:W3:Y:S04]  /*26a00*/  LDL.LU R109, [R1+0xa4] ;  /* 0x0000a400016d7983 */ /* 0x000ee80000300800 */
[----:B------:R-:W3:Y:S01]  /*26a10*/  LDL.LU R110, [R1+0xa8] ;  /* 0x0000a800016e7983 */ /* 0x000ee20000300800 */
[----:B-1----:R-:W-:Y:S03]  /*26a20*/  HMMA.1688.F32.TF32 R228, R196, R90, R152 ;  /* 0x0000005ac4e4723c */ /* 0x002fe60000081098 */
[----:B------:R-:W3:Y:S04]  /*26a30*/  LDL.LU R111, [R1+0xac] ;  /* 0x0000ac00016f7983 */ /* 0x000ee80000300800 */
[----:B----4-:R-:W-:Y:S01]  /*26a40*/  LDS R208, [R96+0x42800] ;  /* 0x0428000060d07984 */ /* 0x010fe20000000800 */
[----:B--2---:R-:W-:Y:S03]  /*26a50*/  HMMA.1688.F32.TF32 R236, R232, R74, R236 ;  /* 0x0000004ae8ec723c */ /* 0x004fe600000810ec */
[----:B------:R-:W-:Y:S04]  /*26a60*/  LDS R210, [R96+0x42c00] ;  /* 0x042c000060d27984 */ /* 0x000fe80000000800 */
[----:B------:R-:W-:Y:S01]  /*26a70*/  LDS R209, [R97+0x42800] ;  /* 0x0428000061d17984 */ /* 0x000fe20000000800 */
[----:B------:R-:W-:-:S03]  /*26a80*/  IMAD.MOV.U32 R232, RZ, RZ, R69 ;  /* 0x000000ffffe87224 */ /* 0x000fc600078e0045 */
[----:B------:R-:W2:Y:S01]  /*26a90*/  LDL.LU R69, [R1+0x1428] ;  /* 0x0014280001457983 */ /* 0x000ea20000300800 */
[----:B------:R-:W-:Y:S02]  /*26aa0*/  IMAD.MOV.U32 R233, RZ, RZ, R80 ;  /* 0x000000ffffe97224 */ /* 0x000fe400078e0050 */
[----:B------:R-:W-:Y:S01]  /*26ab0*/  IMAD.MOV.U32 R234, RZ, RZ, R3 ;  /* 0x000000ffffea7224 */ /* 0x000fe200078e0003 */
[----:B------:R-:W4:Y:S01]  /*26ac0*/  LDL.LU R80, [R1+0x1424] ;  /* 0x0014240001507983 */ /* 0x000f220000300800 */
[----:B------:R-:W-:-:S03]  /*26ad0*/  IMAD.MOV.U32 R235, RZ, RZ, R72 ;  /* 0x000000ffffeb7224 */ /* 0x000fc600078e0048 */
[----:B------:R-:W2:Y:S04]  /*26ae0*/  LDL.LU R3, [R1+0x1420] ;  /* 0x0014200001037983 */ /* 0x000ea80000300800 */
[----:B------:R-:W2:Y:S04]  /*26af0*/  LDL.LU R72, [R1+0x141c] ;  /* 0x00141c0001487983 */ /* 0x000ea80000300800 */
[----:B------:R-:W2:Y:S04]  /*26b00*/  LDL.LU R152, [R1+0xb0] ;  /* 0x0000b00001987983 */ /* 0x000ea80000300800 */
[----:B------:R1:W-:Y:S04]  /*26b10*/  STL.64 [R1+0x160], R228 ;  /* 0x000160e401007387 */ /* 0x0003e80000100a00 */
[----:B------:R1:W-:Y:S04]  /*26b20*/  STL.64 [R1+0x168], R230 ;  /* 0x000168e601007387 */ /* 0x0003e80000100a00 */
[----:B------:R-:W2:Y:S04]  /*26b30*/  LDL.LU R153, [R1+0xb4] ;  /* 0x0000b40001997983 */ /* 0x000ea80000300800 */
[----:B------:R-:W2:Y:S01]  /*26b40*/  LDL.LU R154, [R1+0xb8] ;  /* 0x0000b800019a7983 */ /* 0x000ea20000300800 */
[----:B-1----:R-:W-:-:S03]  /*26b50*/  IMAD.MOV.U32 R228, RZ, RZ, R0 ;  /* 0x000000ffffe47224 */ /* 0x002fc600078e0000 */
[----:B------:R-:W2:Y:S04]  /*26b60*/  LDL.LU R155, [R1+0xbc] ;  /* 0x0000bc00019b7983 */ /* 0x000ea80000300800 */
[----:B------:R-:W2:Y:S01]  /*26b70*/  LDL.LU R0, [R1+0x1418] ;  /* 0x0014180001007983 */ /* 0x000ea20000300800 */
[C---:B------:R-:W-:Y:S01]  /*26b80*/  HMMA.1688.F32.TF32 R156, R196.reuse, R38, R156 ;  /* 0x00000026c49c723c */ /* 0x040fe2000008109c */
[----:B------:R-:W-:Y:S02]  /*26b90*/  IMAD.MOV.U32 R229, RZ, RZ, R73 ;  /* 0x000000ffffe57224 */ /* 0x000fe400078e0049 */
[----:B------:R-:W3:Y:S01]  /*26ba0*/  LDL.LU R73, [R1+0x1414] ;  /* 0x0014140001497983 */ /* 0x000ee20000300800 */
[----:B------:R-:W-:Y:S02]  /*26bb0*/  IMAD.MOV.U32 R230, RZ, RZ, R84 ;  /* 0x000000ffffe67224 */ /* 0x000fe400078e0054 */
[----:B------:R-:W-:Y:S01]  /*26bc0*/  IMAD.MOV.U32 R231, RZ, RZ, R81 ;  /* 0x000000ffffe77224 */ /* 0x000fe200078e0051 */
[----:B------:R-:W3:Y:S04]  /*26bd0*/  LDL.LU R84, [R1+0x1410] ;  /* 0x0014100001547983 */ /* 0x000ee80000300800 */
[----:B------:R-:W3:Y:S01]  /*26be0*/  LDL.LU R81, [R1+0x140c] ;  /* 0x00140c0001517983 */ /* 0x000ee20000300800 */
[C---:B------:R-:W-:Y:S03]  /*26bf0*/  HMMA.1688.F32.TF32 R160, R196.reuse, R34, R160 ;  /* 0x00000022c4a0723c */ /* 0x040fe600000810a0 */
[----:B------:R-:W1:Y:S04]  /*26c00*/  LDS R211, [R97+0x42c00] ;  /* 0x042c000061d37984 */ /* 0x000e680000000800 */
[----:B------:R-:W-:Y:S04]  /*26c10*/  LDS R204, [R96+0x42880] ;  /* 0x0428800060cc7984 */ /* 0x000fe80000000800 */
[----:B------:R1:W-:Y:S04]  /*26c20*/  STL.64 [R1+0x2c0], R156 ;  /* 0x0002c09c01007387 */ /* 0x0003e80000100a00 */
[----:B------:R1:W-:Y:S01]  /*26c30*/  STL.64 [R1+0x2c8], R158 ;  /* 0x0002c89e01007387 */ /* 0x0003e20000100a00 */
[C---:B------:R-:W-:Y:S03]  /*26c40*/  HMMA.1688.F32.TF32 R164, R196.reuse, R30, R164 ;  /* 0x0000001ec4a4723c */ /* 0x040fe600000810a4 */
[----:B------:R-:W-:Y:S04]  /*26c50*/  LDS R206, [R96+0x42c80] ;  /* 0x042c800060ce7984 */ /* 0x000fe80000000800 */
[----:B-1----:R-:W3:Y:S01]  /*26c60*/  LDL.LU R156, [R1+0xd0] ;  /* 0x0000d000019c7983 */ /* 0x002ee20000300800 */
[----:B------:R-:W-:Y:S03]  /*26c70*/  HMMA.1688.F32.TF32 R168, R196, R26, R168 ;  /* 0x0000001ac4a8723c */ /* 0x000fe600000810a8 */
[----:B------:R-:W-:Y:S04]  /*26c80*/  LDS R205, [R97+0x42880] ;  /* 0x0428800061cd7984 */ /* 0x000fe80000000800 */
[----:B------:R-:W1:Y:S01]  /*26c90*/  LDS R207, [R97+0x42c80] ;  /* 0x042c800061cf7984 */ /* 0x000e620000000800 */
[----:B--2---:R-:W-:-:S03]  /*26ca0*/  MOV R157, R0 ;  /* 0x00000000009d7202 */ /* 0x004fc60000000f00 */
[----:B------:R-:W2:Y:S04]  /*26cb0*/  LDL.LU R0, [R1+0x1408] ;  /* 0x0014080001007983 */ /* 0x000ea80000300800 */
[----:B------:R-:W3:Y:S04]  /*26cc0*/  LDL.LU R158, [R1+0xd8] ;  /* 0x0000d800019e7983 */ /* 0x000ee80000300800 */
[----:B------:R-:W3:Y:S04]  /*26cd0*/  LDL.LU R159, [R1+0xdc] ;  /* 0x0000dc00019f7983 */ /* 0x000ee80000300800 */
[----:B------:R1:W-:Y:S04]  /*26ce0*/  STL.64 [R1+0x2b0], R160 ;  /* 0x0002b0a001007387 */ /* 0x0003e80000100a00 */
[----:B------:R2:W-:Y:S04]  /*26cf0*/  STL.64 [R1+0x2b8], R162 ;  /* 0x0002b8a201007387 */ /* 0x0005e80000100a00 */
[----:B-1----:R-:W3:Y:S04]  /*26d00*/  LDL.LU R160, [R1+0xf0] ;  /* 0x0000f00001a07983 */ /* 0x002ee80000300800 */
[----:B------:R-:W3:Y:S01]  /*26d10*/  LDL.LU R161, [R1+0xf4] ;  /* 0x0000f40001a17983 */ /* 0x000ee20000300800 */
[----:B--2---:R-:W-:-:S03]  /*26d20*/  IMAD.MOV.U32 R162, RZ, RZ, R0 ;  /* 0x000000ffffa27224 */ /* 0x004fc600078e0000 */
[----:B------:R-:W2:Y:S04]  /*26d30*/  LDL.LU R0, [R1+0x1404] ;  /* 0x0014040001007983 */ /* 0x000ea80000300800 */
[----:B------:R-:W3:Y:S04]  /*26d40*/  LDL.LU R163, [R1+0xfc] ;  /* 0x0000fc0001a37983 */ /* 0x000ee80000300800 */
[----:B------:R1:W-:Y:S04]  /*26d50*/  STL.64 [R1+0x2a0], R164 ;  /* 0x0002a0a401007387 */ /* 0x0003e80000100a00 */
[----:B------:R4:W-:Y:S04]  /*26d60*/  STL.64 [R1+0x2a8], R166 ;  /* 0x0002a8a601007387 */ /* 0x0009e80000100a00 */
[----:B-1----:R-:W3:Y:S04]  /*26d70*/  LDL.LU R164, [R1+0x110] ;  /* 0x0001100001a47983 */ /* 0x002ee80000300800 */
[----:B------:R-:W3:Y:S04]  /*26d80*/  LDL.LU R165, [R1+0x114] ;  /* 0x0001140001a57983 */ /* 0x000ee80000300800 */
[----:B----4-:R-:W3:Y:S01]  /*26d90*/  LDL.LU R166, [R1+0x118] ;  /* 0x0001180001a67983 */ /* 0x010ee20000300800 */
[C---:B------:R-:W-:Y:S03]  /*26da0*/  HMMA.1688.F32.TF32 R172, R196.reuse, R22, R172 ;  /* 0x00000016c4ac723c */ /* 0x040fe600000810ac */
[----:B------:R-:W-:Y:S04]  /*26db0*/  STL.64 [R1+0x290], R168 ;  /* 0x000290a801007387 */ /* 0x000fe80000100a00 */
[----:B------:R1:W-:Y:S02]  /*26dc0*/  STL.64 [R1+0x298], R170 ;  /* 0x000298aa01007387 */ /* 0x0003e40000100a00 */
[C---:B-1----:R-:W-:Y:S08]  /*26dd0*/  HMMA.1688.F32.TF32 R168, R196.reuse, R18, R176 ;  /* 0x00000012c4a8723c */ /* 0x042ff000000810b0 */
[C---:B------:R-:W-:Y:S11]  /*26de0*/  HMMA.1688.F32.TF32 R176, R196.reuse, R250, R184 ;  /* 0x000000fac4b0723c */ /* 0x040ff600000810b8 */
[----:B------:R-:W-:Y:S04]  /*26df0*/  @!UPT UIADD3 URZ, URZ, URZ, URZ ;  /* 0x0000003f3f3ff290 */ /* 0x000fe8000fffe03f */
[----:B------:R-:W-:Y:S04]  /*26e00*/  STL.64 [R1+0x270], R168 ;  /* 0x000270a801007387 */ /* 0x000fe80000100a00 */
[----:B------:R-:W-:Y:S04]  /*26e10*/  STL.64 [R1+0x280], R172 ;  /* 0x000280ac01007387 */ /* 0x000fe80000100a00 */
[----:B------:R1:W-:Y:S04]  /*26e20*/  STL.64 [R1+0x288], R174 ;  /* 0x000288ae01007387 */ /* 0x0003e80000100a00 */
[----:B------:R4:W-:Y:S01]  /*26e30*/  STL [R1+0x278], R170 ;  /* 0x000278aa01007387 */ /* 0x0009e20000100800 */
[----:B-1----:R-:W-:Y:S01]  /*26e40*/  HMMA.1688.F32.TF32 R172, R196, R194, R188 ;  /* 0x000000c2c4ac723c */ /* 0x002fe200000810bc */
[----:B--2---:R-:W-:-:S02]  /*26e50*/  IMAD.MOV.U32 R167, RZ, RZ, R0 ;  /* 0x000000ffffa77224 */ /* 0x004fc400078e0000 */
[----:B------:R-:W-:-:S05]  /*26e60*/  IMAD.MOV.U32 R0, RZ, RZ, R171 ;  /* 0x000000ffff007224 */ /* 0x000fca00078e00ab */
[----:B----4-:R-:W-:Y:S01]  /*26e70*/  HMMA.1688.F32.TF32 R168, R196, R14, R180 ;  /* 0x0000000ec4a8723c */ /* 0x010fe200000810b4 */
[----:B------:R-:W-:Y:S11]  /*26e80*/  STL [R1+0x13a8], R0 ;  /* 0x0013a80001007387 */ /* 0x000ff60000100800 */
[----:B------:R-:W-:Y:S11]  /*26e90*/  @!UPT UIADD3 URZ, URZ, URZ, URZ ;  /* 0x0000003f3f3ff290 */ /* 0x000ff6000fffe03f */
[----:B------:R-:W-:Y:S04]  /*26ea0*/  STL.64 [R1+0x240], R168 ;  /* 0x000240a801007387 */ /* 0x000fe80000100a00 */
[----:B------:R-:W-:Y:S04]  /*26eb0*/  STL.64 [R1+0x248], R170 ;  /* 0x000248aa01007387 */ /* 0x000fe80000100a00 */
[----:B------:R-:W-:Y:S04]  /*26ec0*/  STL.64 [R1+0x230], R176 ;  /* 0x000230b001007387 */ /* 0x000fe80000100a00 */
[----:B------:R1:W-:Y:S04]  /*26ed0*/  STL.64 [R1+0x238], R178 ;  /* 0x000238b201007387 */ /* 0x0003e80000100a00 */
[----:B------:R-:W-:Y:S04]  /*26ee0*/  STL.64 [R1+0x220], R172 ;  /* 0x000220ac01007387 */ /* 0x000fe80000100a00 */
[----:B------:R5:W-:Y:S01]  /*26ef0*/  STL.64 [R1+0x228], R174 ;  /* 0x000228ae01007387 */ /* 0x000be20000100a00 */
[C---:B-1----:R-:W-:Y:S08]  /*26f00*/  HMMA.1688.F32.TF32 R176, R208.reuse, R90, R232 ;  /* 0x0000005ad0b0723c */ /* 0x042ff000000810e8 */
[----:B-----5:R-:W-:Y:S01]  /*26f10*/  HMMA.1688.F32.TF32 R172, R208, R98, R244 ;  /* 0x00000062d0ac723c */ /* 0x020fe200000810f4 */
[----:B------:R-:W-:-:S02]  /*26f20*/  IMAD.MOV.U32 R180, RZ, RZ, R76 ;  /* 0x000000ffffb47224 */ /* 0x000fc400078e004c */
[----:B------:R-:W2:Y:S01]  /*26f30*/  LDL.LU R76, [R1+0x1400] ;  /* 0x00140000014c7983 */ /* 0x000ea20000300800 */
[----:B------:R-:W-:Y:S02]  /*26f40*/  IMAD.MOV.U32 R181, RZ, RZ, R77 ;  /* 0x000000ffffb57224 */ /* 0x000fe400078e004d */
[----:B------:R-:W-:Y:S01]  /*26f50*/  IMAD.MOV.U32 R182, RZ, RZ, R85 ;  /* 0x000000ffffb67224 */ /* 0x000fe200078e0055 */
[----:B------:R-:W4:Y:S04]  /*26f60*/  LDL.LU R77, [R1+0x13fc] ;  /* 0x0013fc00014d7983 */ /* 0x000f280000300800 */
[----:B------:R-:W5:Y:S01]  /*26f70*/  LDL.LU R85, [R1+0x13f8] ;  /* 0x0013f80001557983 */ /* 0x000f620000300800 */
[C---:B---3--:R-:W-:Y:S11]  /*26f80*/  HMMA.1688.F32.TF32 R168, R208.reuse, R86, R164 ;  /* 0x00000056d0a8723c */ /* 0x048ff600000810a4 */
[----:B------:R-:W-:Y:S04]  /*26f90*/  STL [R1+0x13c0], R172 ;  /* 0x0013c0ac01007387 */ /* 0x000fe80000100800 */
[----:B------:R-:W-:Y:S01]  /*26fa0*/  STL [R1+0x13bc], R173 ;  /* 0x0013bcad01007387 */ /* 0x000fe20000100800 */
[C---:B------:R-:W-:Y:S03]  /*26fb0*/  HMMA.1688.F32.TF32 R164, R208.reuse, R82, R160 ;  /* 0x00000052d0a4723c */ /* 0x040fe600000810a0 */
[----:B------:R1:W-:Y:S04]  /*26fc0*/  STL [R1+0x13b8], R174 ;  /* 0x0013b8ae01007387 */ /* 0x0003e80000100800 */
[----:B------:R-:W-:Y:S01]  /*26fd0*/  STL [R1+0x13b4], R175 ;  /* 0x0013b4af01007387 */ /* 0x000fe20000100800 */
[----:B------:R-:W-:Y:S03]  /*26fe0*/  HMMA.1688.F32.TF32 R160, R208, R38, R228 ;  /* 0x00000026d0a0723c */ /* 0x000fe600000810e4 */
[----:B------:R-:W-:Y:S04]  /*26ff0*/  STL [R1+0x13c8], R176 ;  /* 0x0013c8b001007387 */ /* 0x000fe80000100800 */
[----:B------:R3:W-:Y:S01]  /*27000*/  STL [R1+0x13c4], R177 ;  /* 0x0013c4b101007387 */ /* 0x0007e20000100800 */
[----:B------:R-:W-:-:S03]  /*27010*/  IMAD.MOV.U32 R228, RZ, RZ, R3 ;  /* 0x000000ffffe47224 */ /* 0x000fc600078e0003 */
[----:B------:R-:W-:Y:S04]  /*27020*/  STL [R1+0x13b0], R178 ;  /* 0x0013b0b201007387 */ /* 0x000fe80000100800 */
[----:B------:R-:W-:Y:S04]  /*27030*/  STL [R1+0x13ac], R179 ;  /* 0x0013acb301007387 */ /* 0x000fe80000100800 */
[----:B------:R-:W2:Y:S01]  /*27040*/  LDL.LU R3, [R1+0x13f4] ;  /* 0x0013f40001037983 */ /* 0x000ea20000300800 */
[----:B------:R-:W-:-:S03]  /*27050*/  IMAD.MOV.U32 R229, RZ, RZ, R80 ;  /* 0x000000ffffe57224 */ /* 0x000fc600078e0050 */
[----:B------:R1:W-:Y:S01]  /*27060*/  STL.64 [R1+0xe0], R160 ;  /* 0x0000e0a001007387 */ /* 0x0003e20000100a00 */
[----:B------:R-:W-:-:S03]  /*27070*/  IMAD.MOV.U32 R232, RZ, RZ, R81 ;  /* 0x000000ffffe87224 */ /* 0x000fc600078e0051 */
[----:B------:R1:W-:Y:S01]  /*27080*/  STL.64 [R1+0xe8], R162 ;  /* 0x0000e8a201007387 */ /* 0x0003e20000100a00 */
[----:B------:R-:W-:-:S03]  /*27090*/  IMAD.MOV.U32 R233, RZ, RZ, R84 ;  /* 0x000000ffffe97224 */ /* 0x000fc600078e0054 */
[----:B------:R-:W3:Y:S04]  /*270a0*/  LDL.LU R80, [R1+0x13f0] ;  /* 0x0013f00001507983 */ /* 0x000ee80000300800 */
[----:B------:R-:W3:Y:S04]  /*270b0*/  LDL.LU R81, [R1+0x13ec] ;  /* 0x0013ec0001517983 */ /* 0x000ee80000300800 */
[----:B------:R-:W3:Y:S01]  /*270c0*/  LDL.LU R84, [R1+0x13e8] ;  /* 0x0013e80001547983 */ /* 0x000ee20000300800 */
[C---:B------:R-:W-:Y:S08]  /*270d0*/  HMMA.1688.F32.TF32 R92, R196.reuse, R86, R92 ;  /* 0x00000056c45c723c */ /* 0x040ff0000008105c */
[C---:B------:R-:W-:Y:S08]  /*270e0*/  HMMA.1688.F32.TF32 R136, R196.reuse, R82, R136 ;  /* 0x00000052c488723c */ /* 0x040ff00000081088 */
[C---:B------:R-:W-:Y:S08]  /*270f0*/  HMMA.1688.F32.TF32 R140, R196.reuse, R78, R140 ;  /* 0x0000004ec48c723c */ /* 0x040ff0000008108c */
[----:B------:R-:W-:Y:S01]  /*27100*/  HMMA.1688.F32.TF32 R144, R196, R74, R144 ;  /* 0x0000004ac490723c */ /* 0x000fe20000081090 */
[----:B--2---:R-:W-:-:S02]  /*27110*/  IMAD.MOV.U32 R244, RZ, RZ, R3 ;  /* 0x000000fffff47224 */ /* 0x004fc400078e0003 */
[----:B------:R-:W2:Y:S01]  /*27120*/  LDL.LU R3, [R1+0x13e4] ;  /* 0x0013e40001037983 */ /* 0x000ea20000300800 */
[----:B-----5:R-:W-:-:S03]  /*27130*/  IMAD.MOV.U32 R245, RZ, RZ, R85 ;  /* 0x000000fffff57224 */ /* 0x020fc600078e0055 */
[----:B------:R-:W5:Y:S04]  /*27140*/  LDL.LU R85, [R1+0x13e0] ;  /* 0x0013e00001557983 */ /* 0x000f680000300800 */
[----:B------:R-:W5:Y:S04]  /*27150*/  LDL.LU R196, [R1+0x2d0] ;  /* 0x0002d00001c47983 */ /* 0x000f680000300800 */
[----:B------:R-:W5:Y:S04]  /*27160*/  LDL.LU R197, [R1+0x2d4] ;  /* 0x0002d40001c57983 */ /* 0x000f680000300800 */
[----:B------:R-:W5:Y:S01]  /*27170*/  LDL.LU R198, [R1+0x2d8] ;  /* 0x0002d80001c67983 */ /* 0x000f620000300800 */
[----:B------:R-:W-:-:S07]  /*27180*/  IMAD.MOV.U32 R183, RZ, RZ, R2 ;  /* 0x000000ffffb77224 */ /* 0x000fce00078e0002 */
[C---:B------:R-:W-:Y:S08]  /*27190*/  HMMA.1688.F32.TF32 R180, R208.reuse, R34, R180 ;  /* 0x00000022d0b4723c */ /* 0x040ff000000810b4 */
[----:B------:R-:W-:Y:S11]  /*271a0*/  HMMA.1688.F32.TF32 R100, R208, R30, R100 ;  /* 0x0000001ed064723c */ /* 0x000ff60000081064 */
[----:B------:R-:W-:Y:S05]  /*271b0*/  @!UPT UIADD3 URZ, URZ, URZ, URZ ;  /* 0x0000003f3f3ff290 */ /* 0x000fea000fffe03f */
[----:B-1----:R-:W-:Y:S02]  /*271c0*/  IMAD.MOV.U32 R174, RZ, RZ, R183 ;  /* 0x000000ffffae7224 */ /* 0x002fe400078e00b7 */
[----:B------:R-:W-:Y:S02]  /*271d0*/  IMAD.MOV.U32 R173, RZ, RZ, R182 ;  /* 0x000000ffffad7224 */ /* 0x000fe400078e00b6 */
[----:B------:R-:W-:Y:S02]  /*271e0*/  IMAD.MOV.U32 R172, RZ, RZ, R181 ;  /* 0x000000ffffac7224 */ /* 0x000fe400078e00b5 */
[----:B---3--:R-:W-:Y:S02]  /*271f0*/  IMAD.MOV.U32 R177, RZ, RZ, R180 ;  /* 0x000000ffffb17224 */ /* 0x008fe400078e00b4 */
[----:B------:R-:W-:Y:S02]  /*27200*/  IMAD.MOV.U32 R176, RZ, RZ, R103 ;  /* 0x000000ffffb07224 */ /* 0x000fe400078e0067 */
[----:B------:R-:W-:-:S02]  /*27210*/  IMAD.MOV.U32 R161, RZ, RZ, R84 ;  /* 0x000000ffffa17224 */ /* 0x000fc400078e0054 */
[----:B------:R-:W-:Y:S02]  /*27220*/  IMAD.MOV.U32 R162, RZ, RZ, R81 ;  /* 0x000000ffffa27224 */ /* 0x000fe400078e0051 */
[----:B------:R-:W-:Y:S02]  /*27230*/  IMAD.MOV.U32 R163, RZ, RZ, R80 ;  /* 0x000000ffffa37224 */ /* 0x000fe400078e0050 */
[----:B----4-:R-:W-:Y:S02]  /*27240*/  IMAD.MOV.U32 R246, RZ, RZ, R77 ;  /* 0x000000fffff67224 */ /* 0x010fe400078e004d */
[----:B------:R-:W-:Y:S02]  /*27250*/  IMAD.MOV.U32 R247, RZ, RZ, R76 ;  /* 0x000000fffff77224 */ /* 0x000fe400078e004c */
[----:B--2---:R-:W-:Y:S02]  /*27260*/  IMAD.MOV.U32 R199, RZ, RZ, R3 ;  /* 0x000000ffffc77224 */ /* 0x004fe400078e0003 */
[----:B------:R-:W2:Y:S04]  /*27270*/  LDL.LU R3, [R1+0x13dc] ;  /* 0x0013dc0001037983 */ /* 0x000ea80000300800 */
[----:B------:R-:W-:Y:S04]  /*27280*/  STL [R1+0x13d8], R174 ;  /* 0x0013d8ae01007387 */ /* 0x000fe80000100800 */
[----:B------:R-:W-:Y:S04]  /*27290*/  STL [R1+0x13d4], R173 ;  /* 0x0013d4ad01007387 */ /* 0x000fe80000100800 */
[----:B------:R-:W-:Y:S04]  /*272a0*/  STL [R1+0x13d0], R172 ;  /* 0x0013d0ac01007387 */ /* 0x000fe80000100800 */
[----:B------:R-:W-:Y:S04]  /*272b0*/  STL [R1+0x13cc], R177 ;  /* 0x0013ccb101007387 */ /* 0x000fe80000100800 */
[----:B------:R-:W-:Y:S04]  /*272c0*/  STL.64 [R1+0x50], R100 ;  /* 0x0000506401007387 */ /* 0x000fe80000100a00 */
[----:B------:R1:W-:Y:S02]  /*272d0*/  STL [R1+0x58], R102 ;  /* 0x0000586601007387 */ /* 0x0003e40000100800 */
[C---:B-1----:R-:W-:Y:S11]  /*272e0*/  HMMA.1688.F32.TF32 R100, R208.reuse, R26, R104 ;  /* 0x0000001ad064723c */ /* 0x042ff60000081068 */
[----:B------:R-:W-:Y:S11]  /*272f0*/  @!UPT UIADD3 URZ, URZ, URZ, URZ ;  /* 0x0000003f3f3ff290 */ /* 0x000ff6000fffe03f */
[----:B------:R-:W-:Y:S02]  /*27300*/  @!UPT UIADD3 URZ, URZ, URZ, URZ ;  /* 0x0000003f3f3ff290 */ /* 0x000fe4000fffe03f */
[----:B------:R-:W-:Y:S02]  /*27310*/  IMAD.MOV.U32 R175, RZ, RZ, R100 ;  /* 0x000000ffffaf7224 */ /* 0x000fe400078e0064 */
[----:B------:R-:W-:Y:S02]  /*27320*/  IMAD.MOV.U32 R178, RZ, RZ, R101 ;  /* 0x000000ffffb27224 */ /* 0x000fe400078e0065 */
[----:B------:R-:W-:Y:S02]  /*27330*/  IMAD.MOV.U32 R179, RZ, RZ, R102 ;  /* 0x000000ffffb37224 */ /* 0x000fe400078e0066 */
[----:B------:R-:W-:Y:S02]  /*27340*/  IMAD.MOV.U32 R0, RZ, RZ, R103 ;  /* 0x000000ffff007224 */ /* 0x000fe400078e0067 */
[C---:B------:R-:W-:Y:S01]  /*27350*/  HMMA.1688.F32.TF32 R100, R208.reuse, R22, R112 ;  /* 0x00000016d064723c */ /* 0x040fe20000081070 */
[----:B-----5:R-:W-:Y:S11]  /*27360*/  MOV R160, R85 ;  /* 0x0000005500a07202 */ /* 0x020ff60000000f00 */
[----:B------:R-:W-:Y:S11]  /*27370*/  @!UPT UIADD3 URZ, URZ, URZ, URZ ;  /* 0x0000003f3f3ff290 */ /* 0x000ff6000fffe03f */
[----:B------:R-:W-:Y:S01]  /*27380*/  @!UPT UIADD3 URZ, URZ, URZ, URZ ;  /* 0x0000003f3f3ff290 */ /* 0x000fe2000fffe03f */
[----:B------:R-:W-:Y:S02]  /*27390*/  IMAD.MOV.U32 R174, RZ, RZ, R100 ;  /* 0x000000ffffae7224 */ /* 0x000fe400078e0064 */
[----:B------:R-:W-:Y:S02]  /*273a0*/  IMAD.MOV.U32 R173, RZ, RZ, R101 ;  /* 0x000000ffffad7224 */ /* 0x000fe400078e0065 */
[----:B------:R-:W-:Y:S02]  /*273b0*/  IMAD.MOV.U32 R172, RZ, RZ, R102 ;  /* 0x000000ffffac7224 */ /* 0x000fe400078e0066 */
[----:B------:R-:W-:Y:S02]  /*273c0*/  IMAD.MOV.U32 R177, RZ, RZ, R103 ;  /* 0x000000ffffb17224 */ /* 0x000fe400078e0067 */
[C---:B------:R-:W-:Y:S08]  /*273d0*/  HMMA.1688.F32.TF32 R100, R208.reuse, R18, R116 ;  /* 0x00000012d064723c */ /* 0x040ff00000081074 */
[----:B------:R-:W-:Y:S11]  /*273e0*/  HMMA.1688.F32.TF32 R156, R208, R78, R156 ;  /* 0x0000004ed09c723c */ /* 0x000ff6000008109c */
[----:B------:R-:W-:Y:S05]  /*273f0*/  @!UPT UIADD3 URZ, URZ, URZ, URZ ;  /* 0x0000003f3f3ff290 */ /* 0x000fea000fffe03f */
[----:B------:R-:W-:Y:S02]  /*27400*/  IMAD.MOV.U32 R115, RZ, RZ, R100 ;  /* 0x000000ffff737224 */ /* 0x000fe400078e0064 */
[----:B------:R-:W-:Y:S02]  /*27410*/  IMAD.MOV.U32 R114, RZ, RZ, R101 ;  /* 0x000000ffff727224 */ /* 0x000fe400078e0065 */
[----:B------:R-:W-:Y:S02]  /*27420*/  IMAD.MOV.U32 R113, RZ, RZ, R102 ;  /* 0x000000ffff717224 */ /* 0x000fe400078e0066 */
[----:B------:R-:W-:Y:S02]  /*27430*/  IMAD.MOV.U32 R112, RZ, RZ, R103 ;  /* 0x000000ffff707224 */ /* 0x000fe400078e0067 */
[C---:B------:R-:W-:Y:S08]  /*27440*/  HMMA.1688.F32.TF32 R100, R204.reuse, R86, R196 ;  /* 0x00000056cc64723c */ /* 0x040ff000000810c4 */
[----:B------:R-:W-:Y:S01]  /*27450*/  HMMA.1688.F32.TF32 R84, R204, R82, R160 ;  /* 0x00000052cc54723c */ /* 0x000fe200000810a0 */
[----:B------:R-:W-:Y:S01]  /*27460*/  IMAD.MOV.U32 R234, RZ, RZ, R73 ;  /* 0x000000ffffea7224 */ /* 0x000fe200078e0049 */
[----:B------:R-:W-:Y:S01]  /*27470*/  LDS R160, [R96+0x43000] ;  /* 0x0430000060a07984 */ /* 0x000fe20000000800 */
[----:B------:R-:W-:-:S02]  /*27480*/  IMAD.MOV.U32 R235, RZ, RZ, R72 ;  /* 0x000000ffffeb7224 */ /* 0x000fc400078e0048 */
[----:B------:R-:W-:Y:S01]  /*27490*/  IMAD.MOV.U32 R230, RZ, RZ, R69 ;  /* 0x000000ffffe67224 */ /* 0x000fe200078e0045 */
[----:B------:R-:W-:Y:S02]  /*274a0*/  LDS R162, [R96+0x43400] ;  /* 0x0434000060a27984 */ /* 0x000fe40000000800 */
[C---:B------:R-:W-:Y:S01]  /*274b0*/  HMMA.1688.F32.TF32 R80, R204.reuse, R78, R244 ;  /* 0x0000004ecc50723c */ /* 0x040fe200000810f4 */
[----:B------:R-:W-:Y:S01]  /*274c0*/  IMAD.MOV.U32 R231, RZ, RZ, R68 ;  /* 0x000000ffffe77224 */ /* 0x000fe200078e0044 */
[----:B------:R-:W-:Y:S04]  /*274d0*/  LDS R244, [R252+0x43080] ;  /* 0x04308000fcf47984 */ /* 0x000fe80000000800 */
[----:B------:R-:W-:Y:S02]  /*274e0*/  LDS R246, [R252+0x43480] ;  /* 0x04348000fcf67984 */ /* 0x000fe40000000800 */
[C---:B------:R-:W-:Y:S02]  /*274f0*/  HMMA.1688.F32.TF32 R76, R204.reuse, R90, R148 ;  /* 0x0000005acc4c723c */ /* 0x040fe40000081094 */
[----:B------:R-:W-:Y:S04]  /*27500*/  LDS R245, [R37+0x43080] ;  /* 0x0430800025f57984 */ /* 0x000fe80000000800 */
[----:B------:R-:W-:Y:S02]  /*27510*/  LDS R247, [R37+0x43480] ;  /* 0x0434800025f77984 */ /* 0x000fe40000000800 */
[C---:B------:R-:W-:Y:S02]  /*27520*/  HMMA.1688.F32.TF32 R88, R204.reuse, R38, R40 ;  /* 0x00000026cc58723c */ /* 0x040fe40000081028 */
[----:B------:R-:W-:Y:S04]  /*27530*/  LDS R161, [R97+0x43000] ;  /* 0x0430000061a17984 */ /* 0x000fe80000000800 */
[----:B------:R-:W-:Y:S02]  /*27540*/  LDS R163, [R97+0x43400] ;  /* 0x0434000061a37984 */ /* 0x000fe40000000800 */
[C---:B------:R-:W-:Y:S08]  /*27550*/  HMMA.1688.F32.TF32 R40, R204.reuse, R34, R44 ;  /* 0x00000022cc28723c */ /* 0x040ff0000008102c */
[C---:B------:R-:W-:Y:S08]  /*27560*/  HMMA.1688.F32.TF32 R32, R204.reuse, R30, R48 ;  /* 0x0000001ecc20723c */ /* 0x040ff00000081030 */
[C---:B------:R-:W-:Y:S01]  /*27570*/  HMMA.1688.F32.TF32 R28, R204.reuse, R26, R52 ;  /* 0x0000001acc1c723c */ /* 0x040fe20000081034 */
[----:B------:R-:W-:Y:S04]  /*27580*/  STL.64 [R1+0xd0], R88 ;  /* 0x0000d05801007387 */ /* 0x000fe80000100a00 */
[----:B------:R-:W-:Y:S04]  /*27590*/  STL.64 [R1+0xd8], R90 ;  /* 0x0000d85a01007387 */ /* 0x000fe80000100a00 */
[----:B------:R-:W-:Y:S04]  /*275a0*/  STL.64 [R1+0xb0], R40 ;  /* 0x0000b02801007387 */ /* 0x000fe80000100a00 */
[----:B------:R1:W-:Y:S04]  /*275b0*/  STL.64 [R1+0xb8], R42 ;  /* 0x0000b82a01007387 */ /* 0x0003e80000100a00 */
[----:B------:R-:W-:Y:S04]  /*275c0*/  STL.64 [R1+0xa0], R32 ;  /* 0x0000a02001007387 */ /* 0x000fe80000100a00 */
[----:B------:R3:W-:Y:S01]  /*275d0*/  STL.64 [R1+0xa8], R34 ;  /* 0x0000a82201007387 */ /* 0x0007e20000100a00 */
[C---:B-1----:R-:W-:Y:S03]  /*275e0*/  HMMA.1688.F32.TF32 R40, R204.reuse, R22, R56 ;  /* 0x00000016cc28723c */ /* 0x042fe60000081038 */
[----:B------:R-:W-:Y:S04]  /*275f0*/  STL.64 [R1+0x90], R28 ;  /* 0x0000901c01007387 */ /* 0x000fe80000100a00 */
[----:B------:R1:W-:Y:S01]  /*27600*/  STL.64 [R1+0x98], R30 ;  /* 0x0000981e01007387 */ /* 0x0003e20000100a00 */
[C---:B---3--:R-:W-:Y:S03]  /*27610*/  HMMA.1688.F32.TF32 R32, R204.reuse, R18, R60 ;  /* 0x00000012cc20723c */ /* 0x048fe6000008103c */
[----:B------:R-:W-:Y:S04]  /*27620*/  LDS R88, [R252+0x43000] ;  /* 0x04300000fc587984 */ /* 0x000fe80000000800 */
[----:B------:R-:W-:Y:S01]  /*27630*/  LDS R90, [R252+0x43400] ;  /* 0x04340000fc5a7984 */ /* 0x000fe20000000800 */
[----:B-1----:R-:W-:Y:S03]  /*27640*/  HMMA.1688.F32.TF32 R28, R204, R14, R64 ;  /* 0x0000000ecc1c723c */ /* 0x002fe60000081040 */
[----:B------:R-:W-:Y:S04]  /*27650*/  LDS R89, [R37+0x43000] ;  /* 0x0430000025597984 */ /* 0x000fe80000000800 */
[----:B------:R-:W-:Y:S04]  /*27660*/  LDS R91, [R37+0x43400] ;  /* 0x04340000255b7984 */ /* 0x000fe80000000800 */
[----:B------:R-:W-:Y:S04]  /*27670*/  STL.64 [R1+0x80], R40 ;  /* 0x0000802801007387 */ /* 0x000fe80000100a00 */
[----:B------:R-:W-:Y:S01]  /*27680*/  STL.64 [R1+0x88], R42 ;  /* 0x0000882a01007387 */ /* 0x000fe20000100a00 */
[----:B------:R-:W-:Y:S07]  /*27690*/  HMMA.1688.F32.TF32 R152, R208, R74, R152 ;  /* 0x0000004ad098723c */ /* 0x000fee0000081098 */
[----:B------:R-:W-:Y:S01]  /*276a0*/  STL.64 [R1], R28 ;  /* 0x0000001c01007387 */ /* 0x000fe20000100a00 */
[----:B------:R-:W-:-:S03]  /*276b0*/  MOV R2, R31 ;  /* 0x0000001f00027202 */ /* 0x000fc60000000f00 */
[----:B------:R-:W-:Y:S04]  /*276c0*/  STL.64 [R1+0x70], R32 ;  /* 0x0000702001007387 */ /* 0x000fe80000100a00 */
[----:B------:R-:W-:Y:S04]  /*276d0*/  STL.64 [R1+0x78], R34 ;  /* 0x0000782201007387 */ /* 0x000fe80000100a00 */
[----:B------:R-:W-:Y:S01]  /*276e0*/  STL [R1+0x8], R30 ;  /* 0x0000081e01007387 */ /* 0x000fe20000100800 */
[----:B------:R-:W-:Y:S07]  /*276f0*/  HMMA.1688.F32.TF32 R72, R204, R74, R232 ;  /* 0x0000004acc48723c */ /* 0x000fee00000810e8 */
[----:B------:R-:W-:Y:S01]  /*27700*/  IMAD.MOV.U32 R232, RZ, RZ, R25 ;  /* 0x000000ffffe87224 */ /* 0x000fe200078e0019 */
[----:B------:R-:W-:Y:S01]  /*27710*/  HMMA.1688.F32.TF32 R108, R208, R70, R108 ;  /* 0x00000046d06c723c */ /* 0x000fe2000008106c */
[----:B------:R-:W-:-:S07]  /*27720*/  IMAD.MOV.U32 R233, RZ, RZ, R24 ;  /* 0x000000ffffe97224 */ /* 0x000fce00078e0018 */
[C---:B------:R-:W-:Y:S08]  /*27730*/  HMMA.1688.F32.TF32 R184, R208.reuse, R250, R124 ;  /* 0x000000fad0b8723c */ /* 0x040ff0000008107c */
[----:B------:R-:W-:Y:S01]  /*27740*/  HMMA.1688.F32.TF32 R180, R208, R194, R128 ;  /* 0x000000c2d0b4723c */ /* 0x000fe20000081080 */
[----:B--2---:R-:W1:Y:S07]  /*27750*/  LDSM.16.M88.4 R28, [R3+0x80] ;  /* 0x00008000031c783b */ /* 0x004e6e0000000200 */
[C---:B------:R-:W-:Y:S01]  /*27760*/  HMMA.1688.F32.TF32 R68, R204.reuse, R70, R228 ;  /* 0x00000046cc44723c */ /* 0x040fe200000810e4 */
[----:B------:R-:W2:Y:S07]  /*27770*/  LDSM.16.M88.4 R24, [R3+0x2080] ;  /* 0x002080000318783b */ /* 0x000eae0000000200 */
[C---:B------:R-:W-:Y:S08]  /*27780*/  HMMA.1688.F32.TF32 R132, R204.reuse, R98, R132 ;  /* 0x00000062cc84723c */ /* 0x040ff00000081084 */
[C---:B------:R-:W-:Y:S08]  /*27790*/  HMMA.1688.F32.TF32 R248, R204.reuse, R250, R8 ;  /* 0x000000faccf8723c */ /* 0x040ff00000081008 */
[----:B------:R-:W-:Y:S01]  /*277a0*/  HMMA.1688.F32.TF32 R192, R204, R194, R4 ;  /* 0x000000c2ccc0723c */ /* 0x000fe20000081004 */
[----:B------:R-:W-:Y:S04]  /*277b0*/  LDS R204, [R96+0x43080] ;  /* 0x0430800060cc7984 */ /* 0x000fe80000000800 */
[----:B------:R-:W-:Y:S04]  /*277c0*/  LDS R206, [R96+0x43480] ;  /* 0x0434800060ce7984 */ /* 0x000fe80000000800 */
[----:B------:R-:W-:Y:S04]  /*277d0*/  LDS R205, [R97+0x43080] ;  /* 0x0430800061cd7984 */ /* 0x000fe80000000800 */
[----:B------:R-:W3:Y:S01]  /*277e0*/  LDS R207, [R97+0x43480] ;  /* 0x0434800061cf7984 */ /* 0x000ee20000000800 */
[----:B------:R-:W-:-:S02]  /*277f0*/  IMAD.MOV.U32 R234, RZ, RZ, R21 ;  /* 0x000000ffffea7224 */ /* 0x000fc400078e0015 */
[----:B------:R-:W-:Y:S02]  /*27800*/  IMAD.MOV.U32 R235, RZ, RZ, R20 ;  /* 0x000000ffffeb7224 */ /* 0x000fe400078e0014 */
[----:B------:R-:W4:Y:S01]  /*27810*/  LDSM.16.M88.4 R20, [R3+0x4080] ;  /* 0x004080000314783b */ /* 0x000f220000000200 */
[----:B------:R-:W-:Y:S02]  /*27820*/  IMAD.MOV.U32 R228, RZ, RZ, R17 ;  /* 0x000000ffffe47224 */ /* 0x000fe400078e0011 */
[----:B------:R-:W-:Y:S02]  /*27830*/  IMAD.MOV.U32 R229, RZ, RZ, R16 ;  /* 0x000000ffffe57224 */ /* 0x000fe400078e0010 */
[----:B------:R-:W-:Y:S02]  /*27840*/  IMAD.MOV.U32 R230, RZ, RZ, R13 ;  /* 0x000000ffffe67224 */ /* 0x000fe400078e000d */
[----:B------:R-:W-:Y:S01]  /*27850*/  IMAD.MOV.U32 R231, RZ, RZ, R12 ;  /* 0x000000ffffe77224 */ /* 0x000fe200078e000c */
[-C--:B-1----:R-:W-:Y:S01]  /*27860*/  HMMA.1688.F32.TF32 R196, R88, R28.reuse, R232 ;  /* 0x0000001c58c4723c */ /* 0x082fe200000810e8 */
[----:B------:R-:W1:Y:S07]  /*27870*/  LDSM.16.M88.4 R16, [R3+0x6080] ;  /* 0x006080000310783b */ /* 0x000e6e0000000200 */
[-C--:B------:R-:W-:Y:S08]  /*27880*/  HMMA.1688.F32.TF32 R92, R244, R28.reuse, R92 ;  /* 0x0000001cf45c723c */ /* 0x080ff0000008105c */
[----:B------:R-:W-:Y:S01]  /*27890*/  HMMA.1688.F32.TF32 R8, R160, R28, R168 ;  /* 0x0000001ca008723c */ /* 0x000fe200000810a8 */
[----:B------:R-:W-:Y:S07]  /*278a0*/  STL.64 [R1+0x1340], R250 ;  /* 0x001340fa01007387 */ /* 0x000fee0000100a00 */
[----:B--2---:R-:W-:Y:S08]  /*278b0*/  HMMA.1688.F32.TF32 R32, R88, R24, R228 ;  /* 0x000000185820723c */ /* 0x004ff000000810e4 */
[----:B---3--:R-:W-:Y:S01]  /*278c0*/  HMMA.1688.F32.TF32 R4, R204, R28, R100 ;  /* 0x0000001ccc04723c */ /* 0x008fe20000081064 */
[----:B------:R-:W-:Y:S04]  /*278d0*/  STL.64 [R1+0x1338], R248 ;  /* 0x001338f801007387 */ /* 0x000fe80000100a00 */
[----:B------:R-:W-:Y:S04]  /*278e0*/  STL.64 [R1+0x1350], R194 ;  /* 0x001350c201007387 */ /* 0x000fe80000100a00 */
[----:B------:R-:W-:Y:S01]  /*278f0*/  STL.64 [R1+0x1348], R192 ;  /* 0x001348c001007387 */ /* 0x000fe20000100a00 */
[-C--:B------:R-:W-:Y:S03]  /*27900*/  HMMA.1688.F32.TF32 R96, R160, R24.reuse, R164 ;  /* 0x00000018a060723c */ /* 0x080fe600000810a4 */
[----:B------:R-:W-:Y:S04]  /*27910*/  STL.64 [R1+0x1360], R198 ;  /* 0x001360c601007387 */ /* 0x000fe80000100a00 */
[----:B------:R-:W-:Y:S01]  /*27920*/  STL.64 [R1+0x1358], R196 ;  /* 0x001358c401007387 */ /* 0x000fe20000100a00 */
[----:B------:R-:W-:Y:S03]  /*27930*/  HMMA.1688.F32.TF32 R136, R244, R24, R136 ;  /* 0x00000018f488723c */ /* 0x000fe60000081088 */
[----:B------:R-:W-:Y:S04]  /*27940*/  STL [R1+0x1330], R95 ;  /* 0x0013305f01007387 */ /* 0x000fe80000100800 */
[----:B------:R-:W-:Y:S01]  /*27950*/  STL.64 [R1+0x40], R8 ;  /* 0x0000400801007387 */ /* 0x000fe20000100a00 */
[-C--:B----4-:R-:W-:Y:S03]  /*27960*/  HMMA.1688.F32.TF32 R36, R88, R20.reuse, R240 ;  /* 0x000000145824723c */ /* 0x090fe600000810f0 */
[----:B------:R-:W-:Y:S04]  /*27970*/  STL.64 [R1+0x48], R10 ;  /* 0x0000480a01007387 */ /* 0x000fe80000100a00 */
[----:B------:R-:W-:Y:S04]  /*27980*/  STL.64 [R1+0x1370], R34 ;  /* 0x0013702201007387 */ /* 0x000fe80000100a00 */
[----:B------:R-:W-:Y:S04]  /*27990*/  STL.64 [R1+0x2e0], R4 ;  /* 0x0002e00401007387 */ /* 0x000fe80000100a00 */
[----:B------:R2:W-:Y:S01]  /*279a0*/  STL.64 [R1+0x2e8], R6 ;  /* 0x0002e80601007387 */ /* 0x0005e20000100a00 */
[----:B------:R-:W-:Y:S01]  /*279b0*/  HMMA.1688.F32.TF32 R100, R160, R20, R156 ;  /* 0x00000014a064723c */ /* 0x000fe2000008109c */
[----:B------:R-:W-:-:S02]  /*279c0*/  IMAD.MOV.U32 R131, RZ, RZ, R212 ;  /* 0x000000ffff837224 */ /* 0x000fc400078e00d4 */
[----:B------:R-:W-:-:S05]  /*279d0*/  IMAD.MOV.U32 R130, RZ, RZ, R213 ;  /* 0x000000ffff827224 */ /* 0x000fca00078e00d5 */
[----:B------:R-:W-:Y:S01]  /*279e0*/  HMMA.1688.F32.TF32 R188, R208, R14, R120 ;  /* 0x0000000ed0bc723c */ /* 0x000fe20000081078 */
[----:B------:R-:W-:Y:S01]  /*279f0*/  IMAD.MOV.U32 R129, RZ, RZ, R214 ;  /* 0x000000ffff817224 */ /* 0x000fe200078e00d6 */
[----:B------:R-:W-:Y:S01]  /*27a00*/  MOV R124, R219 ;  /* 0x000000db007c7202 */ /* 0x000fe20000000f00 */
[----:B------:R-:W-:Y:S01]  /*27a10*/  IMAD.MOV.U32 R128, RZ, RZ, R215 ;  /* 0x000000ffff807224 */ /* 0x000fe200078e00d7 */
[----:B------:R-:W-:Y:S04]  /*27a20*/  LDSM.16.M88.4 R8, [R3+0xa080] ;  /* 0x00a080000308783b */ /* 0x000fe80000000200 */
[----:B--2---:R-:W-:Y:S01]  /*27a30*/  HMMA.1688.F32.TF32 R4, R204, R24, R84 ;  /* 0x00000018cc04723c */ /* 0x004fe20000081054 */
[----:B------:R-:W-:Y:S04]  /*27a40*/  STL.64 [R1+0x1368], R32 ;  /* 0x0013682001007387 */ /* 0x000fe80000100a00 */
[----:B------:R-:W-:Y:S04]  /*27a50*/  STL [R1+0x12cc], R96 ;  /* 0x0012cc6001007387 */ /* 0x000fe80000100800 */
[----:B------:R-:W-:Y:S04]  /*27a60*/  STL [R1+0x12c8], R97 ;  /* 0x0012c86101007387 */ /* 0x000fe80000100800 */
[----:B------:R-:W-:Y:S04]  /*27a70*/  STL [R1+0x12c4], R98 ;  /* 0x0012c46201007387 */ /* 0x000fe80000100800 */
[----:B------:R-:W-:Y:S01]  /*27a80*/  STL [R1+0x12c0], R99 ;  /* 0x0012c06301007387 */ /* 0x000fe20000100800 */
[----:B------:R-:W-:Y:S03]  /*27a90*/  HMMA.1688.F32.TF32 R140, R244, R20, R140 ;  /* 0x00000014f48c723c */ /* 0x000fe6000008108c */
[----:B------:R-:W-:Y:S04]  /*27aa0*/  STL.64 [R1+0x1380], R138 ;  /* 0x0013808a01007387 */ /* 0x000fe80000100a00 */
[----:B------:R-:W-:Y:S04]  /*27ab0*/  STL.64 [R1+0x1378], R136 ;  /* 0x0013788801007387 */ /* 0x000fe80000100a00 */
[----:B------:R-:W-:Y:S04]  /*27ac0*/  STL.64 [R1+0x1390], R38 ;  /* 0x0013902601007387 */ /* 0x000fe80000100a00 */
[----:B------:R-:W-:Y:S01]  /*27ad0*/  STL.64 [R1+0x2d0], R4 ;  /* 0x0002d00401007387 */ /* 0x000fe20000100a00 */
[-C--:B-1----:R-:W-:Y:S03]  /*27ae0*/  HMMA.1688.F32.TF32 R104, R160, R16.reuse, R152 ;  /* 0x00000010a068723c */ /* 0x082fe60000081098 */
[----:B------:R1:W-:Y:S04]  /*27af0*/  STL.64 [R1+0x2d8], R6 ;  /* 0x0002d80601007387 */ /* 0x0003e80000100a00 */
[----:B------:R-:W2:Y:S01]  /*27b00*/  LDSM.16.M88.4 R12, [R3+0x8080] ;  /* 0x00808000030c783b */ /* 0x000ea20000000200 */
[----:B------:R-:W-:Y:S01]  /*27b10*/  HMMA.1688.F32.TF32 R40, R88, R16, R236 ;  /* 0x000000105828723c */ /* 0x000fe200000810ec */
[----:B------:R-:W-:-:S02]  /*27b20*/  IMAD.MOV.U32 R116, RZ, RZ, R227 ;  /* 0x000000ffff747224 */ /* 0x000fc400078e00e3 */
[----:B------:R-:W-:Y:S01]  /*27b30*/  IMAD.MOV.U32 R117, RZ, RZ, R226 ;  /* 0x000000ffff757224 */ /* 0x000fe200078e00e2 */
[----:B------:R-:W-:Y:S04]  /*27b40*/  LDSM.16.M88.4 R240, [R3+0xe080] ;  /* 0x00e0800003f0783b */ /* 0x000fe80000000200 */
[C---:B-1----:R-:W-:Y:S01]  /*27b50*/  HMMA.1688.F32.TF32 R4, R204.reuse, R20, R80 ;  /* 0x00000014cc04723c */ /* 0x042fe20000081050 */
[----:B------:R-:W-:Y:S04]  /*27b60*/  STL.64 [R1+0x1388], R36 ;  /* 0x0013882401007387 */ /* 0x000fe80000100a00 */
[----:B------:R-:W-:Y:S04]  /*27b70*/  STL [R1+0x12dc], R100 ;  /* 0x0012dc6401007387 */ /* 0x000fe80000100800 */
[----:B------:R-:W-:Y:S04]  /*27b80*/  STL [R1+0x12d8], R101 ;  /* 0x0012d86501007387 */ /* 0x000fe80000100800 */
[----:B------:R-:W-:Y:S04]  /*27b90*/  STL [R1+0x12d4], R102 ;  /* 0x0012d46601007387 */ /* 0x000fe80000100800 */
[----:B------:R-:W-:Y:S04]  /*27ba0*/  STL [R1+0x12d0], R103 ;  /* 0x0012d06701007387 */ /* 0x000fe80000100800 */
[----:B------:R-:W-:Y:S04]  /*27bb0*/  STL.64 [R1+0x13a0], R142 ;  /* 0x0013a08e01007387 */ /* 0x000fe80000100a00 */
[----:B------:R-:W-:Y:S04]  /*27bc0*/  STL.64 [R1+0x1398], R140 ;  /* 0x0013988c01007387 */ /* 0x000fe80000100a00 */
[----:B------:R-:W-:Y:S04]  /*27bd0*/  STL.64 [R1+0x260], R4 ;  /* 0x0002600401007387 */ /* 0x000fe80000100a00 */
[----:B------:R1:W-:Y:S04]  /*27be0*/  STL.64 [R1+0x268], R6 ;  /* 0x0002680601007387 */ /* 0x0003e80000100a00 */
[----:B------:R-:W-:Y:S04]  /*27bf0*/  STL [R1+0x12ec], R104 ;  /* 0x0012ec6801007387 */ /* 0x000fe80000100800 */
[----:B------:R-:W-:Y:S04]  /*27c00*/  STL [R1+0x12e8], R105 ;  /* 0x0012e86901007387 */ /* 0x000fe80000100800 */
[----:B------:R-:W-:Y:S04]  /*27c10*/  STL [R1+0x12e4], R106 ;  /* 0x0012e46a01007387 */ /* 0x000fe80000100800 */
[----:B------:R-:W-:Y:S04]  /*27c20*/  STL [R1+0x12e0], R107 ;  /* 0x0012e06b01007387 */ /* 0x000fe80000100800 */
[----:B------:R-:W3:Y:S04]  /*27c30*/  LDL.LU R212, [R1+0x120] ;  /* 0x0001200001d47983 */ /* 0x000ee80000300800 */
[----:B------:R-:W3:Y:S04]  /*27c40*/  LDL.LU R213, [R1+0x124] ;  /* 0x0001240001d57983 */ /* 0x000ee80000300800 */
[----:B------:R-:W3:Y:S04]  /*27c50*/  LDL.LU R214, [R1+0x128] ;  /* 0x0001280001d67983 */ /* 0x000ee80000300800 */
[----:B------:R-:W3:Y:S04]  /*27c60*/  LDL.LU R215, [R1+0x12c] ;  /* 0x00012c0001d77983 */ /* 0x000ee80000300800 */
        /* <DEDUP_REMOVED lines=28> */
[----:B-1----:R-:W-:Y:S01]  /*27e30*/  HMMA.1688.F32.TF32 R4, R204, R16, R72 ;  /* 0x00000010cc04723c */ /* 0x002fe20000081048 */
[----:B------:R-:W-:-:S02]  /*27e40*/  IMAD.MOV.U32 R118, RZ, RZ, R225 ;  /* 0x000000ffff767224 */ /* 0x000fc400078e00e1 */
[----:B------:R-:W-:Y:S01]  /*27e50*/  IMAD.MOV.U32 R119, RZ, RZ, R224 ;  /* 0x000000ffff777224 */ /* 0x000fe200078e00e0 */
[----:B------:R-:W-:Y:S01]  /*27e60*/  LDSM.16.M88.4 R236, [R3+0x10080] ;  /* 0x0100800003ec783b */ /* 0x000fe20000000200 */
[----:B------:R-:W-:Y:S02]  /*27e70*/  IMAD.MOV.U32 R120, RZ, RZ, R223 ;  /* 0x000000ffff787224 */ /* 0x000fe400078e00df */
[----:B------:R-:W-:Y:S01]  /*27e80*/  IMAD.MOV.U32 R121, RZ, RZ, R222 ;  /* 0x000000ffff797224 */ /* 0x000fe200078e00de */
[----:B------:R-:W-:Y:S01]  /*27e90*/  LDSM.16.M88.4 R232, [R3+0x12080] ;  /* 0x0120800003e8783b */ /* 0x000fe20000000200 */
[----:B------:R-:W-:Y:S02]  /*27ea0*/  IMAD.MOV.U32 R122, RZ, RZ, R221 ;  /* 0x000000ffff7a7224 */ /* 0x000fe400078e00dd */
[----:B------:R-:W-:Y:S01]  /*27eb0*/  IMAD.MOV.U32 R123, RZ, RZ, R220 ;  /* 0x000000ffff7b7224 */ /* 0x000fe200078e00dc */
[----:B------:R-:W-:Y:S01]  /*27ec0*/  LDSM.16.M88.4 R228, [R3+0x14080] ;  /* 0x0140800003e4783b */ /* 0x000fe20000000200 */
[----:B------:R-:W-:-:S02]  /*27ed0*/  IMAD.MOV.U32 R125, RZ, RZ, R218 ;  /* 0x000000ffff7d7224 */ /* 0x000fc400078e00da */
[----:B------:R-:W-:Y:S01]  /*27ee0*/  IMAD.MOV.U32 R126, RZ, RZ, R217 ;  /* 0x000000ffff7e7224 */ /* 0x000fe200078e00d9 */
[----:B------:R-:W-:Y:S01]  /*27ef0*/  LDSM.16.M88.4 R224, [R3+0x16080] ;  /* 0x0160800003e0783b */ /* 0x000fe20000000200 */
[----:B------:R-:W-:-:S03]  /*27f00*/  IMAD.MOV.U32 R127, RZ, RZ, R216 ;  /* 0x000000ffff7f7224 */ /* 0x000fc600078e00d8 */
[----:B------:R-:W1:Y:S04]  /*27f10*/  LDSM.16.M88.4 R220, [R3+0x18080] ;  /* 0x0180800003dc783b */ /* 0x000e680000000200 */
[----:B------:R-:W-:Y:S01]  /*27f20*/  IMAD.MOV.U32 R29, RZ, RZ, R4 ;  /* 0x000000ffff1d7224 */ /* 0x000fe200078e0004 */
[----:B------:R-:W1:Y:S01]  /*27f30*/  LDSM.16.M88.4 R216, [R3+0x1a080] ;  /* 0x01a0800003d8783b */ /* 0x000e620000000200 */
[----:B------:R-:W-:Y:S02]  /*27f40*/  IMAD.MOV.U32 R28, RZ, RZ, R5 ;  /* 0x000000ffff1c7224 */ /* 0x000fe400078e0005 */
[----:B------:R-:W-:Y:S01]  /*27f50*/  IMAD.MOV.U32 R25, RZ, RZ, R6 ;  /* 0x000000ffff197224 */ /* 0x000fe200078e0006 */
[----:B------:R-:W-:Y:S01]  /*27f60*/  LDSM.16.M88.4 R208, [R3+0x1e080] ;  /* 0x01e0800003d0783b */ /* 0x000fe20000000200 */
[----:B------:R-:W-:-:S03]  /*27f70*/  IMAD.MOV.U32 R24, RZ, RZ, R7 ;  /* 0x000000ffff187224 */ /* 0x000fc600078e0007 */
[----:B------:R-:W-:Y:S01]  /*27f80*/  LDSM.16.M88.4 R4, [R3+0xc080] ;  /* 0x00c080000304783b */ /* 0x000fe20000000200 */
[-C--:B--2---:R-:W-:Y:S08]  /*27f90*/  HMMA.1688.F32.TF32 R108, R160, R12.reuse, R108 ;  /* 0x0000000ca06c723c */ /* 0x084ff0000008106c */
[-C--:B------:R-:W-:Y:S01]  /*27fa0*/  HMMA.1688.F32.TF32 R32, R204, R12.reuse, R68 ;  /* 0x0000000ccc20723c */ /* 0x080fe20000081044 */
[----:B------:R-:W-:Y:S04]  /*27fb0*/  STL [R1+0x12fc], R24 ;  /* 0x0012fc1801007387 */ /* 0x000fe80000100800 */
[----:B------:R-:W-:Y:S04]  /*27fc0*/  STL [R1+0x12f8], R25 ;  /* 0x0012f81901007387 */ /* 0x000fe80000100800 */
[----:B------:R-:W-:Y:S04]  /*27fd0*/  STL [R1+0x12f4], R28 ;  /* 0x0012f41c01007387 */ /* 0x000fe80000100800 */
[----:B------:R-:W-:Y:S04]  /*27fe0*/  STL [R1+0x12f0], R29 ;  /* 0x0012f01d01007387 */ /* 0x000fe80000100800 */
[----:B------:R-:W-:Y:S01]  /*27ff0*/  STL [R1+0x130c], R108 ;  /* 0x00130c6c01007387 */ /* 0x000fe20000100800 */
[----:B------:R-:W-:Y:S03]  /*28000*/  HMMA.1688.F32.TF32 R148, R244, R12, R200 ;  /* 0x0000000cf494723c */ /* 0x000fe600000810c8 */
[----:B------:R-:W-:Y:S04]  /*28010*/  STL [R1+0x1308], R109 ;  /* 0x0013086d01007387 */ /* 0x000fe80000100800 */
[----:B------:R-:W-:Y:S01]  /*28020*/  STL [R1+0x1304], R110 ;  /* 0x0013046e01007387 */ /* 0x000fe20000100800 */
[C---:B-1----:R-:W-:Y:S03]  /*28030*/  HMMA.1688.F32.TF32 R200, R88.reuse, R220, R128 ;  /* 0x000000dc58c8723c */ /* 0x042fe60000081080 */
[----:B------:R-:W-:Y:S04]  /*28040*/  STL [R1+0x1300], R111 ;  /* 0x0013006f01007387 */ /* 0x000fe80000100800 */
[----:B------:R-:W-:Y:S01]  /*28050*/  STL.64 [R1+0x120], R32 ;  /* 0x0001202001007387 */ /* 0x000fe20000100a00 */
[C---:B------:R-:W-:Y:S03]  /*28060*/  HMMA.1688.F32.TF32 R80, R88.reuse, R216, R124 ;  /* 0x000000d85850723c */ /* 0x040fe6000008107c */
[----:B------:R-:W-:Y:S04]  /*28070*/  STL.64 [R1+0x128], R34 ;  /* 0x0001282201007387 */ /* 0x000fe80000100a00 */
[----:B------:R-:W2:Y:S01]  /*28080*/  LDL.LU R95, [R1+0x2f0] ;  /* 0x0002f000015f7983 */ /* 0x000ea20000300800 */
[C---:B---3--:R-:W-:Y:S03]  /*28090*/  HMMA.1688.F32.TF32 R44, R88.reuse, R12, R212 ;  /* 0x0000000c582c723c */ /* 0x048fe600000810d4 */
[----:B------:R-:W1:Y:S05]  /*280a0*/  LDSM.16.M88.4 R212, [R3+0x1c080] ;  /* 0x01c0800003d4783b */ /* 0x000e6a0000000200 */
[----:B----4-:R-:W-:Y:S07]  /*280b0*/  HMMA.1688.F32.TF32 R68, R88, R228, R192 ;  /* 0x000000e45844723c */ /* 0x010fee00000810c0 */
[----:B------:R-:W-:-:S02]  /*280c0*/  IMAD.MOV.U32 R192, RZ, RZ, R174 ;  /* 0x000000ffffc07224 */ /* 0x000fc400078e00ae */
[----:B------:R-:W-:Y:S01]  /*280d0*/  IMAD.MOV.U32 R193, RZ, RZ, R173 ;  /* 0x000000ffffc17224 */ /* 0x000fe200078e00ad */
[----:B-----5:R-:W-:Y:S01]  /*280e0*/  HMMA.1688.F32.TF32 R64, R88, R232, R64 ;  /* 0x000000e85840723c */ /* 0x020fe20000081040 */
[----:B------:R-:W-:-:S07]  /*280f0*/  IMAD.MOV.U32 R194, RZ, RZ, R172 ;  /* 0x000000ffffc27224 */ /* 0x000fce00078e00ac */
[C---:B-1----:R-:W-:Y:S08]  /*28100*/  HMMA.1688.F32.TF32 R84, R88.reuse, R212, R120 ;  /* 0x000000d45854723c */ /* 0x042ff00000081078 */
[----:B------:R-:W-:Y:S01]  /*28110*/  HMMA.1688.F32.TF32 R60, R88, R236, R60 ;  /* 0x000000ec583c723c */ /* 0x000fe2000008103c */
[----:B------:R-:W-:-:S07]  /*28120*/  IMAD.MOV.U32 R195, RZ, RZ, R177 ;  /* 0x000000ffffc37224 */ /* 0x000fce00078e00b1 */
[C---:B------:R-:W-:Y:S08]  /*28130*/  HMMA.1688.F32.TF32 R52, R88.reuse, R4, R52 ;  /* 0x000000045834723c */ /* 0x040ff00000081034 */
[C---:B------:R-:W-:Y:S08]  /*28140*/  HMMA.1688.F32.TF32 R48, R88.reuse, R8, R48 ;  /* 0x000000085830723c */ /* 0x040ff00000081030 */
[C---:B------:R-:W-:Y:S08]  /*28150*/  HMMA.1688.F32.TF32 R56, R88.reuse, R240, R56 ;  /* 0x000000f05838723c */ /* 0x040ff00000081038 */
[C---:B------:R-:W-:Y:S08]  /*28160*/  HMMA.1688.F32.TF32 R72, R88.reuse, R224, R248 ;  /* 0x000000e05848723c */ /* 0x040ff000000810f8 */
[----:B------:R-:W-:Y:S01]  /*28170*/  HMMA.1688.F32.TF32 R88, R88, R208, R116 ;  /* 0x000000d05858723c */ /* 0x000fe20000081074 */
[----:B------:R-:W3:Y:S04]  /*28180*/  LDL.LU R116, [R1+0x130] ;  /* 0x0001300001747983 */ /* 0x000ee80000300800 */
[----:B------:R-:W3:Y:S04]  /*28190*/  LDL.LU R117, [R1+0x134] ;  /* 0x0001340001757983 */ /* 0x000ee80000300800 */
[----:B------:R-:W3:Y:S04]  /*281a0*/  LDL.LU R118, [R1+0x138] ;  /* 0x0001380001767983 */ /* 0x000ee80000300800 */
[----:B------:R-:W3:Y:S04]  /*281b0*/  LDL.LU R119, [R1+0x13c] ;  /* 0x00013c0001777983 */ /* 0x000ee80000300800 */
[----:B------:R-:W4:Y:S04]  /*281c0*/  LDL.LU R174, [R1+0x13d8] ;  /* 0x0013d80001ae7983 */ /* 0x000f280000300800 */
[----:B------:R-:W5:Y:S04]  /*281d0*/  LDL.LU R173, [R1+0x13d4] ;  /* 0x0013d40001ad7983 */ /* 0x000f680000300800 */
[----:B------:R-:W2:Y:S04]  /*281e0*/  LDL.LU R172, [R1+0x13d0] ;  /* 0x0013d00001ac7983 */ /* 0x000ea80000300800 */
[----:B------:R-:W3:Y:S04]  /*281f0*/  LDL.LU R177, [R1+0x13cc] ;  /* 0x0013cc0001b17983 */ /* 0x000ee80000300800 */
[----:B------:R-:W3:Y:S04]  /*28200*/  LDL.LU R168, [R1+0x160] ;  /* 0x0001600001a87983 */ /* 0x000ee80000300800 */
[----:B------:R-:W3:Y:S04]  /*28210*/  LDL.LU R169, [R1+0x164] ;  /* 0x0001640001a97983 */ /* 0x000ee80000300800 */
[----:B------:R-:W3:Y:S01]  /*28220*/  LDL.LU R170, [R1+0x168] ;  /* 0x0001680001aa7983 */ /* 0x000ee20000300800 */
[----:B------:R-:W-:-:S03]  /*28230*/  IMAD.MOV.U32 R131, RZ, RZ, R176 ;  /* 0x000000ffff837224 */ /* 0x000fc600078e00b0 */
[----:B------:R-:W3:Y:S04]  /*28240*/  LDL.LU R171, [R1+0x16c] ;  /* 0x00016c0001ab7983 */ /* 0x000ee80000300800 */
[----:B------:R-:W3:Y:S04]  /*28250*/  LDL.LU R128, [R1+0x50] ;  /* 0x0000500001807983 */ /* 0x000ee80000300800 */
[----:B------:R-:W3:Y:S04]  /*28260*/  LDL.LU R129, [R1+0x54] ;  /* 0x0000540001817983 */ /* 0x000ee80000300800 */
[----:B------:R-:W3:Y:S04]  /*28270*/  LDL.LU R130, [R1+0x58] ;  /* 0x0000580001827983 */ /* 0x000ee80000300800 */
[----:B------:R-:W3:Y:S01]  /*28280*/  LDL.LU R176, [R1+0x13c8] ;  /* 0x0013c80001b07983 */ /* 0x000ee20000300800 */
[----:B------:R-:W-:-:S02]  /*28290*/  IMAD.MOV.U32 R196, RZ, RZ, R175 ;  /* 0x000000ffffc47224 */ /* 0x000fc400078e00af */
[----:B------:R-:W-:Y:S02]  /*282a0*/  IMAD.MOV.U32 R197, RZ, RZ, R178 ;  /* 0x000000ffffc57224 */ /* 0x000fe400078e00b2 */
[----:B------:R-:W-:Y:S02]  /*282b0*/  IMAD.MOV.U32 R198, RZ, RZ, R179 ;  /* 0x000000ffffc67224 */ /* 0x000fe400078e00b3 */
[----:B----4-:R-:W-:Y:S02]  /*282c0*/  IMAD.MOV.U32 R127, RZ, RZ, R174 ;  /* 0x000000ffff7f7224 */ /* 0x010fe400078e00ae */
[----:B-----5:R-:W-:Y:S02]  /*282d0*/  IMAD.MOV.U32 R126, RZ, RZ, R173 ;  /* 0x000000ffff7e7224 */ /* 0x020fe400078e00ad */
[----:B--2---:R-:W-:Y:S02]  /*282e0*/  IMAD.MOV.U32 R125, RZ, RZ, R172 ;  /* 0x000000ffff7d7224 */ /* 0x004fe400078e00ac */
[----:B---3--:R-:W-:-:S02]  /*282f0*/  IMAD.MOV.U32 R124, RZ, RZ, R177 ;  /* 0x000000ffff7c7224 */ /* 0x008fc400078e00b1 */
[----:B------:R-:W2:Y:S04]  /*28300*/  LDL.LU R177, [R1+0x13c4] ;  /* 0x0013c40001b17983 */ /* 0x000ea80000300800 */
[----:B------:R-:W3:Y:S04]  /*28310*/  LDL.LU R172, [R1+0x13c0] ;  /* 0x0013c00001ac7983 */ /* 0x000ee80000300800 */
[----:B------:R-:W3:Y:S04]  /*28320*/  LDL.LU R173, [R1+0x13bc] ;  /* 0x0013bc0001ad7983 */ /* 0x000ee80000300800 */
[----:B------:R-:W3:Y:S04]  /*28330*/  LDL.LU R174, [R1+0x13b8] ;  /* 0x0013b80001ae7983 */ /* 0x000ee80000300800 */
[----:B------:R-:W4:Y:S04]  /*28340*/  LDL.LU R120, [R1+0xe0] ;  /* 0x0000e00001787983 */ /* 0x000f280000300800 */
[----:B------:R-:W4:Y:S04]  /*28350*/  LDL.LU R121, [R1+0xe4] ;  /* 0x0000e40001797983 */ /* 0x000f280000300800 */
[----:B------:R-:W4:Y:S04]  /*28360*/  LDL.LU R122, [R1+0xe8] ;  /* 0x0000e800017a7983 */ /* 0x000f280000300800 */
[----:B------:R-:W4:Y:S04]  /*28370*/  LDL.LU R123, [R1+0xec] ;  /* 0x0000ec00017b7983 */ /* 0x000f280000300800 */
[----:B------:R-:W3:Y:S04]  /*28380*/  LDL.LU R175, [R1+0x13b4] ;  /* 0x0013b40001af7983 */ /* 0x000ee80000300800 */
[----:B------:R-:W2:Y:S04]  /*28390*/  LDL.LU R178, [R1+0x13b0] ;  /* 0x0013b00001b27983 */ /* 0x000ea80000300800 */
[----:B------:R-:W2:Y:S01]  /*283a0*/  LDL.LU R179, [R1+0x13ac] ;  /* 0x0013ac0001b37983 */ /* 0x000ea20000300800 */
[----:B------:R-:W-:Y:S01]  /*283b0*/  MOV R248, R115 ;  /* 0x0000007300f87202 */ /* 0x000fe20000000f00 */
[----:B------:R-:W-:-:S02]  /*283c0*/  IMAD.MOV.U32 R249, RZ, RZ, R114 ;  /* 0x000000fffff97224 */ /* 0x000fc400078e0072 */
[----:B------:R-:W-:Y:S02]  /*283d0*/  IMAD.MOV.U32 R250, RZ, RZ, R113 ;  /* 0x000000fffffa7224 */ /* 0x000fe400078e0071 */
[----:B------:R-:W-:Y:S01]  /*283e0*/  IMAD.MOV.U32 R251, RZ, RZ, R112 ;  /* 0x000000fffffb7224 */ /* 0x000fe200078e0070 */
[-C--:B------:R-:W-:Y:S01]  /*283f0*/  HMMA.1688.F32.TF32 R32, R204, R8.reuse, R132 ;  /* 0x00000008cc20723c */ /* 0x080fe20000081084 */
[----:B------:R-:W-:Y:S02]  /*28400*/  IMAD.MOV.U32 R199, RZ, RZ, R0 ;  /* 0x000000ffffc77224 */ /* 0x000fe400078e0000 */
[----:B------:R-:W5:Y:S11]  /*28410*/  LDL.LU R0, [R1+0x13a8] ;  /* 0x0013a80001007983 */ /* 0x000f760000300800 */
[----:B------:R-:W-:Y:S10]  /*28420*/  @!UPT UIADD3 URZ, URZ, URZ, URZ ;  /* 0x0000003f3f3ff290 */ /* 0x000ff4000fffe03f */
[----:B------:R-:W-:Y:S01]  /*28430*/  IMAD.MOV.U32 R108, RZ, RZ, R35 ;  /* 0x000000ffff6c7224 */ /* 0x000fe200078e0023 */
[-C--:B------:R-:W-:Y:S08]  /*28440*/  HMMA.1688.F32.TF32 R152, R244, R8.reuse, R116 ;  /* 0x00000008f498723c */ /* 0x080ff00000081074 */
[----:B---3--:R-:W-:Y:S11]  /*28450*/  HMMA.1688.F32.TF32 R112, R160, R8, R172 ;  /* 0x00000008a070723c */ /* 0x008ff600000810ac */
[----:B------:R-:W-:Y:S11]  /*28460*/  @!UPT UIADD3 URZ, URZ, URZ, URZ ;  /* 0x0000003f3f3ff290 */ /* 0x000ff6000fffe03f */
[----:B------:R-:W-:Y:S01]  /*28470*/  @!UPT UIADD3 URZ, URZ, URZ, URZ ;  /* 0x0000003f3f3ff290 */ /* 0x000fe2000fffe03f */
[----:B------:R-:W-:Y:S04]  /*28480*/  STL [R1+0x131c], R112 ;  /* 0x00131c7001007387 */ /* 0x000fe80000100800 */
[----:B------:R-:W-:Y:S04]  /*28490*/  STL [R1+0x1318], R113 ;  /* 0x0013187101007387 */ /* 0x000fe80000100800 */
[----:B------:R-:W-:Y:S04]  /*284a0*/  STL [R1+0x1314], R114 ;  /* 0x0013147201007387 */ /* 0x000fe80000100800 */
[----:B------:R-:W-:Y:S04]  /*284b0*/  STL [R1+0x1310], R115 ;  /* 0x0013107301007387 */ /* 0x000fe80000100800 */
[----:B------:R-:W-:Y:S04]  /*284c0*/  STL.64 [R1+0x110], R32 ;  /* 0x0001102001007387 */ /* 0x000fe80000100a00 */
[----:B------:R1:W-:Y:S02]  /*284d0*/  STL [R1+0x118], R34 ;  /* 0x0001182201007387 */ /* 0x0003e40000100800 */
[-C--:B-1----:R-:W-:Y:S08]  /*284e0*/  HMMA.1688.F32.TF32 R32, R204, R4.reuse, R76 ;  /* 0x00000004cc20723c */ /* 0x082ff0000008104c */
[-C--:B--2---:R-:W-:Y:S01]  /*284f0*/  HMMA.1688.F32.TF32 R116, R160, R4.reuse, R176 ;  /* 0x00000004a074723c */ /* 0x084fe200000810b0 */
[----:B------:R-:W-:Y:S04]  /*28500*/  STL [R1+0x1320], R108 ;  /* 0x0013206c01007387 */ /* 0x000fe80000100800 */
[----:B------:R-:W-:Y:S03]  /*28510*/  LDS R76, [R252+0x43800] ;  /* 0x04380000fc4c7984 */ /* 0x000fe60000000800 */
[----:B------:R-:W-:Y:S01]  /*28520*/  HMMA.1688.F32.TF32 R156, R244, R4, R168 ;  /* 0x00000004f49c723c */ /* 0x000fe200000810a8 */
[----:B------:R-:W-:Y:S04]  /*28530*/  LDS R78, [R252+0x43c00] ;  /* 0x043c0000fc4e7984 */ /* 0x000fe80000000800 */
[----:B------:R-:W-:Y:S03]  /*28540*/  LDS R77, [R95+0x43800] ;  /* 0x043800005f4d7984 */ /* 0x000fe60000000800 */
[----:B------:R-:W-:Y:S01]  /*28550*/  IMAD.MOV.U32 R112, RZ, RZ, R32 ;  /* 0x000000ffff707224 */ /* 0x000fe200078e0020 */
[----:B------:R-:W-:Y:S01]  /*28560*/  HMMA.1688.F32.TF32 R132, R160, R228, R196 ;  /* 0x000000e4a084723c */ /* 0x000fe200000810c4 */
[----:B------:R-:W-:Y:S01]  /*28570*/  IMAD.MOV.U32 R113, RZ, RZ, R33 ;  /* 0x000000ffff717224 */ /* 0x000fe200078e0021 */
[----:B------:R-:W1:Y:S01]  /*28580*/  LDS R79, [R95+0x43c00] ;  /* 0x043c00005f4f7984 */ /* 0x000e620000000800 */
[----:B------:R-:W-:-:S02]  /*28590*/  IMAD.MOV.U32 R114, RZ, RZ, R34 ;  /* 0x000000ffff727224 */ /* 0x000fc400078e0022 */
[----:B------:R-:W-:-:S03]  /*285a0*/  IMAD.MOV.U32 R115, RZ, RZ, R35 ;  /* 0x000000ffff737224 */ /* 0x000fc600078e0023 */
[----:B------:R-:W-:Y:S01]  /*285b0*/  HMMA.1688.F32.TF32 R32, R160, R224, R192 ;  /* 0x000000e0a020723c */ /* 0x000fe200000810c0 */
[----:B------:R-:W-:Y:S04]  /*285c0*/  STL [R1+0x132c], R117 ;  /* 0x00132c7501007387 */ /* 0x000fe80000100800 */
[----:B------:R-:W-:Y:S04]  /*285d0*/  STL [R1+0x1328], R118 ;  /* 0x0013287601007387 */ /* 0x000fe80000100800 */
[----:B------:R2:W-:Y:S04]  /*285e0*/  STL [R1+0x1324], R119 ;  /* 0x0013247701007387 */ /* 0x0005e80000100800 */
[----:B------:R-:W3:Y:S04]  /*285f0*/  LDL.LU R192, [R1+0x2c0] ;  /* 0x0002c00001c07983 */ /* 0x000ee80000300800 */
[----:B------:R-:W3:Y:S04]  /*28600*/  LDL.LU R193, [R1+0x2c4] ;  /* 0x0002c40001c17983 */ /* 0x000ee80000300800 */
[----:B------:R-:W3:Y:S03]  /*28610*/  LDL.LU R194, [R1+0x2c8] ;  /* 0x0002c80001c27983 */ /* 0x000ee60000300800 */
[----:B------:R-:W-:Y:S01]  /*28620*/  IMAD.MOV.U32 R101, RZ, RZ, R32 ;  /* 0x000000ffff657224 */ /* 0x000fe200078e0020 */
[----:B------:R-:W3:Y:S01]  /*28630*/  LDL.LU R195, [R1+0x2cc] ;  /* 0x0002cc0001c37983 */ /* 0x000ee20000300800 */
[----:B------:R-:W-:-:S02]  /*28640*/  IMAD.MOV.U32 R102, RZ, RZ, R33 ;  /* 0x000000ffff667224 */ /* 0x000fc400078e0021 */
[----:B------:R-:W-:Y:S02]  /*28650*/  IMAD.MOV.U32 R103, RZ, RZ, R34 ;  /* 0x000000ffff677224 */ /* 0x000fe400078e0022 */
[----:B------:R-:W-:Y:S02]  /*28660*/  IMAD.MOV.U32 R96, RZ, RZ, R35 ;  /* 0x000000ffff607224 */ /* 0x000fe400078e0023 */
[----:B------:R-:W-:Y:S01]  /*28670*/  HMMA.1688.F32.TF32 R32, R160, R220, R248 ;  /* 0x000000dca020723c */ /* 0x000fe200000810f8 */
[----:B------:R-:W2:Y:S04]  /*28680*/  LDL.LU R248, [R1+0x2b0] ;  /* 0x0002b00001f87983 */ /* 0x000ea80000300800 */
[----:B------:R-:W2:Y:S04]  /*28690*/  LDL.LU R249, [R1+0x2b4] ;  /* 0x0002b40001f97983 */ /* 0x000ea80000300800 */
[----:B------:R-:W2:Y:S04]  /*286a0*/  LDL.LU R250, [R1+0x2b8] ;  /* 0x0002b80001fa7983 */ /* 0x000ea80000300800 */
[----:B------:R-:W2:Y:S04]  /*286b0*/  LDL.LU R251, [R1+0x2bc] ;  /* 0x0002bc0001fb7983 */ /* 0x000ea80000300800 */
[----:B------:R-:W5:Y:S04]  /*286c0*/  LDL.LU R168, [R1+0x2a0] ;  /* 0x0002a00001a87983 */ /* 0x000f680000300800 */
[----:B------:R-:W5:Y:S03]  /*286d0*/  LDL.LU R169, [R1+0x2a4] ;  /* 0x0002a40001a97983 */ /* 0x000f660000300800 */
[----:B------:R-:W-:Y:S01]  /*286e0*/  IMAD.MOV.U32 R105, RZ, RZ, R32 ;  /* 0x000000ffff697224 */ /* 0x000fe200078e0020 */
[----:B------:R-:W5:Y:S01]  /*286f0*/  LDL.LU R170, [R1+0x2a8] ;  /* 0x0002a80001aa7983 */ /* 0x000f620000300800 */
[----:B------:R-:W-:-:S02]  /*28700*/  IMAD.MOV.U32 R106, RZ, RZ, R33 ;  /* 0x000000ffff6a7224 */ /* 0x000fc400078e0021 */
[----:B------:R-:W-:Y:S01]  /*28710*/  IMAD.MOV.U32 R107, RZ, RZ, R34 ;  /* 0x000000ffff6b7224 */ /* 0x000fe200078e0022 */
[----:B------:R-:W5:Y:S01]  /*28720*/  LDL.LU R171, [R1+0x2ac] ;  /* 0x0002ac0001ab7983 */ /* 0x000f620000300800 */
[----:B------:R-:W-:Y:S02]  /*28730*/  IMAD.MOV.U32 R100, RZ, RZ, R35 ;  /* 0x000000ffff647224 */ /* 0x000fe400078e0023 */
[----:B------:R-:W-:Y:S01]  /*28740*/  HMMA.1688.F32.TF32 R32, R160, R216, R188 ;  /* 0x000000d8a020723c */ /* 0x000fe200000810bc */
[----:B------:R-:W5:Y:S04]  /*28750*/  LDL.LU R36, [R1+0x290] ;  /* 0x0002900001247983 */ /* 0x000f680000300800 */
[----:B------:R-:W5:Y:S04]  /*28760*/  LDL.LU R37, [R1+0x294] ;  /* 0x0002940001257983 */ /* 0x000f680000300800 */
[----:B------:R-:W5:Y:S04]  /*28770*/  LDL.LU R38, [R1+0x298] ;  /* 0x0002980001267983 */ /* 0x000f680000300800 */
[----:B------:R-:W5:Y:S04]  /*28780*/  LDL.LU R39, [R1+0x29c] ;  /* 0x00029c0001277983 */ /* 0x000f680000300800 */
        /* <DEDUP_REMOVED lines=8> */
[C---:B------:R-:W-:Y:S08]  /*28810*/  HMMA.1688.F32.TF32 R32, R160.reuse, R212, R184 ;  /* 0x000000d4a020723c */ /* 0x040ff000000810b8 */
[C---:B----4-:R-:W-:Y:S08]  /*28820*/  HMMA.1688.F32.TF32 R120, R160.reuse, R240, R120 ;  /* 0x000000f0a078723c */ /* 0x050ff00000081078 */
[----:B------:R-:W-:Y:S08]  /*28830*/  HMMA.1688.F32.TF32 R124, R160, R236, R124 ;  /* 0x000000eca07c723c */ /* 0x000ff0000008107c */
[----:B------:R-:W-:Y:S01]  /*28840*/  MOV R109, R32 ;  /* 0x00000020006d7202 */ /* 0x000fe20000000f00 */
[----:B------:R-:W-:Y:S01]  /*28850*/  IMAD.MOV.U32 R110, RZ, RZ, R33 ;  /* 0x000000ffff6e7224 */ /* 0x000fe200078e0021 */
[----:B------:R-:W4:Y:S01]  /*28860*/  LDL.LU R32, [R1+0x270] ;  /* 0x0002700001207983 */ /* 0x000f220000300800 */
[----:B------:R-:W-:-:S03]  /*28870*/  IMAD.MOV.U32 R111, RZ, RZ, R34 ;  /* 0x000000ffff6f7224 */ /* 0x000fc600078e0022 */
[----:B------:R-:W4:Y:S01]  /*28880*/  LDL.LU R33, [R1+0x274] ;  /* 0x0002740001217983 */ /* 0x000f220000300800 */
[C---:B------:R-:W-:Y:S03]  /*28890*/  HMMA.1688.F32.TF32 R128, R160.reuse, R232, R128 ;  /* 0x000000e8a080723c */ /* 0x040fe60000081080 */
[----:B------:R-:W4:Y:S04]  /*288a0*/  LDL.LU R34, [R1+0x278] ;  /* 0x0002780001227983 */ /* 0x000f280000300800 */
[----:B------:R-:W4:Y:S01]  /*288b0*/  LDL.LU R196, [R1+0x240] ;  /* 0x0002400001c47983 */ /* 0x000f220000300800 */
[----:B------:R-:W-:Y:S03]  /*288c0*/  HMMA.1688.F32.TF32 R140, R160, R208, R180 ;  /* 0x000000d0a08c723c */ /* 0x000fe600000810b4 */
[----:B------:R-:W4:Y:S04]  /*288d0*/  LDL.LU R197, [R1+0x244] ;  /* 0x0002440001c57983 */ /* 0x000f280000300800 */
[----:B------:R-:W4:Y:S04]  /*288e0*/  LDL.LU R198, [R1+0x248] ;  /* 0x0002480001c67983 */ /* 0x000f280000300800 */
[----:B------:R-:W4:Y:S01]  /*288f0*/  LDL.LU R199, [R1+0x24c] ;  /* 0x00024c0001c77983 */ /* 0x000f220000300800 */
[C---:B---3--:R-:W-:Y:S03]  /*28900*/  HMMA.1688.F32.TF32 R160, R244.reuse, R240, R192 ;  /* 0x000000f0f4a0723c */ /* 0x048fe600000810c0 */
[----:B------:R-:W3:Y:S04]  /*28910*/  LDL.LU R192, [R1+0x230] ;  /* 0x0002300001c07983 */ /* 0x000ee80000300800 */
[----:B------:R-:W3:Y:S04]  /*28920*/  LDL.LU R193, [R1+0x234] ;  /* 0x0002340001c17983 */ /* 0x000ee80000300800 */
[----:B------:R-:W3:Y:S04]  /*28930*/  LDL.LU R194, [R1+0x238] ;  /* 0x0002380001c27983 */ /* 0x000ee80000300800 */
[----:B------:R-:W3:Y:S01]  /*28940*/  LDL.LU R195, [R1+0x23c] ;  /* 0x00023c0001c37983 */ /* 0x000ee20000300800 */
[----:B--2---:R-:W-:Y:S03]  /*28950*/  HMMA.1688.F32.TF32 R164, R244, R236, R248 ;  /* 0x000000ecf4a4723c */ /* 0x004fe600000810f8 */
[----:B------:R-:W2:Y:S04]  /*28960*/  LDL.LU R248, [R1+0x220] ;  /* 0x0002200001f87983 */ /* 0x000ea80000300800 */
[----:B------:R-:W2:Y:S04]  /*28970*/  LDL.LU R249, [R1+0x224] ;  /* 0x0002240001f97983 */ /* 0x000ea80000300800 */
[----:B------:R-:W2:Y:S04]  /*28980*/  LDL.LU R250, [R1+0x228] ;  /* 0x0002280001fa7983 */ /* 0x000ea80000300800 */
[----:B------:R-:W2:Y:S01]  /*28990*/  LDL.LU R251, [R1+0x22c] ;  /* 0x00022c0001fb7983 */ /* 0x000ea20000300800 */
[----:B------:R-:W-:-:S02]  /*289a0*/  IMAD.MOV.U32 R97, RZ, RZ, R140 ;  /* 0x000000ffff617224 */ /* 0x000fc400078e008c */
[----:B------:R-:W-:Y:S01]  /*289b0*/  IMAD.MOV.U32 R24, RZ, RZ, R35 ;  /* 0x000000ffff187224 */ /* 0x000fe200078e0023 */
[----:B------:R-:W2:Y:S01]  /*289c0*/  LDL.LU R140, [R1+0xd0] ;  /* 0x0000d000018c7983 */ /* 0x000ea20000300800 */
[----:B------:R-:W-:Y:S02]  /*289d0*/  IMAD.MOV.U32 R98, RZ, RZ, R141 ;  /* 0x000000ffff627224 */ /* 0x000fe400078e008d */
[----:B-----5:R-:W-:Y:S01]  /*289e0*/  IMAD.MOV.U32 R35, RZ, RZ, R0 ;  /* 0x000000ffff237224 */ /* 0x020fe200078e0000 */
[----:B------:R-:W5:Y:S01]  /*289f0*/  LDL.LU R141, [R1+0xd4] ;  /* 0x0000d400018d7983 */ /* 0x000f620000300800 */
[----:B------:R-:W-:Y:S02]  /*28a00*/  IMAD.MOV.U32 R99, RZ, RZ, R142 ;  /* 0x000000ffff637224 */ /* 0x000fe400078e008e */
[----:B------:R-:W-:Y:S01]  /*28a10*/  IMAD.MOV.U32 R0, RZ, RZ, R143 ;  /* 0x000000ffff007224 */ /* 0x000fe200078e008f */
[----:B------:R-:W5:Y:S04]  /*28a20*/  LDL.LU R142, [R1+0xd8] ;  /* 0x0000d800018e7983 */ /* 0x000f680000300800 */
[----:B------:R-:W5:Y:S01]  /*28a30*/  LDL.LU R143, [R1+0xdc] ;  /* 0x0000dc00018f7983 */ /* 0x000f620000300800 */
[C---:B------:R-:W-:Y:S03]  /*28a40*/  HMMA.1688.F32.TF32 R172, R244.reuse, R228, R36 ;  /* 0x000000e4f4ac723c */ /* 0x040fe60000081024 */
[----:B------:R-:W5:Y:S04]  /*28a50*/  LDL.LU R36, [R1+0xb0] ;  /* 0x0000b00001247983 */ /* 0x000f680000300800 */
[----:B------:R-:W5:Y:S04]  /*28a60*/  LDL.LU R37, [R1+0xb4] ;  /* 0x0000b40001257983 */ /* 0x000f680000300800 */
[----:B------:R-:W5:Y:S04]  /*28a70*/  LDL.LU R38, [R1+0xb8] ;  /* 0x0000b80001267983 */ /* 0x000f680000300800 */
[----:B------:R-:W5:Y:S01]  /*28a80*/  LDL.LU R39, [R1+0xbc] ;  /* 0x0000bc0001277983 */ /* 0x000f620000300800 */
[C---:B------:R-:W-:Y:S03]  /*28a90*/  HMMA.1688.F32.TF32 R176, R244.reuse, R224, R136 ;  /* 0x000000e0f4b0723c */ /* 0x040fe60000081088 */
[----:B------:R-:W5:Y:S04]  /*28aa0*/  LDL.LU R136, [R1+0xa0] ;  /* 0x0000a00001887983 */ /* 0x000f680000300800 */
[----:B------:R-:W5:Y:S04]  /*28ab0*/  LDL.LU R137, [R1+0xa4] ;  /* 0x0000a40001897983 */ /* 0x000f680000300800 */
[----:B------:R-:W5:Y:S04]  /*28ac0*/  LDL.LU R138, [R1+0xa8] ;  /* 0x0000a800018a7983 */ /* 0x000f680000300800 */
[----:B------:R-:W5:Y:S01]  /*28ad0*/  LDL.LU R139, [R1+0xac] ;  /* 0x0000ac00018b7983 */ /* 0x000f620000300800 */
[C---:B------:R-:W-:Y:S08]  /*28ae0*/  HMMA.1688.F32.TF32 R144, R244.reuse, R16, R144 ;  /* 0x00000010f490723c */ /* 0x040ff00000081090 */
[C---:B------:R-:W-:Y:S08]  /*28af0*/  HMMA.1688.F32.TF32 R168, R244.reuse, R232, R168 ;  /* 0x000000e8f4a8723c */ /* 0x040ff000000810a8 */
[C---:B----4-:R-:W-:Y:S01]  /*28b00*/  HMMA.1688.F32.TF32 R180, R244.reuse, R220, R32 ;  /* 0x000000dcf4b4723c */ /* 0x050fe20000081020 */
[----:B------:R-:W4:Y:S04]  /*28b10*/  LDL.LU R32, [R1+0x90] ;  /* 0x0000900001207983 */ /* 0x000f280000300800 */
[----:B------:R-:W4:Y:S04]  /*28b20*/  LDL.LU R33, [R1+0x94] ;  /* 0x0000940001217983 */ /* 0x000f280000300800 */
[----:B------:R-:W4:Y:S04]  /*28b30*/  LDL.LU R34, [R1+0x98] ;  /* 0x0000980001227983 */ /* 0x000f280000300800 */
[----:B------:R-:W4:Y:S01]  /*28b40*/  LDL.LU R35, [R1+0x9c] ;  /* 0x00009c0001237983 */ /* 0x000f220000300800 */
[C---:B------:R-:W-:Y:S03]  /*28b50*/  HMMA.1688.F32.TF32 R184, R244.reuse, R216, R196 ;  /* 0x000000d8f4b8723c */ /* 0x040fe600000810c4 */
[----:B------:R-:W4:Y:S04]  /*28b60*/  LDL.LU R196, [R1+0x80] ;  /* 0x0000800001c47983 */ /* 0x000f280000300800 */
        /* <DEDUP_REMOVED lines=9> */
[----:B------:R-:W2:Y:S04]  /*28c00*/  LDL.LU R248, [R1] ;  /* 0x0000000001f87983 */ /* 0x000ea80000300800 */
[----:B------:R-:W2:Y:S04]  /*28c10*/  LDL.LU R249, [R1+0x4] ;  /* 0x0000040001f97983 */ /* 0x000ea80000300800 */
[----:B------:R-:W2:Y:S01]  /*28c20*/  LDL.LU R250, [R1+0x8] ;  /* 0x0000080001fa7983 */ /* 0x000ea20000300800 */
[----:B------:R-:W-:Y:S01]  /*28c30*/  IMAD.MOV.U32 R251, RZ, RZ, R2 ;  /* 0x000000fffffb7224 */ /* 0x000fe200078e0002 */
[C---:B-----5:R-:W-:Y:S08]  /*28c40*/  HMMA.1688.F32.TF32 R140, R204.reuse, R240, R140 ;  /* 0x000000f0cc8c723c */ /* 0x060ff0000008108c */
[C---:B------:R-:W-:Y:S08]  /*28c50*/  HMMA.1688.F32.TF32 R36, R204.reuse, R236, R36 ;  /* 0x000000eccc24723c */ /* 0x040ff00000081024 */
[----:B------:R-:W-:Y:S08]  /*28c60*/  HMMA.1688.F32.TF32 R136, R204, R232, R136 ;  /* 0x000000e8cc88723c */ /* 0x000ff00000081088 */
[----:B------:R-:W-:-:S02]  /*28c70*/  IMAD.MOV.U32 R17, RZ, RZ, R142 ;  /* 0x000000ffff117224 */ /* 0x000fc400078e008e */
[----:B------:R-:W-:Y:S02]  /*28c80*/  IMAD.MOV.U32 R16, RZ, RZ, R143 ;  /* 0x000000ffff107224 */ /* 0x000fe400078e008f */
[----:B------:R-:W-:Y:S01]  /*28c90*/  IMAD.MOV.U32 R21, RZ, RZ, R140 ;  /* 0x000000ffff157224 */ /* 0x000fe200078e008c */
[----:B------:R-:W5:Y:S01]  /*28ca0*/  LDL.LU.64 R142, [R1+0x13a0] ;  /* 0x0013a000018e7983 */ /* 0x000f620000300a00 */
[----:B------:R-:W-:Y:S02]  /*28cb0*/  IMAD.MOV.U32 R20, RZ, RZ, R141 ;  /* 0x000000ffff147224 */ /* 0x000fe400078e008d */
[----:B------:R-:W-:Y:S01]  /*28cc0*/  IMAD.MOV.U32 R237, RZ, RZ, R38 ;  /* 0x000000ffffed7224 */ /* 0x000fe200078e0026 */
[----:B------:R-:W5:Y:S01]  /*28cd0*/  LDL.LU.64 R140, [R1+0x1398] ;  /* 0x00139800018c7983 */ /* 0x000f620000300a00 */
[----:B------:R-:W-:Y:S02]  /*28ce0*/  IMAD.MOV.U32 R236, RZ, RZ, R39 ;  /* 0x000000ffffec7224 */ /* 0x000fe400078e0027 */
[----:B------:R-:W-:Y:S01]  /*28cf0*/  IMAD.MOV.U32 R241, RZ, RZ, R36 ;  /* 0x000000fffff17224 */ /* 0x000fe200078e0024 */
[----:B------:R-:W5:Y:S01]  /*28d00*/  LDL.LU.64 R38, [R1+0x1390] ;  /* 0x0013900001267983 */ /* 0x000f620000300a00 */
[----:B------:R-:W-:-:S03]  /*28d10*/  IMAD.MOV.U32 R240, RZ, RZ, R37 ;  /* 0x000000fffff07224 */ /* 0x000fc600078e0025 */
[----:B------:R-:W5:Y:S01]  /*28d20*/  LDL.LU.64 R36, [R1+0x1388] ;  /* 0x0013880001247983 */ /* 0x000f620000300a00 */
[C---:B----4-:R-:W-:Y:S08]  /*28d30*/  HMMA.1688.F32.TF32 R32, R204.reuse, R228, R32 ;  /* 0x000000e4cc20723c */ /* 0x050ff00000081020 */
[----:B------:R-:W-:Y:S01]  /*28d40*/  HMMA.1688.F32.TF32 R196, R204, R224, R196 ;  /* 0x000000e0ccc4723c */ /* 0x000fe200000810c4 */
[----:B------:R-:W-:Y:S01]  /*28d50*/  IMAD.MOV.U32 R9, RZ, RZ, R138 ;  /* 0x000000ffff097224 */ /* 0x000fe200078e008a */
[----:B------:R-:W-:Y:S01]  /*28d60*/  MOV R8, R139 ;  /* 0x0000008b00087202 */ /* 0x000fe20000000f00 */
[----:B------:R-:W-:Y:S01]  /*28d70*/  IMAD.MOV.U32 R13, RZ, RZ, R136 ;  /* 0x000000ffff0d7224 */ /* 0x000fe200078e0088 */
[----:B------:R-:W4:Y:S01]  /*28d80*/  LDL.LU.64 R138, [R1+0x1380] ;  /* 0x00138000018a7983 */ /* 0x000f220000300a00 */
[----:B------:R-:W-:-:S03]  /*28d90*/  IMAD.MOV.U32 R12, RZ, RZ, R137 ;  /* 0x000000ffff0c7224 */ /* 0x000fc600078e0089 */
[----:B------:R-:W4:Y:S08]  /*28da0*/  LDL.LU.64 R136, [R1+0x1378] ;  /* 0x0013780001887983 */ /* 0x000f300000300a00 */
[----:B------:R-:W-:Y:S02]  /*28db0*/  IMAD.MOV.U32 R229, RZ, RZ, R34 ;  /* 0x000000ffffe57224 */ /* 0x000fe400078e0022 */
[----:B------:R-:W-:-:S02]  /*28dc0*/  IMAD.MOV.U32 R228, RZ, RZ, R35 ;  /* 0x000000ffffe47224 */ /* 0x000fc400078e0023 */
[----:B------:R-:W-:Y:S01]  /*28dd0*/  IMAD.MOV.U32 R233, RZ, RZ, R32 ;  /* 0x000000ffffe97224 */ /* 0x000fe200078e0020 */
[----:B------:R-:W4:Y:S01]  /*28de0*/  LDL.LU.64 R34, [R1+0x1370] ;  /* 0x0013700001227983 */ /* 0x000f220000300a00 */
[----:B------:R-:W-:-:S03]  /*28df0*/  IMAD.MOV.U32 R232, RZ, RZ, R33 ;  /* 0x000000ffffe87224 */ /* 0x000fc600078e0021 */
[----:B------:R-:W4:Y:S01]  /*28e00*/  LDL.LU.64 R32, [R1+0x1368] ;  /* 0x0013680001207983 */ /* 0x000f220000300a00 */
[----:B------:R-:W-:Y:S02]  /*28e10*/  IMAD.MOV.U32 R3, RZ, RZ, R198 ;  /* 0x000000ffff037224 */ /* 0x000fe400078e00c6 */
[----:B------:R-:W-:Y:S02]  /*28e20*/  IMAD.MOV.U32 R2, RZ, RZ, R199 ;  /* 0x000000ffff027224 */ /* 0x000fe400078e00c7 */
[----:B------:R-:W-:Y:S01]  /*28e30*/  IMAD.MOV.U32 R5, RZ, RZ, R196 ;  /* 0x000000ffff057224 */ /* 0x000fe200078e00c4 */
[----:B------:R-:W4:Y:S01]  /*28e40*/  LDL.LU.64 R198, [R1+0x1360] ;  /* 0x0013600001c67983 */ /* 0x000f220000300a00 */
[----:B------:R-:W-:-:S03]  /*28e50*/  IMAD.MOV.U32 R4, RZ, RZ, R197 ;  /* 0x000000ffff047224 */ /* 0x000fc600078e00c5 */
[----:B------:R-:W4:Y:S01]  /*28e60*/  LDL.LU.64 R196, [R1+0x1358] ;  /* 0x0013580001c47983 */ /* 0x000f220000300a00 */
[C---:B---3--:R-:W-:Y:S08]  /*28e70*/  HMMA.1688.F32.TF32 R192, R204.reuse, R220, R192 ;  /* 0x000000dcccc0723c */ /* 0x048ff000000810c0 */
[----:B--2---:R-:W-:Y:S11]  /*28e80*/  HMMA.1688.F32.TF32 R248, R204, R216, R248 ;  /* 0x000000d8ccf8723c */ /* 0x004ff600000810f8 */
[----:B------:R-:W-:Y:S05]  /*28e90*/  @!UPT UIADD3 URZ, URZ, URZ, URZ ;  /* 0x0000003f3f3ff290 */ /* 0x000fea000fffe03f */
[----:B------:R-:W-:Y:S02]  /*28ea0*/  IMAD.MOV.U32 R221, RZ, RZ, R194 ;  /* 0x000000ffffdd7224 */ /* 0x000fe400078e00c2 */
[----:B------:R-:W-:Y:S02]  /*28eb0*/  IMAD.MOV.U32 R220, RZ, RZ, R195 ;  /* 0x000000ffffdc7224 */ /* 0x000fe400078e00c3 */
[----:B------:R-:W-:Y:S01]  /*28ec0*/  IMAD.MOV.U32 R225, RZ, RZ, R192 ;  /* 0x000000ffffe17224 */ /* 0x000fe200078e00c0 */
[----:B------:R-:W2:Y:S01]  /*28ed0*/  LDL.LU.64 R194, [R1+0x1350] ;  /* 0x0013500001c27983 */ /* 0x000ea20000300a00 */
[----:B------:R-:W-:-:S03]  /*28ee0*/  IMAD.MOV.U32 R224, RZ, RZ, R193 ;  /* 0x000000ffffe07224 */ /* 0x000fc600078e00c1 */
[----:B------:R-:W2:Y:S01]  /*28ef0*/  LDL.LU.64 R192, [R1+0x1348] ;  /* 0x0013480001c07983 */ /* 0x000ea20000300a00 */
[----:B------:R-:W-:Y:S02]  /*28f00*/  IMAD.MOV.U32 R217, RZ, RZ, R250 ;  /* 0x000000ffffd97224 */ /* 0x000fe400078e00fa */
[----:B------:R-:W-:Y:S02]  /*28f10*/  IMAD.MOV.U32 R216, RZ, RZ, R251 ;  /* 0x000000ffffd87224 */ /* 0x000fe400078e00fb */
[----:B------:R-:W-:Y:S01]  /*28f20*/  IMAD.MOV.U32 R119, RZ, RZ, R248 ;  /* 0x000000ffff777224 */ /* 0x000fe200078e00f8 */
[----:B------:R-:W3:Y:S01]  /*28f30*/  LDL.LU.64 R250, [R1+0x1340] ;  /* 0x0013400001fa7983 */ /* 0x000ee20000300a00 */
[----:B------:R-:W-:-:S03]  /*28f40*/  IMAD.MOV.U32 R108, RZ, RZ, R249 ;  /* 0x000000ffff6c7224 */ /* 0x000fc600078e00f9 */
[----:B------:R-:W3:Y:S01]  /*28f50*/  LDL.LU.64 R248, [R1+0x1338] ;  /* 0x0013380001f87983 */ /* 0x000ee20000300a00 */
[----:B-1----:R-:W-:Y:S08]  /*28f60*/  HMMA.1688.F32.TF32 R40, R76, R18, R40 ;  /* 0x000000124c28723c */ /* 0x002ff00000081028 */
[C---:B---3--:R-:W-:Y:S11]  /*28f70*/  HMMA.1688.F32.TF32 R248, R204.reuse, R212, R248 ;  /* 0x000000d4ccf8723c */ /* 0x048ff600000810f8 */
[----:B------:R-:W-:Y:S11]  /*28f80*/  @!UPT UIADD3 URZ, URZ, URZ, URZ ;  /* 0x0000003f3f3ff290 */ /* 0x000ff6000fffe03f */
[----:B------:R-:W-:Y:S02]  /*28f90*/  @!UPT UIADD3 URZ, URZ, URZ, URZ ;  /* 0x0000003f3f3ff290 */ /* 0x000fe4000fffe03f */
[----:B------:R-:W-:Y:S02]  /*28fa0*/  IMAD.MOV.U32 R117, RZ, RZ, R248 ;  /* 0x000000ffff757224 */ /* 0x000fe400078e00f8 */
[----:B------:R-:W-:Y:S02]  /*28fb0*/  IMAD.MOV.U32 R118, RZ, RZ, R249 ;  /* 0x000000ffff767224 */ /* 0x000fe400078e00f9 */
[----:B------:R-:W-:Y:S02]  /*28fc0*/  IMAD.MOV.U32 R213, RZ, RZ, R250 ;  /* 0x000000ffffd57224 */ /* 0x000fe400078e00fa */
[----:B------:R-:W-:Y:S02]  /*28fd0*/  IMAD.MOV.U32 R212, RZ, RZ, R251 ;  /* 0x000000ffffd47224 */ /* 0x000fe400078e00fb */
[----:B--2---:R-:W-:Y:S01]  /*28fe0*/  HMMA.1688.F32.TF32 R248, R204, R208, R192 ;  /* 0x000000d0ccf8723c */ /* 0x004fe200000810c0 */
[----:B------:R-:W2:Y:S04]  /*28ff0*/  LDL.LU R208, [R1+0x2f4] ;  /* 0x0002f40001d07983 */ /* 0x000ea80000300800 */
[----:B------:R-:W3:Y:S03]  /*29000*/  LDL.LU R209, [R1+0x2f8] ;  /* 0x0002f80001d17983 */ /* 0x000ee60000300800 */
[C---:B-----5:R-:W-:Y:S08]  /*29010*/  HMMA.1688.F32.TF32 R192, R76.reuse, R22, R36 ;  /* 0x000000164cc0723c */ /* 0x060ff00000081024 */
[C---:B------:R-:W-:Y:S01]  /*29020*/  HMMA.1688.F32.TF32 R36, R76.reuse, R14, R44 ;  /* 0x0000000e4c24723c */ /* 0x040fe2000008102c */
[----:B------:R-:W-:Y:S04]  /*29030*/  STL.64 [R1+0xe0], R40 ;  /* 0x0000e02801007387 */ /* 0x000fe80000100a00 */
[----:B------:R-:W-:Y:S11]  /*29040*/  STL.64 [R1+0xe8], R42 ;  /* 0x0000e82a01007387 */ /* 0x000ff60000100a00 */
[----:B------:R-:W-:Y:S07]  /*29050*/  @!UPT UIADD3 URZ, URZ, URZ, URZ ;  /* 0x0000003f3f3ff290 */ /* 0x000fee000fffe03f */
[----:B------:R-:W-:Y:S04]  /*29060*/  STL.64 [R1+0x100], R36 ;  /* 0x0001002401007387 */ /* 0x000fe80000100a00 */
[----:B------:R1:W-:Y:S02]  /*29070*/  STL.64 [R1+0x108], R38 ;  /* 0x0001082601007387 */ /* 0x0003e40000100a00 */
[C---:B-1----:R-:W-:Y:S11]  /*29080*/  HMMA.1688.F32.TF32 R36, R76.reuse, R10, R48 ;  /* 0x0000000a4c24723c */ /* 0x042ff60000081030 */
[----:B------:R-:W-:Y:S11]  /*29090*/  @!UPT UIADD3 URZ, URZ, URZ, URZ ;  /* 0x0000003f3f3ff290 */ /* 0x000ff6000fffe03f */
[----:B------:R-:W-:Y:S01]  /*290a0*/  @!UPT UIADD3 URZ, URZ, URZ, URZ ;  /* 0x0000003f3f3ff290 */ /* 0x000fe2000fffe03f */
[----:B------:R-:W-:Y:S04]  /*290b0*/  STL.64 [R1+0x1d0], R36 ;  /* 0x0001d02401007387 */ /* 0x000fe80000100a00 */
[----:B------:R1:W-:Y:S02]  /*290c0*/  STL.64 [R1+0x1d8], R38 ;  /* 0x0001d82601007387 */ /* 0x0003e40000100a00 */
[C---:B-1----:R-:W-:Y:S08]  /*290d0*/  HMMA.1688.F32.TF32 R36, R76.reuse, R6, R52 ;  /* 0x000000064c24723c */ /* 0x042ff00000081034 */
[C---:B----4-:R-:W-:Y:S08]  /*290e0*/  HMMA.1688.F32.TF32 R204, R76.reuse, R30, R196 ;  /* 0x0000001e4ccc723c */ /* 0x050ff000000810c4 */
[C---:B------:R-:W-:Y:S01]  /*290f0*/  HMMA.1688.F32.TF32 R196, R76.reuse, R26, R32 ;  /* 0x0000001a4cc4723c */ /* 0x040fe20000081020 */
[----:B------:R-:W-:Y:S04]  /*29100*/  LDS R33, [R95+0x43880] ;  /* 0x043880005f217984 */ /* 0x000fe80000000800 */
[----:B------:R1:W-:Y:S03]  /*29110*/  LDS R35, [R95+0x43c80] ;  /* 0x043c80005f237984 */ /* 0x0003e60000000800 */
[C---:B------:R-:W-:Y:S01]  /*29120*/  HMMA.1688.F32.TF32 R44, R76.reuse, R242, R56 ;  /* 0x000000f24c2c723c */ /* 0x040fe20000081038 */
[----:B------:R-:W-:Y:S04]  /*29130*/  LDS R32, [R252+0x43880] ;  /* 0x04388000fc207984 */ /* 0x000fe80000000800 */
[----:B-1----:R-:W4:Y:S03]  /*29140*/  LDL.LU R95, [R1+0x1330] ;  /* 0x00133000015f7983 */ /* 0x002f260000300800 */
[C---:B------:R-:W-:Y:S01]  /*29150*/  HMMA.1688.F32.TF32 R40, R76.reuse, R238, R60 ;  /* 0x000000ee4c28723c */ /* 0x040fe2000008103c */
[----:B------:R-:W-:Y:S04]  /*29160*/  STL.64 [R1+0x1c0], R36 ;  /* 0x0001c02401007387 */ /* 0x000fe80000100a00 */
[----:B------:R1:W-:Y:S03]  /*29170*/  STL.64 [R1+0x1c8], R38 ;  /* 0x0001c82601007387 */ /* 0x0003e60000100a00 */
[C---:B------:R-:W-:Y:S01]  /*29180*/  HMMA.1688.F32.TF32 R48, R76.reuse, R230, R68 ;  /* 0x000000e64c30723c */ /* 0x040fe20000081044 */
[----:B------:R-:W5:Y:S07]  /*29190*/  LDS R34, [R252+0x43c80] ;  /* 0x043c8000fc227984 */ /* 0x000f6e0000000800 */
[C---:B-1----:R-:W-:Y:S01]  /*291a0*/  HMMA.1688.F32.TF32 R36, R76.reuse, R234, R64 ;  /* 0x000000ea4c24723c */ /* 0x042fe20000081040 */
[----:B------:R1:W-:Y:S04]  /*291b0*/  STL.64 [R1+0x1b0], R44 ;  /* 0x0001b02c01007387 */ /* 0x0003e80000100a00 */
[----:B------:R-:W-:Y:S04]  /*291c0*/  STL.64 [R1+0x1b8], R46 ;  /* 0x0001b82e01007387 */ /* 0x000fe80000100a00 */
[----:B-1----:R-:W4:Y:S04]  /*291d0*/  LDL.LU R44, [R1+0x40] ;  /* 0x00004000012c7983 */ /* 0x002f280000300800 */
[----:B------:R-:W-:Y:S04]  /*291e0*/  STL.64 [R1+0x1a0], R40 ;  /* 0x0001a02801007387 */ /* 0x000fe80000100a00 */
[----:B------:R1:W-:Y:S06]  /*291f0*/  STL.64 [R1+0x1a8], R42 ;  /* 0x0001a82a01007387 */ /* 0x0003ec0000100a00 */
[----:B------:R-:W-:Y:S04]  /*29200*/  STL.64 [R1+0x190], R36 ;  /* 0x0001902401007387 */ /* 0x000fe80000100a00 */
[----:B------:R-:W-:Y:S04]  /*29210*/  STL.64 [R1+0x198], R38 ;  /* 0x0001982601007387 */ /* 0x000fe80000100a00 */
[----:B------:R-:W4:Y:S01]  /*29220*/  LDL.LU R45, [R1+0x44] ;  /* 0x00004400012d7983 */ /* 0x000f220000300800 */
[C---:B-1----:R-:W-:Y:S03]  /*29230*/  HMMA.1688.F32.TF32 R40, R76.reuse, R226, R72 ;  /* 0x000000e24c28723c */ /* 0x042fe60000081048 */
[----:B------:R-:W4:Y:S04]  /*29240*/  LDL.LU R46, [R1+0x48] ;  /* 0x00004800012e7983 */ /* 0x000f280000300800 */
[----:B------:R-:W4:Y:S04]  /*29250*/  LDL.LU R47, [R1+0x4c] ;  /* 0x00004c00012f7983 */ /* 0x000f280000300800 */
[----:B------:R-:W-:Y:S04]  /*29260*/  STL.64 [R1+0x180], R48 ;  /* 0x0001803001007387 */ /* 0x000fe80000100a00 */
[----:B------:R1:W-:Y:S02]  /*29270*/  STL.64 [R1+0x188], R50 ;  /* 0x0001883201007387 */ /* 0x0003e40000100a00 */
[C---:B-1----:R-:W-:Y:S06]  /*29280*/  HMMA.1688.F32.TF32 R48, R76.reuse, R222, R200 ;  /* 0x000000de4c30723c */ /* 0x042fec00000810c8 */
[----:B------:R-:W-:Y:S04]  /*29290*/  STL.64 [R1+0x170], R40 ;  /* 0x0001702801007387 */ /* 0x000fe80000100a00 */
[----:B------:R1:W-:Y:S01]  /*292a0*/  STL.64 [R1+0x178], R42 ;  /* 0x0001782a01007387 */ /* 0x0003e20000100a00 */
[C---:B------:R-:W-:Y:S08]  /*292b0*/  HMMA.1688.F32.TF32 R52, R76.reuse, R214, R84 ;  /* 0x000000d64c34723c */ /* 0x040ff00000081054 */
[C---:B-1----:R-:W-:Y:S04]  /*292c0*/  HMMA.1688.F32.TF32 R40, R76.reuse, R218, R80 ;  /* 0x000000da4c28723c */ /* 0x042fe80000081050 */
[----:B------:R-:W-:Y:S04]  /*292d0*/  STL.64 [R1+0x160], R48 ;  /* 0x0001603001007387 */ /* 0x000fe80000100a00 */
[----:B------:R1:W-:Y:S02]  /*292e0*/  STL.64 [R1+0x168], R50 ;  /* 0x0001683201007387 */ /* 0x0003e40000100a00 */
[----:B-1----:R-:W-:Y:S11]  /*292f0*/  HMMA.1688.F32.TF32 R48, R76, R210, R88 ;  /* 0x000000d24c30723c */ /* 0x002ff60000081058 */
[----:B------:R-:W-:Y:S02]  /*29300*/  @!UPT UIADD3 URZ, URZ, URZ, URZ ;  /* 0x0000003f3f3ff290 */ /* 0x000fe4000fffe03f */
[----:B------:R-:W-:Y:S04]  /*29310*/  STL.64 [R1+0x150], R40 ;  /* 0x0001502801007387 */ /* 0x000fe80000100a00 */
[----:B------:R-:W-:Y:S01]  /*29320*/  STL.64 [R1+0x158], R42 ;  /* 0x0001582a01007387 */ /* 0x000fe20000100a00 */
[C---:B-----5:R-:W-:Y:S03]  /*29330*/  HMMA.1688.F32.TF32 R56, R32.reuse, R10, R152 ;  /* 0x0000000a2038723c */ /* 0x060fe60000081098 */
[----:B------:R-:W-:Y:S04]  /*29340*/  STL.64 [R1+0x140], R52 ;  /* 0x0001403401007387 */ /* 0x000fe80000100a00 */
[----:B------:R1:W-:Y:S04]  /*29350*/  STL.64 [R1+0x148], R54 ;  /* 0x0001483601007387 */ /* 0x0003e80000100a00 */
[----:B------:R-:W-:Y:S01]  /*29360*/  STL.64 [R1+0x130], R48 ;  /* 0x0001303001007387 */ /* 0x000fe20000100a00 */
[C---:B-1----:R-:W-:Y:S03]  /*29370*/  HMMA.1688.F32.TF32 R52, R32.reuse, R6, R156 ;  /* 0x000000062034723c */ /* 0x042fe6000008109c */
[----:B------:R1:W-:Y:S05]  /*29380*/  STL.64 [R1+0x138], R50 ;  /* 0x0001383201007387 */ /* 0x0003ea0000100a00 */
[C---:B-1----:R-:W-:Y:S03]  /*29390*/  HMMA.1688.F32.TF32 R48, R32.reuse, R242, R160 ;  /* 0x000000f22030723c */ /* 0x042fe600000810a0 */
[----:B------:R-:W-:Y:S04]  /*293a0*/  STL.64 [R1+0x1f0], R56 ;  /* 0x0001f03801007387 */ /* 0x000fe80000100a00 */
[----:B------:R1:W-:Y:S08]  /*293b0*/  STL.64 [R1+0x1f8], R58 ;  /* 0x0001f83a01007387 */ /* 0x0003f00000100a00 */
[----:B------:R-:W-:Y:S04]  /*293c0*/  STL.64 [R1+0x200], R52 ;  /* 0x0002003401007387 */ /* 0x000fe80000100a00 */
[----:B------:R5:W-:Y:S01]  /*293d0*/  STL.64 [R1+0x208], R54 ;  /* 0x0002083601007387 */ /* 0x000be20000100a00 */
[C---:B-1----:R-:W-:Y:S01]  /*293e0*/  HMMA.1688.F32.TF32 R56, R32.reuse, R238, R164 ;  /* 0x000000ee2038723c */ /* 0x042fe200000810a4 */
[----:B------:R-:W-:Y:S01]  /*293f0*/  MOV R60, R117 ;  /* 0x00000075003c7202 */ /* 0x000fe20000000f00 */
[----:B------:R-:W-:Y:S01]  /*29400*/  IMAD.MOV.U32 R61, RZ, RZ, R118 ;  /* 0x000000ffff3d7224 */ /* 0x000fe200078e0076 */
[----:B--2---:R-:W-:Y:S04]  /*29410*/  LDS R36, [R208+0x43800] ;  /* 0x04380000d0247984 */ /* 0x004fe80000000800 */
[----:B------:R-:W-:Y:S01]  /*29420*/  STL.64 [R1+0x290], R48 ;  /* 0x0002903001007387 */ /* 0x000fe20000100a00 */
[----:B-----5:R-:W-:Y:S03]  /*29430*/  HMMA.1688.F32.TF32 R52, R32, R234, R168 ;  /* 0x000000ea2034723c */ /* 0x020fe600000810a8 */
[----:B------:R1:W-:Y:S01]  /*29440*/  STL.64 [R1+0x298], R50 ;  /* 0x0002983201007387 */ /* 0x0003e20000100a00 */
[----:B------:R-:W-:-:S02]  /*29450*/  IMAD.MOV.U32 R64, RZ, RZ, R119 ;  /* 0x000000ffff407224 */ /* 0x000fc400078e0077 */
[----:B------:R-:W-:Y:S01]  /*29460*/  IMAD.MOV.U32 R65, RZ, RZ, R108 ;  /* 0x000000ffff417224 */ /* 0x000fe200078e006c */
[----:B------:R-:W-:Y:S04]  /*29470*/  LDS R38, [R208+0x43c00] ;  /* 0x043c0000d0267984 */ /* 0x000fe80000000800 */
[----:B---3--:R-:W-:Y:S01]  /*29480*/  LDS R37, [R209+0x43800] ;  /* 0x04380000d1257984 */ /* 0x008fe20000000800 */
[C---:B-1----:R-:W-:Y:S03]  /*29490*/  HMMA.1688.F32.TF32 R48, R32.reuse, R230, R172 ;  /* 0x000000e62030723c */ /* 0x042fe600000810ac */
[----:B------:R-:W-:Y:S04]  /*294a0*/  STL.64 [R1+0x280], R56 ;  /* 0x0002803801007387 */ /* 0x000fe80000100a00 */
[----:B------:R1:W-:Y:S04]  /*294b0*/  STL.64 [R1+0x288], R58 ;  /* 0x0002883a01007387 */ /* 0x0003e80000100a00 */
[----:B------:R-:W-:Y:S04]  /*294c0*/  STL.64 [R1+0x270], R52 ;  /* 0x0002703401007387 */ /* 0x000fe80000100a00 */
[----:B------:R2:W-:Y:S01]  /*294d0*/  STL.64 [R1+0x278], R54 ;  /* 0x0002783601007387 */ /* 0x0005e20000100a00 */
[C---:B-1----:R-:W-:Y:S03]  /*294e0*/  HMMA.1688.F32.TF32 R56, R32.reuse, R226, R176 ;  /* 0x000000e22038723c */ /* 0x042fe600000810b0 */
[----:B------:R-:W1:Y:S04]  /*294f0*/  LDS R39, [R209+0x43c00] ;  /* 0x043c0000d1277984 */ /* 0x000e680000000800 */
[----:B------:R-:W-:Y:S01]  /*29500*/  LDS R40, [R208+0x43880] ;  /* 0x04388000d0287984 */ /* 0x000fe20000000800 */
[C---:B--2---:R-:W-:Y:S03]  /*29510*/  HMMA.1688.F32.TF32 R52, R32.reuse, R222, R180 ;  /* 0x000000de2034723c */ /* 0x044fe600000810b4 */
[----:B------:R-:W-:Y:S04]  /*29520*/  STL.64 [R1+0x240], R48 ;  /* 0x0002403001007387 */ /* 0x000fe80000100a00 */
[----:B------:R2:W-:Y:S01]  /*29530*/  STL.64 [R1+0x248], R50 ;  /* 0x0002483201007387 */ /* 0x0005e20000100a00 */
[C---:B------:R-:W-:Y:S03]  /*29540*/  HMMA.1688.F32.TF32 R136, R32.reuse, R26, R136 ;  /* 0x0000001a2088723c */ /* 0x040fe60000081088 */
[----:B------:R-:W-:Y:S04]  /*29550*/  LDS R42, [R208+0x43c80] ;  /* 0x043c8000d02a7984 */ /* 0x000fe80000000800 */
[----:B------:R-:W-:Y:S01]  /*29560*/  LDS R41, [R209+0x43880] ;  /* 0x04388000d1297984 */ /* 0x000fe20000000800 */
[C---:B--2---:R-:W-:Y:S03]  /*29570*/  HMMA.1688.F32.TF32 R48, R32.reuse, R218, R184 ;  /* 0x000000da2030723c */ /* 0x044fe600000810b8 */
[----:B------:R-:W-:Y:S04]  /*29580*/  STL.64 [R1+0x230], R56 ;  /* 0x0002303801007387 */ /* 0x000fe80000100a00 */
[----:B------:R-:W-:Y:S04]  /*29590*/  STL.64 [R1+0x238], R58 ;  /* 0x0002383a01007387 */ /* 0x000fe80000100a00 */
[----:B------:R2:W-:Y:S04]  /*295a0*/  STL.64 [R1+0x220], R52 ;  /* 0x0002203401007387 */ /* 0x0005e80000100a00 */
[----:B------:R3:W-:Y:S01]  /*295b0*/  STL.64 [R1+0x228], R54 ;  /* 0x0002283601007387 */ /* 0x0007e20000100a00 */
[----:B------:R-:W-:Y:S03]  /*295c0*/  HMMA.1688.F32.TF32 R140, R32, R22, R140 ;  /* 0x00000016208c723c */ /* 0x000fe6000008108c */
[----:B------:R-:W5:Y:S04]  /*295d0*/  LDS R43, [R209+0x43c80] ;  /* 0x043c8000d12b7984 */ /* 0x000f680000000800 */
[----:B------:R1:W-:Y:S04]  /*295e0*/  STL.64 [R1+0x210], R48 ;  /* 0x0002103001007387 */ /* 0x0003e80000100a00 */
[----:B------:R1:W-:Y:S04]  /*295f0*/  STL.64 [R1+0x218], R50 ;  /* 0x0002183201007387 */ /* 0x0003e80000100a00 */
[----:B------:R-:W5:Y:S04]  /*29600*/  LDL.LU R117, [R1+0x132c] ;  /* 0x00132c0001757983 */ /* 0x000f680000300800 */
[----:B------:R-:W5:Y:S04]  /*29610*/  LDL.LU R118, [R1+0x1328] ;  /* 0x0013280001767983 */ /* 0x000f680000300800 */
[----:B------:R-:W5:Y:S04]  /*29620*/  LDL.LU R119, [R1+0x1324] ;  /* 0x0013240001777983 */ /* 0x000f680000300800 */
[----:B------:R-:W5:Y:S01]  /*29630*/  LDL.LU R108, [R1+0x1320] ;  /* 0x00132000016c7983 */ /* 0x000f620000300800 */
[----:B------:R-:W-:Y:S01]  /*29640*/  IMAD.MOV.U32 R168, RZ, RZ, R112 ;  /* 0x000000ffffa87224 */ /* 0x000fe200078e0070 */
[----:B------:R-:W-:Y:S01]  /*29650*/  MOV R169, R113 ;  /* 0x0000007100a97202 */ /* 0x000fe20000000f00 */
[----:B------:R-:W-:Y:S01]  /*29660*/  IMAD.MOV.U32 R170, RZ, RZ, R114 ;  /* 0x000000ffffaa7224 */ /* 0x000fe200078e0072 */
[----:B------:R-:W5:Y:S01]  /*29670*/  LDL.LU R112, [R1+0x131c] ;  /* 0x00131c0001707983 */ /* 0x000f620000300800 */
[----:B------:R-:W-:-:S03]  /*29680*/  IMAD.MOV.U32 R171, RZ, RZ, R115 ;  /* 0x000000ffffab7224 */ /* 0x000fc600078e0073 */
[----:B------:R-:W5:Y:S04]  /*29690*/  LDL.LU R113, [R1+0x1318] ;  /* 0x0013180001717983 */ /* 0x000f680000300800 */
[----:B------:R-:W5:Y:S04]  /*296a0*/  LDL.LU R114, [R1+0x1314] ;  /* 0x0013140001727983 */ /* 0x000f680000300800 */
[----:B------:R-:W5:Y:S04]  /*296b0*/  LDL.LU R115, [R1+0x1310] ;  /* 0x0013100001737983 */ /* 0x000f680000300800 */
[----:B------:R-:W5:Y:S04]  /*296c0*/  LDL.LU R172, [R1+0x110] ;  /* 0x0001100001ac7983 */ /* 0x000f680000300800 */
[----:B------:R-:W5:Y:S04]  /*296d0*/  LDL.LU R173, [R1+0x114] ;  /* 0x0001140001ad7983 */ /* 0x000f680000300800 */
[----:B------:R-:W5:Y:S01]  /*296e0*/  LDL.LU R174, [R1+0x118] ;  /* 0x0001180001ae7983 */ /* 0x000f620000300800 */
[----:B--2---:R-:W-:-:S02]  /*296f0*/  IMAD.MOV.U32 R52, RZ, RZ, R109 ;  /* 0x000000ffff347224 */ /* 0x004fc400078e006d */
[----:B------:R-:W-:Y:S02]  /*29700*/  IMAD.MOV.U32 R53, RZ, RZ, R110 ;  /* 0x000000ffff357224 */ /* 0x000fe400078e006e */
[----:B---3--:R-:W-:Y:S01]  /*29710*/  IMAD.MOV.U32 R54, RZ, RZ, R111 ;  /* 0x000000ffff367224 */ /* 0x008fe200078e006f */
[----:B------:R-:W-:Y:S01]  /*29720*/  HMMA.1688.F32.TF32 R176, R32, R214, R188 ;  /* 0x000000d620b0723c */ /* 0x000fe200000810bc */
[----:B------:R-:W-:-:S07]  /*29730*/  IMAD.MOV.U32 R55, RZ, RZ, R24 ;  /* 0x000000ffff377224 */ /* 0x000fce00078e0018 */
[C---:B----4-:R-:W-:Y:S08]  /*29740*/  HMMA.1688.F32.TF32 R92, R32.reuse, R30, R92 ;  /* 0x0000001e205c723c */ /* 0x050ff0000008105c */
[C---:B------:R-:W-:Y:S08]  /*29750*/  HMMA.1688.F32.TF32 R144, R32.reuse, R18, R144 ;  /* 0x000000122090723c */ /* 0x040ff00000081090 */
[----:B------:R-:W-:Y:S01]  /*29760*/  HMMA.1688.F32.TF32 R148, R32, R14, R148 ;  /* 0x0000000e2094723c */ /* 0x000fe20000081094 */
[----:B------:R-:W-:-:S02]  /*29770*/  IMAD.MOV.U32 R56, RZ, RZ, R105 ;  /* 0x000000ffff387224 */ /* 0x000fc400078e0069 */
[----:B------:R-:W-:Y:S02]  /*29780*/  IMAD.MOV.U32 R57, RZ, RZ, R106 ;  /* 0x000000ffff397224 */ /* 0x000fe400078e006a */
[----:B------:R-:W-:Y:S02]  /*29790*/  IMAD.MOV.U32 R58, RZ, RZ, R107 ;  /* 0x000000ffff3a7224 */ /* 0x000fe400078e006b */
[----:B------:R-:W-:Y:S01]  /*297a0*/  IMAD.MOV.U32 R59, RZ, RZ, R100 ;  /* 0x000000ffff3b7224 */ /* 0x000fe200078e0064 */
[----:B------:R-:W-:Y:S01]  /*297b0*/  MOV R181, R98 ;  /* 0x0000006200b57202 */ /* 0x000fe20000000f00 */
[----:B------:R-:W-:Y:S02]  /*297c0*/  IMAD.MOV.U32 R180, RZ, RZ, R97 ;  /* 0x000000ffffb47224 */ /* 0x000fe400078e0061 */
[----:B------:R-:W-:Y:S02]  /*297d0*/  IMAD.MOV.U32 R182, RZ, RZ, R99 ;  /* 0x000000ffffb67224 */ /* 0x000fe400078e0063 */
[----:B------:R-:W-:-:S02]  /*297e0*/  IMAD.MOV.U32 R183, RZ, RZ, R0 ;  /* 0x000000ffffb77224 */ /* 0x000fc400078e0000 */
[----:B------:R-:W-:Y:S02]  /*297f0*/  IMAD.MOV.U32 R157, RZ, RZ, R12 ;  /* 0x000000ffff9d7224 */ /* 0x000fe400078e000c */
[----:B------:R-:W-:Y:S02]  /*29800*/  IMAD.MOV.U32 R202, RZ, RZ, R3 ;  /* 0x000000ffffca7224 */ /* 0x000fe400078e0003 */
[----:B------:R-:W-:Y:S02]  /*29810*/  IMAD.MOV.U32 R156, RZ, RZ, R13 ;  /* 0x000000ffff9c7224 */ /* 0x000fe400078e000d */
[----:B------:R-:W-:Y:S02]  /*29820*/  IMAD.MOV.U32 R203, RZ, RZ, R2 ;  /* 0x000000ffffcb7224 */ /* 0x000fe400078e0002 */
[----:B------:R-:W-:Y:S02]  /*29830*/  IMAD.MOV.U32 R164, RZ, RZ, R21 ;  /* 0x000000ffffa47224 */ /* 0x000fe400078e0015 */
[----:B------:R-:W-:Y:S01]  /*29840*/  IMAD.MOV.U32 R165, RZ, RZ, R20 ;  /* 0x000000ffffa57224 */ /* 0x000fe200078e0014 */
[----:B------:R-:W-:Y:S01]  /*29850*/  UIMAD UR9, UR4, -0x40, UR6 ;  /* 0xffffffc0040978a4 */ /* 0x000fe2000f8e0206 */
[----:B------:R-:W-:-:S02]  /*29860*/  IMAD.MOV.U32 R166, RZ, RZ, R17 ;  /* 0x000000ffffa67224 */ /* 0x000fc400078e0011 */
[----:B------:R-:W-:Y:S01]  /*29870*/  IMAD.MOV.U32 R167, RZ, RZ, R16 ;  /* 0x000000ffffa77224 */ /* 0x000fe200078e0010 */
[----:B------:R-:W-:Y:S01]  /*29880*/  UIADD3 UR7, UR7, 0x1, URZ ;  /* 0x0000000107077890 */ /* 0x000fe2000fffe03f */
[----:B------:R-:W-:Y:S01]  /*29890*/  BAR.SYNC.DEFER_BLOCKING 0x0 ;  /* 0x0000000000007b1d */ /* 0x000fe20000010000 */
[----:B-----5:R-:W-:-:S05]  /*298a0*/  IMAD.MOV.U32 R175, RZ, RZ, R108 ;  /* 0x000000ffffaf7224 */ /* 0x020fca00078e006c */
[----:B------:R-:W2:Y:S04]  /*298b0*/  LDL.LU R108, [R1+0x130c] ;  /* 0x00130c00016c7983 */ /* 0x000ea80000300800 */
        /* <DEDUP_REMOVED lines=17> */
[----:B------:R-:W2:Y:S04]  /*299d0*/  LDL.LU R110, [R1+0x1304] ;  /* 0x00130400016e7983 */ /* 0x000ea80000300800 */
[----:B------:R-:W2:Y:S01]  /*299e0*/  LDL.LU R111, [R1+0x1300] ;  /* 0x00130000016f7983 */ /* 0x000ea20000300800 */
[----:B------:R-:W-:Y:S03]  /*299f0*/  HMMA.1688.F32.TF32 R188, R32, R210, R244 ;  /* 0x000000d220bc723c */ /* 0x000fe600000810f4 */
[----:B------:R-:W4:Y:S05]  /*29a00*/  LDL.LU R24, [R1+0x12fc] ;  /* 0x0012fc0001187983 */ /* 0x000f2a0000300800 */
[----:B-1----:R-:W-:Y:S07]  /*29a10*/  HMMA.1688.F32.TF32 R32, R36, R30, R44 ;  /* 0x0000001e2420723c */ /* 0x002fee000008102c */
[----:B------:R-:W-:-:S02]  /*29a20*/  IMAD.MOV.U32 R44, RZ, RZ, R25 ;  /* 0x000000ffff2c7224 */ /* 0x000fc400078e0019 */
[----:B------:R-:W5:Y:S01]  /*29a30*/  LDL.LU R25, [R1+0x12f8] ;  /* 0x0012f80001197983 */ /* 0x000f620000300800 */
[----:B------:R-:W-:Y:S02]  /*29a40*/  IMAD.MOV.U32 R45, RZ, RZ, R28 ;  /* 0x000000ffff2d7224 */ /* 0x000fe400078e001c */
[----:B------:R-:W-:Y:S01]  /*29a50*/  IMAD.MOV.U32 R46, RZ, RZ, R29 ;  /* 0x000000ffff2e7224 */ /* 0x000fe200078e001d */
[----:B------:R-:W5:Y:S04]  /*29a60*/  LDL.LU R28, [R1+0x12f4] ;  /* 0x0012f400011c7983 */ /* 0x000f680000300800 */
[----:B------:R-:W5:Y:S01]  /*29a70*/  LDL.LU R29, [R1+0x12f0] ;  /* 0x0012f000011d7983 */ /* 0x000f620000300800 */
[----:B------:R-:W-:-:S03]  /*29a80*/  IMAD.MOV.U32 R47, RZ, RZ, R104 ;  /* 0x000000ffff2f7224 */ /* 0x000fc600078e0068 */
[----:B------:R-:W5:Y:S04]  /*29a90*/  LDL.LU R104, [R1+0x12ec] ;  /* 0x0012ec0001687983 */ /* 0x000f680000300800 */
[----:B------:R-:W5:Y:S04]  /*29aa0*/  LDL.LU R105, [R1+0x12e8] ;  /* 0x0012e80001697983 */ /* 0x000f680000300800 */
[----:B------:R-:W5:Y:S04]  /*29ab0*/  LDL.LU R106, [R1+0x12e4] ;  /* 0x0012e400016a7983 */ /* 0x000f680000300800 */
[----:B------:R-:W5:Y:S01]  /*29ac0*/  LDL.LU R107, [R1+0x12e0] ;  /* 0x0012e000016b7983 */ /* 0x000f620000300800 */
[----:B------:R-:W-:-:S02]  /*29ad0*/  IMAD.MOV.U32 R48, RZ, RZ, R101 ;  /* 0x000000ffff307224 */ /* 0x000fc400078e0065 */
[----:B------:R-:W-:Y:S01]  /*29ae0*/  IMAD.MOV.U32 R49, RZ, RZ, R102 ;  /* 0x000000ffff317224 */ /* 0x000fe200078e0066 */
[----:B------:R-:W5:Y:S01]  /*29af0*/  LDL.LU R100, [R1+0x12dc] ;  /* 0x0012dc0001647983 */ /* 0x000f620000300800 */
[----:B------:R-:W-:-:S03]  /*29b00*/  IMAD.MOV.U32 R50, RZ, RZ, R103 ;  /* 0x000000ffff327224 */ /* 0x000fc600078e0067 */
[----:B------:R-:W5:Y:S01]  /*29b10*/  LDL.LU R101, [R1+0x12d8] ;  /* 0x0012d80001657983 */ /* 0x000f620000300800 */
[----:B------:R-:W-:-:S03]  /*29b20*/  IMAD.MOV.U32 R51, RZ, RZ, R96 ;  /* 0x000000ffff337224 */ /* 0x000fc600078e0060 */
        /* <DEDUP_REMOVED lines=10> */
[-C--:B---3--:R-:W-:Y:S08]  /*29bd0*/  HMMA.1688.F32.TF32 R72, R40, R14.reuse, R72 ;  /* 0x0000000e2848723c */ /* 0x088ff00000081048 */
[----:B--2---:R-:W-:Y:S01]  /*29be0*/  HMMA.1688.F32.TF32 R108, R36, R14, R108 ;  /* 0x0000000e246c723c */ /* 0x004fe2000008106c */
[----:B------:R-:W2:Y:S01]  /*29bf0*/  LDL.LU R15, [R1+0x31c] ;  /* 0x00031c00010f7983 */ /* 0x000ea20000300800 */
[----:B------:R-:W-:-:S02]  /*29c00*/  IMAD.MOV.U32 R2, RZ, RZ, 0x3f ;  /* 0x0000003fff027424 */ /* 0x000fc400078e00ff */
[----:B----4-:R-:W-:Y:S01]  /*29c10*/  IMAD.MOV.U32 R83, RZ, RZ, R24 ;  /* 0x000000ffff537224 */ /* 0x010fe200078e0018 */
[----:B------:R-:W3:Y:S01]  /*29c20*/  LDL.LU R20, [R1+0x32c] ;  /* 0x00032c0001147983 */ /* 0x000ee20000300800 */
[----:B-----5:R-:W-:-:S03]  /*29c30*/  IMAD.MOV.U32 R80, RZ, RZ, R29 ;  /* 0x000000ffff507224 */ /* 0x020fc600078e001d */
[----:B------:R-:W1:Y:S01]  /*29c40*/  S2R R29, SR_TID.X ;  /* 0x00000000001d7919 */ /* 0x000e620000002100 */
[----:B------:R-:W-:-:S03]  /*29c50*/  IMAD.MOV.U32 R81, RZ, RZ, R28 ;  /* 0x000000ffff517224 */ /* 0x000fc600078e001c */
[----:B------:R-:W4:Y:S01]  /*29c60*/  S2R R28, SR_TID.X ;  /* 0x00000000001c7919 */ /* 0x000f220000002100 */
[----:B------:R-:W-:Y:S01]  /*29c70*/  IMAD.MOV.U32 R82, RZ, RZ, R25 ;  /* 0x000000ffff527224 */ /* 0x000fe200078e0019 */
[----:B------:R-:W-:-:S04]  /*29c80*/  IADD3 R25, R2, c[0x0][0x180], RZ ;  /* 0x0000600002197a10 */ /* 0x000fc80007ffe0ff */
[----:B------:R-:W-:-:S04]  /*29c90*/  SHF.R.S32.HI R2, RZ, 0x1f, R25 ;  /* 0x0000001fff027819 */ /* 0x000fc80000011419 */
[----:B------:R-:W-:Y:S02]  /*29ca0*/  LEA.HI R2, R2, R25, RZ, 0x6 ;  /* 0x0000001902027211 */ /* 0x000fe400078f30ff */
[----:B------:R-:W5:Y:S01]  /*29cb0*/  S2R R25, SR_TID.X ;  /* 0x0000000000197919 */ /* 0x000f620000002100 */
[----:B------:R-:W-:Y:S01]  /*29cc0*/  HMMA.1688.F32.TF32 R104, R36, R18, R104 ;  /* 0x000000122468723c */ /* 0x000fe20000081068 */
[----:B------:R-:W-:Y:S02]  /*29cd0*/  SHF.R.S32.HI R2, RZ, 0x6, R2 ;  /* 0x00000006ff027819 */ /* 0x000fe40000011402 */
[----:B-1----:R-:W-:-:S05]  /*29ce0*/  SHF.R.U32.HI R21, RZ, 0x6, R29 ;  /* 0x00000006ff157819 */ /* 0x002fca000001161d */
[----:B------:R-:W-:Y:S01]  /*29cf0*/  HMMA.1688.F32.TF32 R80, R40, R18, R80 ;  /* 0x000000122850723c */ /* 0x000fe20000081050 */
[----:B------:R-:W3:Y:S01]  /*29d00*/  LDL.LU R19, [R1+0x330] ;  /* 0x0003300001137983 */ /* 0x000ee20000300800 */
[----:B------:R-:W-:Y:S02]  /*29d10*/  SGXT.U32 R21, R21, 0x1 ;  /* 0x000000011515781a */ /* 0x000fe40000000000 */
[----:B----4-:R-:W-:Y:S01]  /*29d20*/  SHF.R.U32.HI R28, RZ, 0x6, R28 ;  /* 0x00000006ff1c7819 */ /* 0x010fe2000001161c */
[----:B------:R-:W4:Y:S01]  /*29d30*/  LDL.LU R17, [R1+0x33c] ;  /* 0x00033c0001117983 */ /* 0x000f220000300800 */
[----:B------:R-:W-:Y:S02]  /*29d40*/  IADD3 R2, R2, -0x2, RZ ;  /* 0xfffffffe02027810 */ /* 0x000fe40007ffe0ff */
[----:B------:R-:W-:Y:S01]  /*29d50*/  ISETP.GE.AND P1, PT, R21, UR9, PT ;  /* 0x0000000915007c0c */ /* 0x000fe2000bf26270 */
[----:B------:R-:W3:Y:S01]  /*29d60*/  LDL.LU R14, [R1+0x340] ;  /* 0x00034000010e7983 */ /* 0x000ee20000300800 */
[----:B------:R-:W-:-:S02]  /*29d70*/  SGXT.U32 R28, R28, 0x1 ;  /* 0x000000011c1c781a */ /* 0x000fc40000000000 */
[----:B------:R-:W-:Y:S02]  /*29d80*/  ISETP.LE.AND P0, PT, R2, UR4, PT ;  /* 0x0000000402007c0c */ /* 0x000fe4000bf03270 */
[----:B------:R-:W-:Y:S02]  /*29d90*/  SEL R2, RZ, 0x4, P1 ;  /* 0x00000004ff027807 */ /* 0x000fe40000800000 */
[----:B------:R-:W-:Y:S02]  /*29da0*/  LOP3.LUT R16, R28, 0x4, RZ, 0xfc, !PT ;  /* 0x000000041c107812 */ /* 0x000fe400078efcff */
[----:B------:R-:W-:Y:S02]  /*29db0*/  SEL R2, R2, RZ, !P0 ;  /* 0x000000ff02027207 */ /* 0x000fe40004000000 */
[----:B------:R-:W-:Y:S01]  /*29dc0*/  ISETP.GE.AND P1, PT, R16, UR9, PT ;  /* 0x0000000910007c0c */ /* 0x000fe2000bf26270 */
[----:B------:R-:W-:Y:S01]  /*29dd0*/  UISETP.GT.AND UP0, UPT, UR7, 0x1, UPT ;  /* 0x000000010700788c */ /* 0x000fe2000bf04270 */
[----:B-----5:R-:W-:-:S02]  /*29de0*/  SHF.R.S32.HI R28, RZ, 0x6, R25 ;  /* 0x00000006ff1c7819 */ /* 0x020fc40000011419 */
[----:B------:R-:W-:Y:S02]  /*29df0*/  ISETP.NE.U32.AND P2, PT, R2, RZ, PT ;  /* 0x000000ff0200720c */ /* 0x000fe40003f45070 */
[----:B------:R-:W-:Y:S02]  /*29e00*/  LOP3.LUT R25, R25, 0x3f, RZ, 0xc0, !PT ;  /* 0x0000003f19197812 */ /* 0x000fe400078ec0ff */
[----:B------:R-:W-:Y:S01]  /*29e10*/  SEL R2, RZ, 0x4, P1 ;  /* 0x00000004ff027807 */ /* 0x000fe20000800000 */
[----:B------:R-:W-:Y:S01]  /*29e20*/  USEL UR7, UR7, URZ, !UP0 ;  /* 0x0000003f07077287 */ /* 0x000fe2000c000000 */
[----:B------:R-:W-:Y:S01]  /*29e30*/  SGXT R28, R28, 0x1 ;  /* 0x000000011c1c781a */ /* 0x000fe20000000200 */
[----:B------:R-:W-:Y:S01]  /*29e40*/  IMAD.SHL.U32 R16, R25, 0x4, RZ ;  /* 0x0000000419107824 */ /* 0x000fe200078e00ff */
[----:B------:R-:W-:Y:S02]  /*29e50*/  SEL R2, R2, RZ, !P0 ;  /* 0x000000ff02027207 */ /* 0x000fe40004000000 */
[----:B------:R-:W-:-:S02]  /*29e60*/  IADD3 R12, P3, R12, UR12, RZ ;  /* 0x0000000c0c0c7c10 */ /* 0x000fc4000ff7e0ff */
[----:B------:R-:W-:Y:S02]  /*29e70*/  ISETP.NE.U32.AND P1, PT, R2, RZ, PT ;  /* 0x000000ff0200720c */ /* 0x000fe40003f25070 */
[----:B------:R-:W-:Y:S02]  /*29e80*/  IADD3 R3, P4, R3, UR12, RZ ;  /* 0x0000000c03037c10 */ /* 0x000fe4000ff9e0ff */
[----:B------:R-:W-:Y:S02]  /*29e90*/  LOP3.LUT R16, R16, 0x120, R28, 0x78, !PT ;  /* 0x0000012010107812 */ /* 0x000fe400078e781c */
[----:B------:R-:W-:Y:S02]  /*29ea0*/  MOV R2, UR7 ;  /* 0x0000000700027c02 */ /* 0x000fe40008000f00 */
[----:B------:R-:W-:Y:S01]  /*29eb0*/  IADD3.X R13, R13, UR8, RZ, P3, !PT ;  /* 0x000000080d0d7c10 */ /* 0x000fe20009ffe4ff */
[----:B------:R-:W-:Y:S02]  /*29ec0*/  STL [R1+0x310], R12 ;  /* 0x0003100c01007387 */ /* 0x000fe40000100800 */
[----:B------:R-:W-:-:S02]  /*29ed0*/  IMAD R2, R2, 0x4000, R16 ;  /* 0x0000400002027824 */ /* 0x000fc400078e0210 */
[----:B------:R-:W-:Y:S04]  /*29ee0*/  STL [R1+0x320], R3 ;  /* 0x0003200301007387 */ /* 0x000fe80000100800 */
[----:B------:R1:W-:Y:S01]  /*29ef0*/  STL [R1+0x30c], R13 ;  /* 0x00030c0d01007387 */ /* 0x0003e20000100800 */
[-C--:B------:R-:W-:Y:S03]  /*29f00*/  HMMA.1688.F32.TF32 R100, R36, R22.reuse, R100 ;  /* 0x000000162464723c */ /* 0x080fe60000081064 */
[----:B------:R-:W-:Y:S01]  /*29f10*/  @!PT LDS RZ, [RZ] ;  /* 0x00000000fffff984 */ /* 0x000fe20000000800 */
[----:B------:R-:W-:Y:S01]  /*29f20*/  @!PT LDS RZ, [RZ] ;  /* 0x00000000fffff984 */ /* 0x000fe20000000800 */
[----:B------:R-:W-:Y:S01]  /*29f30*/  @!PT LDS RZ, [RZ] ;  /* 0x00000000fffff984 */ /* 0x000fe20000000800 */
[----:B------:R1:W-:Y:S05]  /*29f40*/  LDGSTS.E [R2+0x40000], [R12.64], P2 ;  /* 0x400000000c027fae */ /* 0x0003ea000912184a */
[----:B------:R-:W-:Y:S01]  /*29f50*/  HMMA.1688.F32.TF32 R88, R40, R22, R88 ;  /* 0x000000162858723c */ /* 0x000fe20000081058 */
[----:B--2---:R-:W-:-:S05]  /*29f60*/  IADD3.X R15, R15, UR8, RZ, P4, !PT ;  /* 0x000000080f0f7c10 */ /* 0x004fca000a7fe4ff */
[----:B------:R2:W-:Y:S01]  /*29f70*/  STL [R1+0x31c], R15 ;  /* 0x00031c0f01007387 */ /* 0x0005e20000100800 */
[----:B-1----:R-:W-:-:S03]  /*29f80*/  IMAD.MOV.U32 R13, RZ, RZ, R15 ;  /* 0x000000ffff0d7224 */ /* 0x002fc600078e000f */
[----:B------:R-:W5:Y:S04]  /*29f90*/  LDL.LU R18, [R1+0x350] ;  /* 0x0003500001127983 */ /* 0x000f680000300800 */
[----:B--2---:R-:W2:Y:S04]  /*29fa0*/  LDL.LU R15, [R1+0x360] ;  /* 0x00036000010f7983 */ /* 0x004ea80000300800 */
[----:B------:R-:W2:Y:S04]  /*29fb0*/  LDL.LU R22, [R1+0x34c] ;  /* 0x00034c0001167983 */ /* 0x000ea80000300800 */
[----:B------:R-:W2:Y:S04]  /*29fc0*/  LDL.LU R16, [R1+0x35c] ;  /* 0x00035c0001107983 */ /* 0x000ea80000300800 */
[----:B------:R-:W1:Y:S01]  /*29fd0*/  S2R R28, SR_TID.X ;  /* 0x00000000001c7919 */ /* 0x000e620000002100 */
[----:B------:R-:W-:-:S05]  /*29fe0*/  IMAD.MOV.U32 R12, RZ, RZ, R3 ;  /* 0x000000ffff0c7224 */ /* 0x000fca00078e0003 */
[----:B------:R1:W-:Y:S02]  /*29ff0*/  LDGSTS.E [R2+0x40400], [R12.64], P1 ;  /* 0x404000000c027fae */ /* 0x0003e4000892184a */
[--C-:B-1----:R-:W-:Y:S02]  /*2a000*/  SHF.R.U32.HI R25, RZ, 0x6, R28.reuse ;  /* 0x00000006ff197819 */ /* 0x102fe4000001161c */
[----:B------:R-:W-:Y:S02]  /*2a010*/  SHF.R.U32.HI R28, RZ, 0x6, R28 ;  /* 0x00000006ff1c7819 */ /* 0x000fe4000001161c */
[----:B------:R-:W-:Y:S02]  /*2a020*/  SGXT.U32 R25, R25, 0x1 ;  /* 0x000000011919781a */ /* 0x000fe40000000000 */
[----:B------:R-:W-:Y:S02]  /*2a030*/  SGXT.U32 R28, R28, 0x1 ;  /* 0x000000011c1c781a */ /* 0x000fe40000000000 */
[----:B------:R-:W-:-:S02]  /*2a040*/  LOP3.LUT R3, R25, 0x8, RZ, 0xfc, !PT ;  /* 0x0000000819037812 */ /* 0x000fc400078efcff */
[----:B------:R-:W-:Y:S02]  /*2a050*/  LOP3.LUT R23, R28, 0xc, RZ, 0xfc, !PT ;  /* 0x0000000c1c177812 */ /* 0x000fe400078efcff */
[----:B------:R-:W1:Y:S01]  /*2a060*/  S2R R28, SR_TID.X ;  /* 0x00000000001c7919 */ /* 0x000e620000002100 */
[----:B------:R-:W-:-:S04]  /*2a070*/  ISETP.GE.AND P1, PT, R3, UR9, PT ;  /* 0x0000000903007c0c */ /* 0x000fc8000bf26270 */
[----:B------:R-:W-:Y:S02]  /*2a080*/  SEL R3, RZ, 0x4, P1 ;  /* 0x00000004ff037807 */ /* 0x000fe40000800000 */
[----:B------:R-:W-:Y:S02]  /*2a090*/  ISETP.GE.AND P1, PT, R23, UR9, PT ;  /* 0x0000000917007c0c */ /* 0x000fe4000bf26270 */
[----:B------:R-:W-:Y:S02]  /*2a0a0*/  SEL R3, R3, RZ, !P0 ;  /* 0x000000ff03037207 */ /* 0x000fe40004000000 */
[----:B---3--:R-:W-:Y:S02]  /*2a0b0*/  IADD3 R19, P3, R19, UR12, RZ ;  /* 0x0000000c13137c10 */ /* 0x008fe4000ff7e0ff */
[----:B------:R-:W-:Y:S02]  /*2a0c0*/  ISETP.NE.U32.AND P2, PT, R3, RZ, PT ;  /* 0x000000ff0300720c */ /* 0x000fe40003f45070 */
[----:B------:R-:W-:-:S02]  /*2a0d0*/  SEL R3, RZ, 0x4, P1 ;  /* 0x00000004ff037807 */ /* 0x000fc40000800000 */
[----:B------:R-:W-:Y:S02]  /*2a0e0*/  IADD3.X R20, R20, UR8, RZ, P3, !PT ;  /* 0x0000000814147c10 */ /* 0x000fe40009ffe4ff */
[----:B------:R-:W-:Y:S02]  /*2a0f0*/  SEL R3, R3, RZ, !P0 ;  /* 0x000000ff03037207 */ /* 0x000fe40004000000 */
[----:B------:R-:W-:Y:S02]  /*2a100*/  IADD3 R14, P4, R14, UR12, RZ ;  /* 0x0000000c0e0e7c10 */ /* 0x000fe4000ff9e0ff */
[----:B------:R-:W-:Y:S01]  /*2a110*/  ISETP.NE.U32.AND P1, PT, R3, RZ, PT ;  /* 0x000000ff0300720c */ /* 0x000fe20003f25070 */
[----:B------:R-:W-:Y:S01]  /*2a120*/  IMAD.MOV.U32 R12, RZ, RZ, R19 ;  /* 0x000000ffff0c7224 */ /* 0x000fe200078e0013 */
[----:B-1----:R-:W-:Y:S01]  /*2a130*/  SHF.R.U32.HI R25, RZ, 0x6, R28 ;  /* 0x00000006ff197819 */ /* 0x002fe2000001161c */
[----:B------:R-:W-:Y:S01]  /*2a140*/  IMAD.MOV.U32 R13, RZ, RZ, R20 ;  /* 0x000000ffff0d7224 */ /* 0x000fe200078e0014 */
[----:B----4-:R-:W-:Y:S01]  /*2a150*/  IADD3.X R17, R17, UR8, RZ, P4, !PT ;  /* 0x0000000811117c10 */ /* 0x010fe2000a7fe4ff */
[----:B------:R1:W-:Y:S01]  /*2a160*/  STL [R1+0x330], R19 ;  /* 0x0003301301007387 */ /* 0x0003e20000100800 */
[----:B------:R-:W-:-:S02]  /*2a170*/  SHF.R.U32.HI R28, RZ, 0x6, R28 ;  /* 0x00000006ff1c7819 */ /* 0x000fc4000001161c */
[----:B------:R-:W-:Y:S01]  /*2a180*/  SGXT.U32 R25, R25, 0x1 ;  /* 0x000000011919781a */ /* 0x000fe20000000000 */
[----:B------:R-:W-:Y:S01]  /*2a190*/  STL [R1+0x32c], R20 ;  /* 0x00032c1401007387 */ /* 0x000fe20000100800 */
[----:B------:R-:W-:-:S03]  /*2a1a0*/  SGXT.U32 R28, R28, 0x1 ;  /* 0x000000011c1c781a */ /* 0x000fc60000000000 */
[----:B------:R-:W-:Y:S04]  /*2a1b0*/  STL [R1+0x340], R14 ;  /* 0x0003400e01007387 */ /* 0x000fe80000100800 */
[----:B------:R3:W-:Y:S04]  /*2a1c0*/  STL [R1+0x33c], R17 ;  /* 0x00033c1101007387 */ /* 0x0007e80000100800 */
[----:B------:R4:W-:Y:S04]  /*2a1d0*/  LDGSTS.E [R2+0x40800], [R12.64], P2 ;  /* 0x408000000c027fae */ /* 0x0009e8000912184a */
[----:B-1----:R-:W2:Y:S01]  /*2a1e0*/  LDL.LU R19, [R1+0x370] ;  /* 0x0003700001137983 */ /* 0x002ea20000300800 */
[----:B------:R-:W-:Y:S01]  /*2a1f0*/  LOP3.LUT R23, R28, 0x14, RZ, 0xfc, !PT ;  /* 0x000000141c177812 */ /* 0x000fe200078efcff */
[----:B----4-:R-:W-:-:S02]  /*2a200*/  IMAD.MOV.U32 R12, RZ, RZ, R14 ;  /* 0x000000ffff0c7224 */ /* 0x010fc400078e000e */
[----:B------:R-:W-:Y:S01]  /*2a210*/  IMAD.MOV.U32 R13, RZ, RZ, R17 ;  /* 0x000000ffff0d7224 */ /* 0x000fe200078e0011 */
[----:B---3--:R-:W-:Y:S01]  /*2a220*/  LOP3.LUT R17, R25, 0x10, RZ, 0xfc, !PT ;  /* 0x0000001019117812 */ /* 0x008fe200078efcff */
[----:B------:R-:W3:Y:S04]  /*2a230*/  LDL.LU R14, [R1+0x380] ;  /* 0x00038000010e7983 */ /* 0x000ee80000300800 */
[----:B------:R-:W3:Y:S04]  /*2a240*/  LDL.LU R20, [R1+0x36c] ;  /* 0x00036c0001147983 */ /* 0x000ee80000300800 */
[----:B------:R1:W-:Y:S01]  /*2a250*/  LDGSTS.E [R2+0x40c00], [R12.64], P1 ;  /* 0x40c000000c027fae */ /* 0x0003e2000892184a */
[----:B------:R-:W-:-:S03]  /*2a260*/  ISETP.GE.AND P1, PT, R17, UR9, PT ;  /* 0x0000000911007c0c */ /* 0x000fc6000bf26270 */
[----:B------:R-:W1:Y:S04]  /*2a270*/  S2R R28, SR_TID.X ;  /* 0x00000000001c7919 */ /* 0x000e680000002100 */
[----:B------:R-:W3:Y:S01]  /*2a280*/  LDL.LU R17, [R1+0x37c] ;  /* 0x00037c0001117983 */ /* 0x000ee20000300800 */
[----:B------:R-:W-:Y:S02]  /*2a290*/  SEL R3, RZ, 0x4, P1 ;  /* 0x00000004ff037807 */ /* 0x000fe40000800000 */
[----:B------:R-:W-:Y:S02]  /*2a2a0*/  ISETP.GE.AND P1, PT, R23, UR9, PT ;  /* 0x0000000917007c0c */ /* 0x000fe4000bf26270 */
[----:B------:R-:W-:-:S04]  /*2a2b0*/  SEL R3, R3, RZ, !P0 ;  /* 0x000000ff03037207 */ /* 0x000fc80004000000 */
[----:B------:R-:W-:Y:S02]  /*2a2c0*/  ISETP.NE.U32.AND P2, PT, R3, RZ, PT ;  /* 0x000000ff0300720c */ /* 0x000fe40003f45070 */
[----:B------:R-:W-:-:S04]  /*2a2d0*/  SEL R3, RZ, 0x4, P1 ;  /* 0x00000004ff037807 */ /* 0x000fc80000800000 */
[----:B------:R-:W-:-:S04]  /*2a2e0*/  SEL R3, R3, RZ, !P0 ;  /* 0x000000ff03037207 */ /* 0x000fc80004000000 */
[----:B------:R-:W-:Y:S02]  /*2a2f0*/  ISETP.NE.U32.AND P1, PT, R3, RZ, PT ;  /* 0x000000ff0300720c */ /* 0x000fe40003f25070 */
[----:B-1----:R-:W-:-:S04]  /*2a300*/  SHF.R.U32.HI R25, RZ, 0x6, R28 ;  /* 0x00000006ff197819 */ /* 0x002fc8000001161c */
[----:B------:R-:W-:Y:S02]  /*2a310*/  SGXT.U32 R25, R25, 0x1 ;  /* 0x000000011919781a */ /* 0x000fe40000000000 */
[----:B-----5:R-:W-:Y:S02]  /*2a320*/  IADD3 R18, P3, R18, UR12, RZ ;  /* 0x0000000c12127c10 */ /* 0x020fe4000ff7e0ff */
[----:B--2---:R-:W-:Y:S02]  /*2a330*/  IADD3 R15, P4, R15, UR12, RZ ;  /* 0x0000000c0f0f7c10 */ /* 0x004fe4000ff9e0ff */
[----:B------:R-:W-:Y:S01]  /*2a340*/  IADD3.X R22, R22, UR8, RZ, P3, !PT ;  /* 0x0000000816167c10 */ /* 0x000fe20009ffe4ff */
[----:B------:R-:W-:Y:S01]  /*2a350*/  IMAD.MOV.U32 R12, RZ, RZ, R18 ;  /* 0x000000ffff0c7224 */ /* 0x000fe200078e0012 */
[----:B------:R1:W-:Y:S01]  /*2a360*/  STL [R1+0x350], R18 ;  /* 0x0003501201007387 */ /* 0x0003e20000100800 */
[----:B------:R-:W-:Y:S02]  /*2a370*/  IADD3.X R16, R16, UR8, RZ, P4, !PT ;  /* 0x0000000810107c10 */ /* 0x000fe4000a7fe4ff */
[----:B------:R-:W-:Y:S01]  /*2a380*/  IMAD.MOV.U32 R13, RZ, RZ, R22 ;  /* 0x000000ffff0d7224 */ /* 0x000fe200078e0016 */
[----:B------:R-:W-:Y:S04]  /*2a390*/  STL [R1+0x34c], R22 ;  /* 0x00034c1601007387 */ /* 0x000fe80000100800 */
[----:B------:R-:W-:Y:S04]  /*2a3a0*/  STL [R1+0x360], R15 ;  /* 0x0003600f01007387 */ /* 0x000fe80000100800 */
[----:B------:R2:W-:Y:S04]  /*2a3b0*/  STL [R1+0x35c], R16 ;  /* 0x00035c1001007387 */ /* 0x0005e80000100800 */
[----:B------:R5:W-:Y:S04]  /*2a3c0*/  LDGSTS.E [R2+0x41000], [R12.64], P2 ;  /* 0x410000000c027fae */ /* 0x000be8000912184a */
[----:B-1----:R-:W4:Y:S01]  /*2a3d0*/  LDL.LU R18, [R1+0x390] ;  /* 0x0003900001127983 */ /* 0x002f220000300800 */
[----:B-----5:R-:W-:-:S02]  /*2a3e0*/  IMAD.MOV.U32 R12, RZ, RZ, R15 ;  /* 0x000000ffff0c7224 */ /* 0x020fc400078e000f */
[----:B------:R-:W-:Y:S01]  /*2a3f0*/  IMAD.MOV.U32 R13, RZ, RZ, R16 ;  /* 0x000000ffff0d7224 */ /* 0x000fe200078e0010 */
[----:B--2---:R-:W-:Y:S01]  /*2a400*/  LOP3.LUT R16, R25, 0x18, RZ, 0xfc, !PT ;  /* 0x0000001819107812 */ /* 0x004fe200078efcff */
[----:B------:R-:W2:Y:S04]  /*2a410*/  LDL.LU R15, [R1+0x3a0] ;  /* 0x0003a000010f7983 */ /* 0x000ea80000300800 */
[----:B------:R-:W5:Y:S04]  /*2a420*/  LDL.LU R22, [R1+0x38c] ;  /* 0x00038c0001167983 */ /* 0x000f680000300800 */
[----:B------:R1:W-:Y:S01]  /*2a430*/  LDGSTS.E [R2+0x41400], [R12.64], P1 ;  /* 0x414000000c027fae */ /* 0x0003e2000892184a */
[----:B------:R-:W-:-:S03]  /*2a440*/  ISETP.GE.AND P1, PT, R16, UR9, PT ;  /* 0x0000000910007c0c */ /* 0x000fc6000bf26270 */
[----:B------:R-:W5:Y:S01]  /*2a450*/  LDL.LU R16, [R1+0x39c] ;  /* 0x00039c0001107983 */ /* 0x000f620000300800 */
[----:B------:R-:W-:-:S04]  /*2a460*/  SHF.R.U32.HI R28, RZ, 0x6, R28 ;  /* 0x00000006ff1c7819 */ /* 0x000fc8000001161c */
[----:B------:R-:W-:-:S04]  /*2a470*/  SGXT.U32 R28, R28, 0x1 ;  /* 0x000000011c1c781a */ /* 0x000fc80000000000 */
[----:B------:R-:W-:Y:S02]  /*2a480*/  LOP3.LUT R23, R28, 0x1c, RZ, 0xfc, !PT ;  /* 0x0000001c1c177812 */ /* 0x000fe400078efcff */
[----:B------:R-:W1:Y:S01]  /*2a490*/  S2R R28, SR_TID.X ;  /* 0x00000000001c7919 */ /* 0x000e620000002100 */
[----:B------:R-:W-:Y:S02]  /*2a4a0*/  SEL R3, RZ, 0x4, P1 ;  /* 0x00000004ff037807 */ /* 0x000fe40000800000 */
[----:B------:R-:W-:Y:S02]  /*2a4b0*/  ISETP.GE.AND P1, PT, R23, UR9, PT ;  /* 0x0000000917007c0c */ /* 0x000fe4000bf26270 */
[----:B------:R-:W-:-:S04]  /*2a4c0*/  SEL R3, R3, RZ, !P0 ;  /* 0x000000ff03037207 */ /* 0x000fc80004000000 */
[----:B------:R-:W-:Y:S02]  /*2a4d0*/  ISETP.NE.U32.AND P2, PT, R3, RZ, PT ;  /* 0x000000ff0300720c */ /* 0x000fe40003f45070 */
[----:B------:R-:W-:-:S04]  /*2a4e0*/  SEL R3, RZ, 0x4, P1 ;  /* 0x00000004ff037807 */ /* 0x000fc80000800000 */
[----:B------:R-:W-:-:S04]  /*2a4f0*/  SEL R3, R3, RZ, !P0 ;  /* 0x000000ff03037207 */ /* 0x000fc80004000000 */
[----:B------:R-:W-:Y:S02]  /*2a500*/  ISETP.NE.U32.AND P1, PT, R3, RZ, PT ;  /* 0x000000ff0300720c */ /* 0x000fe40003f25070 */
[----:B-1----:R-:W-:Y:S02]  /*2a510*/  SHF.R.U32.HI R25, RZ, 0x6, R28 ;  /* 0x00000006ff197819 */ /* 0x002fe4000001161c */
[----:B------:R-:W-:Y:S02]  /*2a520*/  IADD3 R19, P3, R19, UR12, RZ ;  /* 0x0000000c13137c10 */ /* 0x000fe4000ff7e0ff */
[----:B------:R-:W-:-:S03]  /*2a530*/  SGXT.U32 R25, R25, 0x1 ;  /* 0x000000011919781a */ /* 0x000fc60000000000 */
[----:B------:R1:W-:Y:S01]  /*2a540*/  STL [R1+0x370], R19 ;  /* 0x0003701301007387 */ /* 0x0003e20000100800 */
[----:B------:R-:W-:Y:S01]  /*2a550*/  IMAD.MOV.U32 R12, RZ, RZ, R19 ;  /* 0x000000ffff0c7224 */ /* 0x000fe200078e0013 */
[----:B---3--:R-:W-:Y:S02]  /*2a560*/  IADD3 R14, P4, R14, UR12, RZ ;  /* 0x0000000c0e0e7c10 */ /* 0x008fe4000ff9e0ff */
[----:B------:R-:W-:Y:S02]  /*2a570*/  IADD3.X R20, R20, UR8, RZ, P3, !PT ;  /* 0x0000000814147c10 */ /* 0x000fe40009ffe4ff */
[----:B------:R-:W-:-:S03]  /*2a580*/  SHF.R.U32.HI R28, RZ, 0x6, R28 ;  /* 0x00000006ff1c7819 */ /* 0x000fc6000001161c */
[----:B------:R-:W-:Y:S01]  /*2a590*/  IMAD.MOV.U32 R13, RZ, RZ, R20 ;  /* 0x000000ffff0d7224 */ /* 0x000fe200078e0014 */
[----:B------:R-:W-:Y:S01]  /*2a5a0*/  STL [R1+0x36c], R20 ;  /* 0x00036c1401007387 */ /* 0x000fe20000100800 */
[----:B------:R-:W-:-:S03]  /*2a5b0*/  IADD3.X R17, R17, UR8, RZ, P4, !PT ;  /* 0x0000000811117c10 */ /* 0x000fc6000a7fe4ff */
[----:B------:R3:W-:Y:S04]  /*2a5c0*/  STL [R1+0x380], R14 ;  /* 0x0003800e01007387 */ /* 0x0007e80000100800 */
[----:B------:R3:W-:Y:S01]  /*2a5d0*/  STL [R1+0x37c], R17 ;  /* 0x00037c1101007387 */ /* 0x0007e20000100800 */
[----:B------:R-:W-:-:S03]  /*2a5e0*/  SGXT.U32 R28, R28, 0x1 ;  /* 0x000000011c1c781a */ /* 0x000fc60000000000 */
[----:B-1----:R-:W5:Y:S04]  /*2a5f0*/  LDL.LU R19, [R1+0x3b0] ;  /* 0x0003b00001137983 */ /* 0x002f680000300800 */
[----:B------:R1:W-:Y:S01]  /*2a600*/  LDGSTS.E [R2+0x41800], [R12.64], P2 ;  /* 0x418000000c027fae */ /* 0x0003e2000912184a */
[----:B------:R-:W-:-:S03]  /*2a610*/  LOP3.LUT R23, R28, 0x24, RZ, 0xfc, !PT ;  /* 0x000000241c177812 */ /* 0x000fc600078efcff */
[----:B------:R-:W3:Y:S01]  /*2a620*/  S2R R28, SR_TID.X ;  /* 0x00000000001c7919 */ /* 0x000ee20000002100 */
[----:B-1----:R-:W-:Y:S02]  /*2a630*/  IMAD.MOV.U32 R12, RZ, RZ, R14 ;  /* 0x000000ffff0c7224 */ /* 0x002fe400078e000e */
[----:B------:R-:W-:Y:S01]  /*2a640*/  IMAD.MOV.U32 R13, RZ, RZ, R17 ;  /* 0x000000ffff0d7224 */ /* 0x000fe200078e0011 */
[----:B---3--:R-:W3:Y:S01]  /*2a650*/  LDL.LU R14, [R1+0x3c0] ;  /* 0x0003c000010e7983 */ /* 0x008ee20000300800 */
[----:B------:R-:W-:-:S03]  /*2a660*/  LOP3.LUT R17, R25, 0x20, RZ, 0xfc, !PT ;  /* 0x0000002019117812 */ /* 0x000fc600078efcff */
[----:B------:R-:W3:Y:S04]  /*2a670*/  LDL.LU R20, [R1+0x3ac] ;  /* 0x0003ac0001147983 */ /* 0x000ee80000300800 */
[----:B------:R1:W-:Y:S01]  /*2a680*/  LDGSTS.E [R2+0x41c00], [R12.64], P1 ;  /* 0x41c000000c027fae */ /* 0x0003e2000892184a */
[----:B------:R-:W-:-:S03]  /*2a690*/  ISETP.GE.AND P1, PT, R17, UR9, PT ;  /* 0x0000000911007c0c */ /* 0x000fc6000bf26270 */
[----:B------:R-:W3:Y:S01]  /*2a6a0*/  LDL.LU R17, [R1+0x3bc] ;  /* 0x0003bc0001117983 */ /* 0x000ee20000300800 */
[----:B------:R-:W-:Y:S02]  /*2a6b0*/  SEL R3, RZ, 0x4, P1 ;  /* 0x00000004ff037807 */ /* 0x000fe40000800000 */
[----:B------:R-:W-:Y:S02]  /*2a6c0*/  ISETP.GE.AND P1, PT, R23, UR9, PT ;  /* 0x0000000917007c0c */ /* 0x000fe4000bf26270 */
[----:B------:R-:W-:-:S04]  /*2a6d0*/  SEL R3, R3, RZ, !P0 ;  /* 0x000000ff03037207 */ /* 0x000fc80004000000 */
[----:B------:R-:W-:Y:S02]  /*2a6e0*/  ISETP.NE.U32.AND P2, PT, R3, RZ, PT ;  /* 0x000000ff0300720c */ /* 0x000fe40003f45070 */
[----:B------:R-:W-:-:S04]  /*2a6f0*/  SEL R3, RZ, 0x4, P1 ;  /* 0x00000004ff037807 */ /* 0x000fc80000800000 */
[----:B------:R-:W-:Y:S02]  /*2a700*/  SEL R3, R3, RZ, !P0 ;  /* 0x000000ff03037207 */ /* 0x000fe40004000000 */
[----:B------:R-:W-:Y:S02]  /*2a710*/  SHF.R.U32.HI R25, RZ, 0x6, R28 ;  /* 0x00000006ff197819 */ /* 0x000fe4000001161c */
[----:B------:R-:W-:Y:S02]  /*2a720*/  ISETP.NE.U32.AND P1, PT, R3, RZ, PT ;  /* 0x000000ff0300720c */ /* 0x000fe40003f25070 */
[----:B------:R-:W-:Y:S02]  /*2a730*/  SGXT.U32 R25, R25, 0x1 ;  /* 0x000000011919781a */ /* 0x000fe40000000000 */
[----:B----4-:R-:W-:-:S05]  /*2a740*/  IADD3 R18, P3, R18, UR12, RZ ;  /* 0x0000000c12127c10 */ /* 0x010fca000ff7e0ff */
[----:B------:R4:W-:Y:S01]  /*2a750*/  STL [R1+0x390], R18 ;  /* 0x0003901201007387 */ /* 0x0009e20000100800 */
[----:B-1----:R-:W-:Y:S01]  /*2a760*/  IMAD.MOV.U32 R12, RZ, RZ, R18 ;  /* 0x000000ffff0c7224 */ /* 0x002fe200078e0012 */
[----:B--2---:R-:W-:Y:S02]  /*2a770*/  IADD3 R15, P4, R15, UR12, RZ ;  /* 0x0000000c0f0f7c10 */ /* 0x004fe4000ff9e0ff */
[----:B-----5:R-:W-:-:S05]  /*2a780*/  IADD3.X R22, R22, UR8, RZ, P3, !PT ;  /* 0x0000000816167c10 */ /* 0x020fca0009ffe4ff */
[----:B------:R-:W-:Y:S01]  /*2a790*/  IMAD.MOV.U32 R13, RZ, RZ, R22 ;  /* 0x000000ffff0d7224 */ /* 0x000fe200078e0016 */
[----:B------:R-:W-:Y:S01]  /*2a7a0*/  IADD3.X R16, R16, UR8, RZ, P4, !PT ;  /* 0x0000000810107c10 */ /* 0x000fe2000a7fe4ff */
[----:B------:R-:W-:Y:S04]  /*2a7b0*/  STL [R1+0x38c], R22 ;  /* 0x00038c1601007387 */ /* 0x000fe80000100800 */
[----:B------:R1:W-:Y:S04]  /*2a7c0*/  STL [R1+0x3a0], R15 ;  /* 0x0003a00f01007387 */ /* 0x0003e80000100800 */
[----:B------:R2:W-:Y:S04]  /*2a7d0*/  STL [R1+0x39c], R16 ;  /* 0x00039c1001007387 */ /* 0x0005e80000100800 */
[----:B----4-:R-:W4:Y:S04]  /*2a7e0*/  LDL.LU R18, [R1+0x3d0] ;  /* 0x0003d00001127983 */ /* 0x010f280000300800 */
[----:B------:R5:W-:Y:S02]  /*2a7f0*/  LDGSTS.E [R2+0x42000], [R12.64], P2 ;  /* 0x420000000c027fae */ /* 0x000be4000912184a */
[----:B-----5:R-:W-:-:S02]  /*2a800*/  IMAD.MOV.U32 R12, RZ, RZ, R15 ;  /* 0x000000ffff0c7224 */ /* 0x020fc400078e000f */
[----:B------:R-:W-:Y:S01]  /*2a810*/  IMAD.MOV.U32 R13, RZ, RZ, R16 ;  /* 0x000000ffff0d7224 */ /* 0x000fe200078e0010 */
[----:B-1----:R-:W5:Y:S01]  /*2a820*/  LDL.LU R15, [R1+0x3e0] ;  /* 0x0003e000010f7983 */ /* 0x002f620000300800 */
[----:B--2---:R-:W-:-:S03]  /*2a830*/  LOP3.LUT R16, R25, 0x28, RZ, 0xfc, !PT ;  /* 0x0000002819107812 */ /* 0x004fc600078efcff */
[----:B------:R-:W2:Y:S04]  /*2a840*/  LDL.LU R22, [R1+0x3cc] ;  /* 0x0003cc0001167983 */ /* 0x000ea80000300800 */
[----:B------:R1:W-:Y:S01]  /*2a850*/  LDGSTS.E [R2+0x42400], [R12.64], P1 ;  /* 0x424000000c027fae */ /* 0x0003e2000892184a */
[----:B------:R-:W-:-:S03]  /*2a860*/  ISETP.GE.AND P1, PT, R16, UR9, PT ;  /* 0x0000000910007c0c */ /* 0x000fc6000bf26270 */
[----:B------:R-:W2:Y:S01]  /*2a870*/  LDL.LU R16, [R1+0x3dc] ;  /* 0x0003dc0001107983 */ /* 0x000ea20000300800 */
        /* <DEDUP_REMOVED lines=11> */
[----:B------:R-:W-:Y:S02]  /*2a930*/  IADD3 R19, P3, R19, UR12, RZ ;  /* 0x0000000c13137c10 */ /* 0x000fe4000ff7e0ff */
[----:B-1----:R-:W-:-:S03]  /*2a940*/  SHF.R.U32.HI R25, RZ, 0x6, R28 ;  /* 0x00000006ff197819 */ /* 0x002fc6000001161c */
[----:B------:R-:W-:Y:S01]  /*2a950*/  IMAD.MOV.U32 R12, RZ, RZ, R19 ;  /* 0x000000ffff0c7224 */ /* 0x000fe200078e0013 */
[----:B------:R-:W-:Y:S01]  /*2a960*/  STL [R1+0x3b0], R19 ;  /* 0x0003b01301007387 */ /* 0x000fe20000100800 */
[----:B------:R-:W-:Y:S02]  /*2a970*/  SGXT.U32 R25, R25, 0x1 ;  /* 0x000000011919781a */ /* 0x000fe40000000000 */
[----:B------:R-:W-:Y:S02]  /*2a980*/  SHF.R.U32.HI R28, RZ, 0x6, R28 ;  /* 0x00000006ff1c7819 */ /* 0x000fe4000001161c */
[----:B---3--:R-:W-:Y:S02]  /*2a990*/  IADD3 R14, P4, R14, UR12, RZ ;  /* 0x0000000c0e0e7c10 */ /* 0x008fe4000ff9e0ff */
[----:B------:R-:W-:-:S04]  /*2a9a0*/  IADD3.X R20, R20, UR8, RZ, P3, !PT ;  /* 0x0000000814147c10 */ /* 0x000fc80009ffe4ff */
[----:B------:R-:W-:Y:S01]  /*2a9b0*/  MOV R13, R20 ;  /* 0x00000014000d7202 */ /* 0x000fe20000000f00 */
[----:B------:R-:W-:Y:S01]  /*2a9c0*/  STL [R1+0x3ac], R20 ;  /* 0x0003ac1401007387 */ /* 0x000fe20000100800 */
[----:B------:R-:W-:-:S03]  /*2a9d0*/  IADD3.X R17, R17, UR8, RZ, P4, !PT ;  /* 0x0000000811117c10 */ /* 0x000fc6000a7fe4ff */
[----:B------:R-:W-:Y:S01]  /*2a9e0*/  STL [R1+0x3c0], R14 ;  /* 0x0003c00e01007387 */ /* 0x000fe20000100800 */
[----:B------:R-:W-:-:S03]  /*2a9f0*/  SGXT.U32 R28, R28, 0x1 ;  /* 0x000000011c1c781a */ /* 0x000fc60000000000 */
[----:B------:R1:W-:Y:S04]  /*2aa00*/  LDGSTS.E [R2+0x42800], [R12.64], P2 ;  /* 0x428000000c027fae */ /* 0x0003e8000912184a */
[----:B------:R3:W-:Y:S01]  /*2aa10*/  STL [R1+0x3bc], R17 ;  /* 0x0003bc1101007387 */ /* 0x0007e20000100800 */
[----:B------:R-:W-:Y:S01]  /*2aa20*/  LOP3.LUT R23, R28, 0x34, RZ, 0xfc, !PT ;  /* 0x000000341c177812 */ /* 0x000fe200078efcff */
[----:B-1----:R-:W-:Y:S02]  /*2aa30*/  IMAD.MOV.U32 R12, RZ, RZ, R14 ;  /* 0x000000ffff0c7224 */ /* 0x002fe400078e000e */
[----:B------:R-:W-:Y:S01]  /*2aa40*/  IMAD.MOV.U32 R13, RZ, RZ, R17 ;  /* 0x000000ffff0d7224 */ /* 0x000fe200078e0011 */
[----:B---3--:R-:W-:Y:S01]  /*2aa50*/  LOP3.LUT R17, R25, 0x30, RZ, 0xfc, !PT ;  /* 0x0000003019117812 */ /* 0x008fe200078efcff */
[----:B------:R-:W3:Y:S04]  /*2aa60*/  LDL.LU R14, [R1+0x3f0] ;  /* 0x0003f000010e7983 */ /* 0x000ee80000300800 */
[----:B------:R1:W-:Y:S01]  /*2aa70*/  LDGSTS.E [R2+0x42c00], [R12.64], P1 ;  /* 0x42c000000c027fae */ /* 0x0003e2000892184a */
[----:B------:R-:W-:-:S03]  /*2aa80*/  ISETP.GE.AND P1, PT, R17, UR9, PT ;  /* 0x0000000911007c0c */ /* 0x000fc6000bf26270 */
[----:B------:R-:W3:Y:S04]  /*2aa90*/  LDL.LU R19, [R1+0x400] ;  /* 0x0004000001137983 */ /* 0x000ee80000300800 */
[----:B------:R-:W3:Y:S04]  /*2aaa0*/  LDL.LU R17, [R1+0x3ec] ;  /* 0x0003ec0001117983 */ /* 0x000ee80000300800 */
[----:B------:R-:W1:Y:S01]  /*2aab0*/  S2R R28, SR_TID.X ;  /* 0x00000000001c7919 */ /* 0x000e620000002100 */
[----:B------:R-:W-:-:S03]  /*2aac0*/  SEL R3, RZ, 0x4, P1 ;  /* 0x00000004ff037807 */ /* 0x000fc60000800000 */
[----:B------:R-:W3:Y:S01]  /*2aad0*/  LDL.LU R20, [R1+0x3fc] ;  /* 0x0003fc0001147983 */ /* 0x000ee20000300800 */
[----:B------:R-:W-:Y:S02]  /*2aae0*/  SEL R3, R3, RZ, !P0 ;  /* 0x000000ff03037207 */ /* 0x000fe40004000000 */
[----:B------:R-:W-:Y:S02]  /*2aaf0*/  ISETP.GE.AND P1, PT, R23, UR9, PT ;  /* 0x0000000917007c0c */ /* 0x000fe4000bf26270 */
[----:B------:R-:W-:Y:S02]  /*2ab00*/  ISETP.NE.U32.AND P2, PT, R3, RZ, PT ;  /* 0x000000ff0300720c */ /* 0x000fe40003f45070 */
[----:B------:R-:W-:-:S04]  /*2ab10*/  SEL R3, RZ, 0x4, P1 ;  /* 0x00000004ff037807 */ /* 0x000fc80000800000 */
[----:B------:R-:W-:-:S04]  /*2ab20*/  SEL R3, R3, RZ, !P0 ;  /* 0x000000ff03037207 */ /* 0x000fc80004000000 */
[----:B------:R-:W-:Y:S02]  /*2ab30*/  ISETP.NE.U32.AND P1, PT, R3, RZ, PT ;  /* 0x000000ff0300720c */ /* 0x000fe40003f25070 */
[--C-:B-1----:R-:W-:Y:S02]  /*2ab40*/  SHF.R.U32.HI R25, RZ, 0x6, R28.reuse ;  /* 0x00000006ff197819 */ /* 0x102fe4000001161c */
[----:B------:R-:W-:Y:S02]  /*2ab50*/  SHF.R.U32.HI R28, RZ, 0x6, R28 ;  /* 0x00000006ff1c7819 */ /* 0x000fe4000001161c */
[----:B------:R-:W-:Y:S02]  /*2ab60*/  SGXT.U32 R25, R25, 0x1 ;  /* 0x000000011919781a */ /* 0x000fe40000000000 */
[----:B------:R-:W-:Y:S02]  /*2ab70*/  SGXT.U32 R28, R28, 0x1 ;  /* 0x000000011c1c781a */ /* 0x000fe40000000000 */
[----:B----4-:R-:W-:-:S05]  /*2ab80*/  IADD3 R18, P3, R18, UR12, RZ ;  /* 0x0000000c12127c10 */ /* 0x010fca000ff7e0ff */
[----:B------:R-:W-:Y:S01]  /*2ab90*/  IMAD.MOV.U32 R12, RZ, RZ, R18 ;  /* 0x000000ffff0c7224 */ /* 0x000fe200078e0012 */
[----:B------:R1:W-:Y:S01]  /*2aba0*/  STL [R1+0x3d0], R18 ;  /* 0x0003d01201007387 */ /* 0x0003e20000100800 */
[----:B-----5:R-:W-:Y:S02]  /*2abb0*/  IADD3 R15, P4, R15, UR12, RZ ;  /* 0x0000000c0f0f7c10 */ /* 0x020fe4000ff9e0ff */
[----:B--2---:R-:W-:-:S05]  /*2abc0*/  IADD3.X R22, R22, UR8, RZ, P3, !PT ;  /* 0x0000000816167c10 */ /* 0x004fca0009ffe4ff */
[----:B------:R-:W-:Y:S01]  /*2abd0*/  IMAD.MOV.U32 R13, RZ, RZ, R22 ;  /* 0x000000ffff0d7224 */ /* 0x000fe200078e0016 */
[----:B------:R-:W-:Y:S01]  /*2abe0*/  IADD3.X R16, R16, UR8, RZ, P4, !PT ;  /* 0x0000000810107c10 */ /* 0x000fe2000a7fe4ff */
[----:B------:R-:W-:Y:S04]  /*2abf0*/  STL [R1+0x3cc], R22 ;  /* 0x0003cc1601007387 */ /* 0x000fe80000100800 */
[----:B------:R2:W-:Y:S04]  /*2ac00*/  LDGSTS.E [R2+0x43000], [R12.64], P2 ;  /* 0x430000000c027fae */ /* 0x0005e8000912184a */
[----:B------:R4:W-:Y:S04]  /*2ac10*/  STL [R1+0x3e0], R15 ;  /* 0x0003e00f01007387 */ /* 0x0009e80000100800 */
[----:B------:R5:W-:Y:S01]  /*2ac20*/  STL [R1+0x3dc], R16 ;  /* 0x0003dc1001007387 */ /* 0x000be20000100800 */
[----:B--2---:R-:W-:-:S03]  /*2ac30*/  IMAD.MOV.U32 R12, RZ, RZ, R15 ;  /* 0x000000ffff0c7224 */ /* 0x004fc600078e000f */
[----:B-1----:R-:W2:Y:S01]  /*2ac40*/  LDL.LU R18, [R1+0x318] ;  /* 0x0003180001127983 */ /* 0x002ea20000300800 */
[----:B------:R-:W-:-:S03]  /*2ac50*/  IMAD.MOV.U32 R13, RZ, RZ, R16 ;  /* 0x000000ffff0d7224 */ /* 0x000fc600078e0010 */
[----:B----4-:R-:W4:Y:S01]  /*2ac60*/  LDL.LU R15, [R1+0x328] ;  /* 0x00032800010f7983 */ /* 0x010f220000300800 */
[----:B-----5:R-:W-:-:S03]  /*2ac70*/  LOP3.LUT R16, R25, 0x38, RZ, 0xfc, !PT ;  /* 0x0000003819107812 */ /* 0x020fc600078efcff */
[----:B------:R1:W-:Y:S01]  /*2ac80*/  LDGSTS.E [R2+0x43400], [R12.64], P1 ;  /* 0x434000000c027fae */ /* 0x0003e2000892184a */
[----:B------:R-:W-:Y:S02]  /*2ac90*/  ISETP.GE.AND P1, PT, R16, UR9, PT ;  /* 0x0000000910007c0c */ /* 0x000fe4000bf26270 */
[----:B------:R-:W-:Y:S01]  /*2aca0*/  LOP3.LUT R16, R28, 0x3c, RZ, 0xfc, !PT ;  /* 0x0000003c1c107812 */ /* 0x000fe200078efcff */
[----:B------:R-:W5:Y:S01]  /*2acb0*/  LDL.LU R22, [R1+0x314] ;  /* 0x0003140001167983 */ /* 0x000f620000300800 */
[----:B------:R-:W-:Y:S02]  /*2acc0*/  SEL R3, RZ, 0x4, P1 ;  /* 0x00000004ff037807 */ /* 0x000fe40000800000 */
[----:B------:R-:W-:Y:S02]  /*2acd0*/  ISETP.GE.AND P1, PT, R16, UR9, PT ;  /* 0x0000000910007c0c */ /* 0x000fe4000bf26270 */
[----:B------:R-:W5:Y:S04]  /*2ace0*/  LDL.LU R16, [R1+0x324] ;  /* 0x0003240001107983 */ /* 0x000f680000300800 */
[----:B------:R-:W1:Y:S04]  /*2acf0*/  S2R R28, SR_TID.X ;  /* 0x00000000001c7919 */ /* 0x000e680000002100 */
[----:B------:R-:W3:Y:S01]  /*2ad00*/  S2R R25, SR_TID.X ;  /* 0x0000000000197919 */ /* 0x000ee20000002100 */
[----:B------:R-:W-:-:S04]  /*2ad10*/  SEL R3, R3, RZ, !P0 ;  /* 0x000000ff03037207 */ /* 0x000fc80004000000 */
[----:B------:R-:W-:Y:S02]  /*2ad20*/  ISETP.NE.U32.AND P2, PT, R3, RZ, PT ;  /* 0x000000ff0300720c */ /* 0x000fe40003f45070 */
[----:B------:R-:W-:-:S04]  /*2ad30*/  SEL R3, RZ, 0x4, P1 ;  /* 0x00000004ff037807 */ /* 0x000fc80000800000 */
[----:B------:R-:W-:Y:S02]  /*2ad40*/  SEL R3, R3, RZ, !P0 ;  /* 0x000000ff03037207 */ /* 0x000fe40004000000 */
[----:B-1----:R-:W-:-:S04]  /*2ad50*/  SHF.R.U32.HI R28, RZ, 0x6, R28 ;  /* 0x00000006ff1c7819 */ /* 0x002fc8000001161c */
[----:B------:R-:W-:Y:S02]  /*2ad60*/  SGXT.U32 R28, R28, 0x1 ;  /* 0x000000011c1c781a */ /* 0x000fe40000000000 */
[----:B------:R-:W-:Y:S02]  /*2ad70*/  ISETP.NE.U32.AND P1, PT, R3, RZ, PT ;  /* 0x000000ff0300720c */ /* 0x000fe40003f25070 */
[----:B---3--:R-:W-:-:S05]  /*2ad80*/  IADD3 R14, P3, R14, UR12, RZ ;  /* 0x0000000c0e0e7c10 */ /* 0x008fca000ff7e0ff */
[----:B------:R1:W-:Y:S01]  /*2ad90*/  STL [R1+0x3f0], R14 ;  /* 0x0003f00e01007387 */ /* 0x0003e20000100800 */
[----:B------:R-:W-:Y:S01]  /*2ada0*/  IMAD.MOV.U32 R12, RZ, RZ, R14 ;  /* 0x000000ffff0c7224 */ /* 0x000fe200078e000e */
[----:B------:R-:W-:Y:S02]  /*2adb0*/  IADD3 R19, P4, R19, UR12, RZ ;  /* 0x0000000c13137c10 */ /* 0x000fe4000ff9e0ff */
[----:B------:R-:W-:Y:S02]  /*2adc0*/  IADD3.X R17, R17, UR8, RZ, P3, !PT ;  /* 0x0000000811117c10 */ /* 0x000fe40009ffe4ff */
[----:B-1----:R-:W-:-:S03]  /*2add0*/  LOP3.LUT R14, R28, 0x6, RZ, 0xfc, !PT ;  /* 0x000000061c0e7812 */ /* 0x002fc600078efcff */
[----:B------:R1:W-:Y:S01]  /*2ade0*/  STL [R1+0x3ec], R17 ;  /* 0x0003ec1101007387 */ /* 0x0003e20000100800 */
[----:B------:R-:W-:Y:S01]  /*2adf0*/  IMAD.MOV.U32 R13, RZ, RZ, R17 ;  /* 0x000000ffff0d7224 */ /* 0x000fe200078e0011 */
[----:B------:R-:W-:Y:S02]  /*2ae00*/  IADD3.X R20, R20, UR8, RZ, P4, !PT ;  /* 0x0000000814147c10 */ /* 0x000fe4000a7fe4ff */
[----:B------:R-:W-:Y:S04]  /*2ae10*/  STL [R1+0x400], R19 ;  /* 0x0004001301007387 */ /* 0x000fe80000100800 */
[----:B------:R3:W-:Y:S01]  /*2ae20*/  LDGSTS.E [R2+0x43800], [R12.64], P2 ;  /* 0x438000000c027fae */ /* 0x0007e2000912184a */
[----:B-1----:R-:W-:Y:S02]  /*2ae30*/  LOP3.LUT R17, R28, 0x2, RZ, 0xfc, !PT ;  /* 0x000000021c117812 */ /* 0x002fe400078efcff */
[----:B------:R-:W-:-:S02]  /*2ae40*/  SHF.R.S32.HI R28, RZ, 0x6, R25 ;  /* 0x00000006ff1c7819 */ /* 0x000fc40000011419 */
[----:B------:R-:W-:Y:S01]  /*2ae50*/  LOP3.LUT R25, R25, 0x3f, RZ, 0xc0, !PT ;  /* 0x0000003f19197812 */ /* 0x000fe200078ec0ff */
[----:B------:R1:W-:Y:S01]  /*2ae60*/  STL [R1+0x3fc], R20 ;  /* 0x0003fc1401007387 */ /* 0x0003e20000100800 */
[----:B------:R-:W-:-:S03]  /*2ae70*/  SGXT R28, R28, 0x1 ;  /* 0x000000011c1c781a */ /* 0x000fc60000000200 */
[----:B------:R-:W-:Y:S02]  /*2ae80*/  IMAD.SHL.U32 R23, R25, 0x4, RZ ;  /* 0x0000000419177824 */ /* 0x000fe400078e00ff */
[----:B---3--:R-:W-:Y:S02]  /*2ae90*/  IMAD.MOV.U32 R12, RZ, RZ, R19 ;  /* 0x000000ffff0c7224 */ /* 0x008fe400078e0013 */
[----:B------:R-:W-:Y:S02]  /*2aea0*/  IMAD.MOV.U32 R13, RZ, RZ, R20 ;  /* 0x000000ffff0d7224 */ /* 0x000fe400078e0014 */
[----:B-1----:R-:W3:Y:S01]  /*2aeb0*/  LDL.LU R20, [R1+0x334] ;  /* 0x0003340001147983 */ /* 0x002ee20000300800 */
[----:B------:R-:W-:-:S03]  /*2aec0*/  LOP3.LUT R23, R23, 0x120, R28, 0x78, !PT ;  /* 0x0000012017177812 */ /* 0x000fc600078e781c */
[----:B------:R-:W3:Y:S01]  /*2aed0*/  LDL.LU R19, [R1+0x338] ;  /* 0x0003380001137983 */ /* 0x000ee20000300800 */
[----:B------:R-:W-:-:S03]  /*2aee0*/  ISETP.GE.AND P2, PT, R14, UR9, PT ;  /* 0x000000090e007c0c */ /* 0x000fc6000bf46270 */
[----:B------:R1:W-:Y:S01]  /*2aef0*/  LDGSTS.E [R2+0x43c00], [R12.64], P1 ;  /* 0x43c000000c027fae */ /* 0x0003e2000892184a */
[----:B------:R-:W-:-:S03]  /*2af00*/  ISETP.GE.AND P1, PT, R17, UR9, PT ;  /* 0x0000000911007c0c */ /* 0x000fc6000bf26270 */
[----:B------:R-:W1:Y:S04]  /*2af10*/  S2R R28, SR_TID.X ;  /* 0x00000000001c7919 */ /* 0x000e680000002100 */
[----:B------:R-:W3:Y:S04]  /*2af20*/  LDL.LU R17, [R1+0x344] ;  /* 0x0003440001117983 */ /* 0x000ee80000300800 */
[----:B------:R-:W3:Y:S01]  /*2af30*/  LDL.LU R14, [R1+0x348] ;  /* 0x00034800010e7983 */ /* 0x000ee20000300800 */
[----:B------:R-:W-:Y:S02]  /*2af40*/  SEL R3, RZ, 0x4, P1 ;  /* 0x00000004ff037807 */ /* 0x000fe40000800000 */
[----:B-1----:R-:W-:-:S02]  /*2af50*/  SEL R2, RZ, 0x4, P2 ;  /* 0x00000004ff027807 */ /* 0x002fc40001000000 */
[----:B------:R-:W-:Y:S02]  /*2af60*/  SEL R3, R3, RZ, !P0 ;  /* 0x000000ff03037207 */ /* 0x000fe40004000000 */
[----:B------:R-:W-:Y:S02]  /*2af70*/  SEL R2, R2, RZ, !P0 ;  /* 0x000000ff02027207 */ /* 0x000fe40004000000 */
[----:B------:R-:W-:Y:S02]  /*2af80*/  ISETP.NE.U32.AND P1, PT, R3, RZ, PT ;  /* 0x000000ff0300720c */ /* 0x000fe40003f25070 */
[----:B------:R-:W-:Y:S01]  /*2af90*/  ISETP.NE.U32.AND P2, PT, R2, RZ, PT ;  /* 0x000000ff0200720c */ /* 0x000fe20003f45070 */
[----:B------:R-:W-:Y:S01]  /*2afa0*/  IMAD.U32 R2, RZ, RZ, UR7 ;  /* 0x00000007ff027e24 */ /* 0x000fe2000f8e00ff */
[----:B------:R-:W-:Y:S02]  /*2afb0*/  LOP3.LUT R23, R23, 0x40, RZ, 0x3c, !PT ;  /* 0x0000004017177812 */ /* 0x000fe400078e3cff */
[----:B------:R-:W-:-:S03]  /*2afc0*/  SHF.R.U32.HI R25, RZ, 0x6, R28 ;  /* 0x00000006ff197819 */ /* 0x000fc6000001161c */
[----:B------:R-:W-:Y:S01]  /*2afd0*/  IMAD R2, R2, 0x4000, R23 ;  /* 0x0000400002027824 */ /* 0x000fe200078e0217 */
[----:B------:R-:W-:Y:S02]  /*2afe0*/  SGXT.U32 R25, R25, 0x1 ;  /* 0x000000011919781a */ /* 0x000fe40000000000 */
[----:B--2---:R-:W-:Y:S02]  /*2aff0*/  IADD3 R18, P3, R18, UR12, RZ ;  /* 0x0000000c12127c10 */ /* 0x004fe4000ff7e0ff */
[----:B----4-:R-:W-:-:S03]  /*2b000*/  IADD3 R15, P4, R15, UR12, RZ ;  /* 0x0000000c0f0f7c10 */ /* 0x010fc6000ff9e0ff */
[----:B------:R-:W-:Y:S01]  /*2b010*/  IMAD.MOV.U32 R12, RZ, RZ, R18 ;  /* 0x000000ffff0c7224 */ /* 0x000fe200078e0012 */
[----:B-----5:R-:W-:Y:S01]  /*2b020*/  IADD3.X R22, R22, UR8, RZ, P3, !PT ;  /* 0x0000000816167c10 */ /* 0x020fe20009ffe4ff */
[----:B------:R1:W-:Y:S01]  /*2b030*/  STL [R1+0x318], R18 ;  /* 0x0003181201007387 */ /* 0x0003e20000100800 */
[----:B------:R-:W-:-:S03]  /*2b040*/  IADD3.X R16, R16, UR8, RZ, P4, !PT ;  /* 0x0000000810107c10 */ /* 0x000fc6000a7fe4ff */
[----:B------:R-:W-:Y:S01]  /*2b050*/  IMAD.MOV.U32 R13, RZ, RZ, R22 ;  /* 0x000000ffff0d7224 */ /* 0x000fe200078e0016 */
[----:B------:R-:W-:Y:S04]  /*2b060*/  STL [R1+0x328], R15 ;  /* 0x0003280f01007387 */ /* 0x000fe80000100800 */
[----:B------:R-:W-:Y:S04]  /*2b070*/  STL [R1+0x314], R22 ;  /* 0x0003141601007387 */ /* 0x000fe80000100800 */
[----:B------:R2:W-:Y:S04]  /*2b080*/  LDGSTS.E [R2+0x40200], [R12.64], P1 ;  /* 0x402000000c027fae */ /* 0x0005e8000892184a */
[----:B------:R4:W-:Y:S04]  /*2b090*/  STL [R1+0x324], R16 ;  /* 0x0003241001007387 */ /* 0x0009e80000100800 */
[----:B-1----:R-:W5:Y:S01]  /*2b0a0*/  LDL.LU R18, [R1+0x358] ;  /* 0x0003580001127983 */ /* 0x002f620000300800 */
[----:B--2---:R-:W-:Y:S01]  /*2b0b0*/  IMAD.MOV.U32 R13, RZ, RZ, R16 ;  /* 0x000000ffff0d7224 */ /* 0x004fe200078e0010 */
[----:B----4-:R-:W-:Y:S01]  /*2b0c0*/  LOP3.LUT R16, R25, 0xa, RZ, 0xfc, !PT ;  /* 0x0000000a19107812 */ /* 0x010fe200078efcff */
[----:B------:R-:W-:-:S02]  /*2b0d0*/  IMAD.MOV.U32 R12, RZ, RZ, R15 ;  /* 0x000000ffff0c7224 */ /* 0x000fc400078e000f */
[----:B------:R-:W2:Y:S01]  /*2b0e0*/  LDL.LU R15, [R1+0x368] ;  /* 0x00036800010f7983 */ /* 0x000ea20000300800 */
[----:B------:R-:W-:-:S03]  /*2b0f0*/  ISETP.GE.AND P1, PT, R16, UR9, PT ;  /* 0x0000000910007c0c */ /* 0x000fc6000bf26270 */
[----:B------:R-:W4:Y:S04]  /*2b100*/  LDL.LU R22, [R1+0x354] ;  /* 0x0003540001167983 */ /* 0x000f280000300800 */
[----:B------:R-:W4:Y:S01]  /*2b110*/  LDL.LU R16, [R1+0x364] ;  /* 0x0003640001107983 */ /* 0x000f220000300800 */
[----:B------:R-:W-:-:S03]  /*2b120*/  SHF.R.U32.HI R28, RZ, 0x6, R28 ;  /* 0x00000006ff1c7819 */ /* 0x000fc6000001161c */
[----:B------:R1:W-:Y:S01]  /*2b130*/  LDGSTS.E [R2+0x40600], [R12.64], P2 ;  /* 0x406000000c027fae */ /* 0x0003e2000912184a */
        /* <DEDUP_REMOVED lines=10> */
[--C-:B-1----:R-:W-:Y:S02]  /*2b1e0*/  SHF.R.U32.HI R25, RZ, 0x6, R28.reuse ;  /* 0x00000006ff197819 */ /* 0x102fe4000001161c */
[----:B------:R-:W-:Y:S02]  /*2b1f0*/  SHF.R.U32.HI R28, RZ, 0x6, R28 ;  /* 0x00000006ff1c7819 */ /* 0x000fe4000001161c */
[----:B------:R-:W-:Y:S02]  /*2b200*/  SGXT.U32 R25, R25, 0x1 ;  /* 0x000000011919781a */ /* 0x000fe40000000000 */
[----:B------:R-:W-:-:S04]  /*2b210*/  SGXT.U32 R28, R28, 0x1 ;  /* 0x000000011c1c781a */ /* 0x000fc80000000000 */
[----:B------:R-:W-:Y:S02]  /*2b220*/  LOP3.LUT R23, R28, 0x16, RZ, 0xfc, !PT ;  /* 0x000000161c177812 */ /* 0x000fe400078efcff */
[----:B------:R-:W1:Y:S01]  /*2b230*/  S2R R28, SR_TID.X ;  /* 0x00000000001c7919 */ /* 0x000e620000002100 */
[----:B---3--:R-:W-:-:S04]  /*2b240*/  IADD3 R19, P3, R19, UR12, RZ ;  /* 0x0000000c13137c10 */ /* 0x008fc8000ff7e0ff */
[----:B------:R-:W-:Y:S01]  /*2b250*/  IADD3.X R20, R20, UR8, RZ, P3, !PT ;  /* 0x0000000814147c10 */ /* 0x000fe20009ffe4ff */
[----:B------:R-:W-:Y:S01]  /*2b260*/  IMAD.MOV.U32 R12, RZ, RZ, R19 ;  /* 0x000000ffff0c7224 */ /* 0x000fe200078e0013 */
[----:B------:R3:W-:Y:S03]  /*2b270*/  STL [R1+0x338], R19 ;  /* 0x0003381301007387 */ /* 0x0007e60000100800 */
[----:B------:R-:W-:Y:S01]  /*2b280*/  IMAD.MOV.U32 R13, RZ, RZ, R20 ;  /* 0x000000ffff0d7224 */ /* 0x000fe200078e0014 */
[----:B------:R-:W-:Y:S01]  /*2b290*/  IADD3 R14, P4, R14, UR12, RZ ;  /* 0x0000000c0e0e7c10 */ /* 0x000fe2000ff9e0ff */
[----:B------:R-:W-:Y:S03]  /*2b2a0*/  STL [R1+0x334], R20 ;  /* 0x0003341401007387 */ /* 0x000fe60000100800 */
[----:B------:R-:W-:Y:S01]  /*2b2b0*/  IADD3.X R17, R17, UR8, RZ, P4, !PT ;  /* 0x0000000811117c10 */ /* 0x000fe2000a7fe4ff */
[----:B------:R1:W-:Y:S04]  /*2b2c0*/  STL [R1+0x348], R14 ;  /* 0x0003480e01007387 */ /* 0x0003e80000100800 */
[----:B------:R1:W-:Y:S04]  /*2b2d0*/  STL [R1+0x344], R17 ;  /* 0x0003441101007387 */ /* 0x0003e80000100800 */
[----:B------:R1:W-:Y:S04]  /*2b2e0*/  LDGSTS.E [R2+0x40a00], [R12.64], P2 ;  /* 0x40a000000c027fae */ /* 0x0003e8000912184a */
[----:B---3--:R-:W3:Y:S01]  /*2b2f0*/  LDL.LU R19, [R1+0x378] ;  /* 0x0003780001137983 */ /* 0x008ee20000300800 */
[----:B-1----:R-:W-:Y:S01]  /*2b300*/  IMAD.MOV.U32 R12, RZ, RZ, R14 ;  /* 0x000000ffff0c7224 */ /* 0x002fe200078e000e */
[----:B------:R-:W-:-:S02]  /*2b310*/  MOV R13, R17 ;  /* 0x00000011000d7202 */ /* 0x000fc40000000f00 */
[----:B------:R-:W3:Y:S01]  /*2b320*/  LDL.LU R14, [R1+0x388] ;  /* 0x00038800010e7983 */ /* 0x000ee20000300800 */
        /* <DEDUP_REMOVED lines=14> */
[----:B-----5:R-:W-:Y:S02]  /*2b410*/  IADD3 R18, P3, R18, UR12, RZ ;  /* 0x0000000c12127c10 */ /* 0x020fe4000ff7e0ff */
[----:B--2---:R-:W-:-:S02]  /*2b420*/  IADD3 R15, P4, R15, UR12, RZ ;  /* 0x0000000c0f0f7c10 */ /* 0x004fc4000ff9e0ff */
[----:B----4-:R-:W-:Y:S01]  /*2b430*/  IADD3.X R22, R22, UR8, RZ, P3, !PT ;  /* 0x0000000816167c10 */ /* 0x010fe20009ffe4ff */
[----:B------:R2:W-:Y:S01]  /*2b440*/  STL [R1+0x358], R18 ;  /* 0x0003581201007387 */ /* 0x0005e20000100800 */
[----:B-1----:R-:W-:Y:S01]  /*2b450*/  IMAD.MOV.U32 R12, RZ, RZ, R18 ;  /* 0x000000ffff0c7224 */ /* 0x002fe200078e0012 */
[----:B------:R-:W-:Y:S02]  /*2b460*/  IADD3.X R16, R16, UR8, RZ, P4, !PT ;  /* 0x0000000810107c10 */ /* 0x000fe4000a7fe4ff */
[----:B------:R-:W-:Y:S01]  /*2b470*/  IMAD.MOV.U32 R13, RZ, RZ, R22 ;  /* 0x000000ffff0d7224 */ /* 0x000fe200078e0016 */
[----:B------:R-:W-:Y:S04]  /*2b480*/  STL [R1+0x354], R22 ;  /* 0x0003541601007387 */ /* 0x000fe80000100800 */
[----:B------:R1:W-:Y:S04]  /*2b490*/  STL [R1+0x368], R15 ;  /* 0x0003680f01007387 */ /* 0x0003e80000100800 */
[----:B------:R4:W-:Y:S04]  /*2b4a0*/  STL [R1+0x364], R16 ;  /* 0x0003641001007387 */ /* 0x0009e80000100800 */
[----:B--2---:R-:W2:Y:S04]  /*2b4b0*/  LDL.LU R18, [R1+0x398] ;  /* 0x0003980001127983 */ /* 0x004ea80000300800 */
[----:B------:R5:W-:Y:S02]  /*2b4c0*/  LDGSTS.E [R2+0x41200], [R12.64], P2 ;  /* 0x412000000c027fae */ /* 0x000be4000912184a */
[----:B-----5:R-:W-:-:S02]  /*2b4d0*/  IMAD.MOV.U32 R12, RZ, RZ, R15 ;  /* 0x000000ffff0c7224 */ /* 0x020fc400078e000f */
[----:B------:R-:W-:Y:S01]  /*2b4e0*/  IMAD.MOV.U32 R13, RZ, RZ, R16 ;  /* 0x000000ffff0d7224 */ /* 0x000fe200078e0010 */
[----:B-1----:R-:W5:Y:S01]  /*2b4f0*/  LDL.LU R15, [R1+0x3a8] ;  /* 0x0003a800010f7983 */ /* 0x002f620000300800 */
[----:B----4-:R-:W-:-:S03]  /*2b500*/  LOP3.LUT R16, R25, 0x1a, RZ, 0xfc, !PT ;  /* 0x0000001a19107812 */ /* 0x010fc600078efcff */
[----:B------:R-:W4:Y:S04]  /*2b510*/  LDL.LU R22, [R1+0x394] ;  /* 0x0003940001167983 */ /* 0x000f280000300800 */
[----:B------:R1:W-:Y:S01]  /*2b520*/  LDGSTS.E [R2+0x41600], [R12.64], P1 ;  /* 0x416000000c027fae */ /* 0x0003e2000892184a */
[----:B------:R-:W-:-:S03]  /*2b530*/  ISETP.GE.AND P1, PT, R16, UR9, PT ;  /* 0x0000000910007c0c */ /* 0x000fc6000bf26270 */
[----:B------:R-:W4:Y:S01]  /*2b540*/  LDL.LU R16, [R1+0x3a4] ;  /* 0x0003a40001107983 */ /* 0x000f220000300800 */
        /* <DEDUP_REMOVED lines=15> */
[----:B---3--:R-:W-:-:S02]  /*2b640*/  IADD3 R19, P3, R19, UR12, RZ ;  /* 0x0000000c13137c10 */ /* 0x008fc4000ff7e0ff */
[----:B------:R-:W-:Y:S02]  /*2b650*/  IADD3 R14, P4, R14, UR12, RZ ;  /* 0x0000000c0e0e7c10 */ /* 0x000fe4000ff9e0ff */
[----:B------:R-:W-:Y:S01]  /*2b660*/  IADD3.X R20, R20, UR8, RZ, P3, !PT ;  /* 0x0000000814147c10 */ /* 0x000fe20009ffe4ff */
[----:B------:R1:W-:Y:S01]  /*2b670*/  STL [R1+0x378], R19 ;  /* 0x0003781301007387 */ /* 0x0003e20000100800 */
[----:B------:R-:W-:-:S03]  /*2b680*/  IMAD.MOV.U32 R12, RZ, RZ, R19 ;  /* 0x000000ffff0c7224 */ /* 0x000fc600078e0013 */
[----:B------:R-:W-:Y:S01]  /*2b690*/  IMAD.MOV.U32 R13, RZ, RZ, R20 ;  /* 0x000000ffff0d7224 */ /* 0x000fe200078e0014 */
[----:B------:R-:W-:Y:S01]  /*2b6a0*/  IADD3.X R17, R17, UR8, RZ, P4, !PT ;  /* 0x0000000811117c10 */ /* 0x000fe2000a7fe4ff */
[----:B------:R-:W-:Y:S04]  /*2b6b0*/  STL [R1+0x374], R20 ;  /* 0x0003741401007387 */ /* 0x000fe80000100800 */
[----:B------:R3:W-:Y:S04]  /*2b6c0*/  STL [R1+0x388], R14 ;  /* 0x0003880e01007387 */ /* 0x0007e80000100800 */
[----:B------:R3:W-:Y:S04]  /*2b6d0*/  STL [R1+0x384], R17 ;  /* 0x0003841101007387 */ /* 0x0007e80000100800 */
[----:B-1----:R-:W4:Y:S04]  /*2b6e0*/  LDL.LU R19, [R1+0x3b8] ;  /* 0x0003b80001137983 */ /* 0x002f280000300800 */
        /* <DEDUP_REMOVED lines=20> */
[----:B--2---:R-:W-:-:S05]  /*2b830*/  IADD3 R18, P3, R18, UR12, RZ ;  /* 0x0000000c12127c10 */ /* 0x004fca000ff7e0ff */
[----:B-1----:R-:W-:Y:S01]  /*2b840*/  IMAD.MOV.U32 R12, RZ, RZ, R18 ;  /* 0x000000ffff0c7224 */ /* 0x002fe200078e0012 */
[----:B------:R1:W-:Y:S01]  /*2b850*/  STL [R1+0x398], R18 ;  /* 0x0003981201007387 */ /* 0x0003e20000100800 */
[----:B-----5:R-:W-:Y:S02]  /*2b860*/  IADD3 R15, P4, R15, UR12, RZ ;  /* 0x0000000c0f0f7c10 */ /* 0x020fe4000ff9e0ff */
[----:B----4-:R-:W-:-:S05]  /*2b870*/  IADD3.X R22, R22, UR8, RZ, P3, !PT ;  /* 0x0000000816167c10 */ /* 0x010fca0009ffe4ff */
[----:B------:R-:W-:Y:S01]  /*2b880*/  IMAD.MOV.U32 R13, RZ, RZ, R22 ;  /* 0x000000ffff0d7224 */ /* 0x000fe200078e0016 */
[----:B------:R-:W-:Y:S01]  /*2b890*/  IADD3.X R16, R16, UR8, RZ, P4, !PT ;  /* 0x0000000810107c10 */ /* 0x000fe2000a7fe4ff */
[----:B------:R-:W-:Y:S04]  /*2b8a0*/  STL [R1+0x394], R22 ;  /* 0x0003941601007387 */ /* 0x000fe80000100800 */
[----:B------:R-:W-:Y:S04]  /*2b8b0*/  STL [R1+0x3a8], R15 ;  /* 0x0003a80f01007387 */ /* 0x000fe80000100800 */
[----:B------:R2:W-:Y:S04]  /*2b8c0*/  LDGSTS.E [R2+0x42200], [R12.64], P2 ;  /* 0x422000000c027fae */ /* 0x0005e8000912184a */
[----:B------:R4:W-:Y:S01]  /*2b8d0*/  STL [R1+0x3a4], R16 ;  /* 0x0003a41001007387 */ /* 0x0009e20000100800 */
[----:B-1----:R-:W-:Y:S01]  /*2b8e0*/  LOP3.LUT R18, R25, 0x2a, RZ, 0xfc, !PT ;  /* 0x0000002a19127812 */ /* 0x002fe200078efcff */
[----:B--2---:R-:W-:-:S02]  /*2b8f0*/  IMAD.MOV.U32 R13, RZ, RZ, R16 ;  /* 0x000000ffff0d7224 */ /* 0x004fc400078e0010 */
[----:B----4-:R-:W2:Y:S01]  /*2b900*/  LDL.LU R16, [R1+0x3d8] ;  /* 0x0003d80001107983 */ /* 0x010ea20000300800 */
[----:B------:R-:W-:-:S03]  /*2b910*/  IMAD.MOV.U32 R12, RZ, RZ, R15 ;  /* 0x000000ffff0c7224 */ /* 0x000fc600078e000f */
[----:B------:R-:W4:Y:S04]  /*2b920*/  LDL.LU R15, [R1+0x3e8] ;  /* 0x0003e800010f7983 */ /* 0x000f280000300800 */
        /* <DEDUP_REMOVED lines=16> */
[----:B------:R-:W-:-:S05]  /*2ba30*/  IADD3 R19, P3, R19, UR12, RZ ;  /* 0x0000000c13137c10 */ /* 0x000fca000ff7e0ff */
[----:B------:R-:W-:Y:S01]  /*2ba40*/  IMAD.MOV.U32 R12, RZ, RZ, R19 ;  /* 0x000000ffff0c7224 */ /* 0x000fe200078e0013 */
[----:B------:R1:W-:Y:S01]  /*2ba50*/  STL [R1+0x3b8], R19 ;  /* 0x0003b81301007387 */ /* 0x0003e20000100800 */
[----:B------:R-:W-:Y:S02]  /*2ba60*/  SGXT.U32 R28, R28, 0x1 ;  /* 0x000000011c1c781a */ /* 0x000fe40000000000 */
[----:B---3--:R-:W-:Y:S02]  /*2ba70*/  IADD3 R14, P4, R14, UR12, RZ ;  /* 0x0000000c0e0e7c10 */ /* 0x008fe4000ff9e0ff */
[----:B------:R-:W-:-:S05]  /*2ba80*/  IADD3.X R20, R20, UR8, RZ, P3, !PT ;  /* 0x0000000814147c10 */ /* 0x000fca0009ffe4ff */
[----:B------:R-:W-:Y:S01]  /*2ba90*/  IMAD.MOV.U32 R13, RZ, RZ, R20 ;  /* 0x000000ffff0d7224 */ /* 0x000fe200078e0014 */
[----:B------:R-:W-:Y:S01]  /*2baa0*/  IADD3.X R17, R17, UR8, RZ, P4, !PT ;  /* 0x0000000811117c10 */ /* 0x000fe2000a7fe4ff */
[----:B------:R-:W-:Y:S04]  /*2bab0*/  STL [R1+0x3b4], R20 ;  /* 0x0003b41401007387 */ /* 0x000fe80000100800 */
[----:B------:R3:W-:Y:S01]  /*2bac0*/  LDGSTS.E [R2+0x42a00], [R12.64], P2 ;  /* 0x42a000000c027fae */ /* 0x0007e2000912184a */
[----:B------:R-:W-:-:S03]  /*2bad0*/  SHF.R.U32.HI R29, RZ, 0x6, R29 ;  /* 0x00000006ff1d7819 */ /* 0x000fc6000001161d */
[----:B------:R-:W-:Y:S04]  /*2bae0*/  STL [R1+0x3c8], R14 ;  /* 0x0003c80e01007387 */ /* 0x000fe80000100800 */
[----:B------:R1:W-:Y:S01]  /*2baf0*/  STL [R1+0x3c4], R17 ;  /* 0x0003c41101007387 */ /* 0x0003e20000100800 */
[----:B---3--:R-:W-:Y:S02]  /*2bb00*/  IMAD.MOV.U32 R12, RZ, RZ, R14 ;  /* 0x000000ffff0c7224 */ /* 0x008fe400078e000e */
[----:B------:R-:W-:Y:S01]  /*2bb10*/  IMAD.MOV.U32 R13, RZ, RZ, R17 ;  /* 0x000000ffff0d7224 */ /* 0x000fe200078e0011 */
[----:B------:R-:W-:Y:S01]  /*2bb20*/  SGXT.U32 R29, R29, 0x1 ;  /* 0x000000011d1d781a */ /* 0x000fe20000000000 */
[----:B-1----:R-:W3:Y:S01]  /*2bb30*/  LDL.LU R19, [R1+0x3f8] ;  /* 0x0003f80001137983 */ /* 0x002ee20000300800 */
[----:B------:R-:W-:-:S03]  /*2bb40*/  LOP3.LUT R17, R28, 0x32, RZ, 0xfc, !PT ;  /* 0x000000321c117812 */ /* 0x000fc600078efcff */
[----:B------:R1:W-:Y:S01]  /*2bb50*/  LDGSTS.E [R2+0x42e00], [R12.64], P1 ;  /* 0x42e000000c027fae */ /* 0x0003e2000892184a */
[----:B------:R-:W-:Y:S02]  /*2bb60*/  ISETP.GE.AND P1, PT, R17, UR9, PT ;  /* 0x0000000911007c0c */ /* 0x000fe4000bf26270 */
[----:B------:R-:W-:Y:S01]  /*2bb70*/  LOP3.LUT R23, R29, 0x36, RZ, 0xfc, !PT ;  /* 0x000000361d177812 */ /* 0x000fe200078efcff */
[----:B------:R-:W3:Y:S01]  /*2bb80*/  LDL.LU R14, [R1+0x408] ;  /* 0x00040800010e7983 */ /* 0x000ee20000300800 */
[----:B------:R-:W-:-:S03]  /*2bb90*/  SEL R3, RZ, 0x4, P1 ;  /* 0x00000004ff037807 */ /* 0x000fc60000800000 */
[----:B------:R-:W3:Y:S01]  /*2bba0*/  LDL.LU R20, [R1+0x3f4] ;  /* 0x0003f40001147983 */ /* 0x000ee20000300800 */
[----:B------:R-:W-:Y:S02]  /*2bbb0*/  SEL R3, R3, RZ, !P0 ;  /* 0x000000ff03037207 */ /* 0x000fe40004000000 */
[----:B------:R-:W-:Y:S01]  /*2bbc0*/  ISETP.GE.AND P1, PT, R23, UR9, PT ;  /* 0x0000000917007c0c */ /* 0x000fe2000bf26270 */
[----:B------:R-:W3:Y:S01]  /*2bbd0*/  LDL.LU R17, [R1+0x404] ;  /* 0x0004040001117983 */ /* 0x000ee20000300800 */
[----:B------:R-:W-:Y:S02]  /*2bbe0*/  ISETP.NE.U32.AND P2, PT, R3, RZ, PT ;  /* 0x000000ff0300720c */ /* 0x000fe40003f45070 */
[----:B------:R-:W-:-:S04]  /*2bbf0*/  SEL R3, RZ, 0x4, P1 ;  /* 0x00000004ff037807 */ /* 0x000fc80000800000 */
[----:B------:R-:W-:-:S04]  /*2bc00*/  SEL R3, R3, RZ, !P0 ;  /* 0x000000ff03037207 */ /* 0x000fc80004000000 */
[----:B------:R-:W-:Y:S02]  /*2bc10*/  ISETP.NE.U32.AND P1, PT, R3, RZ, PT ;  /* 0x000000ff0300720c */ /* 0x000fe40003f25070 */
[----:B--2---:R-:W-:Y:S02]  /*2bc20*/  IADD3 R16, P3, R16, UR12, RZ ;  /* 0x0000000c10107c10 */ /* 0x004fe4000ff7e0ff */
[----:B----4-:R-:W-:Y:S02]  /*2bc30*/  IADD3 R15, P4, R15, UR12, RZ ;  /* 0x0000000c0f0f7c10 */ /* 0x010fe4000ff9e0ff */
[----:B-----5:R-:W-:Y:S01]  /*2bc40*/  IADD3.X R22, R22, UR8, RZ, P3, !PT ;  /* 0x0000000816167c10 */ /* 0x020fe20009ffe4ff */
[----:B-1----:R-:W-:-:S04]  /*2bc50*/  IMAD.MOV.U32 R12, RZ, RZ, R16 ;  /* 0x000000ffff0c7224 */ /* 0x002fc800078e0010 */
[----:B------:R-:W-:Y:S01]  /*2bc60*/  IMAD.MOV.U32 R13, RZ, RZ, R22 ;  /* 0x000000ffff0d7224 */ /* 0x000fe200078e0016 */
[----:B------:R-:W-:-:S04]  /*2bc70*/  IADD3.X R18, R18, UR8, RZ, P4, !PT ;  /* 0x0000000812127c10 */ /* 0x000fc8000a7fe4ff */
[----:B------:R1:W-:Y:S04]  /*2bc80*/  LDGSTS.E [R2+0x43200], [R12.64], P2 ;  /* 0x432000000c027fae */ /* 0x0003e8000912184a */
[----:B------:R2:W-:Y:S04]  /*2bc90*/  STL [R1+0x3d8], R16 ;  /* 0x0003d81001007387 */ /* 0x0005e80000100800 */
[----:B------:R-:W-:Y:S01]  /*2bca0*/  STL [R1+0x3d4], R22 ;  /* 0x0003d41601007387 */ /* 0x000fe20000100800 */
[----:B-1----:R-:W-:Y:S02]  /*2bcb0*/  IMAD.MOV.U32 R12, RZ, RZ, R15 ;  /* 0x000000ffff0c7224 */ /* 0x002fe400078e000f */
[----:B------:R-:W-:Y:S01]  /*2bcc0*/  IMAD.MOV.U32 R13, RZ, RZ, R18 ;  /* 0x000000ffff0d7224 */ /* 0x000fe200078e0012 */
[----:B--2---:R-:W-:Y:S01]  /*2bcd0*/  LOP3.LUT R16, R21, 0x3a, RZ, 0xfc, !PT ;  /* 0x0000003a15107812 */ /* 0x004fe200078efcff */
[----:B------:R1:W-:Y:S04]  /*2bce0*/  STL [R1+0x3e8], R15 ;  /* 0x0003e80f01007387 */ /* 0x0003e80000100800 */
[----:B------:R2:W-:Y:S01]  /*2bcf0*/  LDGSTS.E [R2+0x43600], [R12.64], P1 ;  /* 0x436000000c027fae */ /* 0x0005e2000892184a */
[----:B------:R-:W-:-:S02]  /*2bd00*/  ISETP.GE.AND P1, PT, R16, UR9, PT ;  /* 0x0000000910007c0c */ /* 0x000fc4000bf26270 */
[----:B-1----:R-:W-:Y:S01]  /*2bd10*/  LOP3.LUT R15, R21, 0x3e, RZ, 0xfc, !PT ;  /* 0x0000003e150f7812 */ /* 0x002fe200078efcff */
[----:B------:R1:W-:Y:S01]  /*2bd20*/  STL [R1+0x3e4], R18 ;  /* 0x0003e41201007387 */ /* 0x0003e20000100800 */
[----:B------:R-:W-:Y:S02]  /*2bd30*/  SEL R3, RZ, 0x4, P1 ;  /* 0x00000004ff037807 */ /* 0x000fe40000800000 */
[----:B------:R-:W-:Y:S01]  /*2bd40*/  ISETP.GE.AND P1, PT, R15, UR9, PT ;  /* 0x000000090f007c0c */ /* 0x000fe2000bf26270 */
[----:B-1----:R-:W4:Y:S04]  /*2bd50*/  LDL.LU R18, [R1+0xc04] ;  /* 0x000c040001127983 */ /* 0x002f280000300800 */
[----:B------:R-:W5:Y:S04]  /*2bd60*/  LDL.LU R15, [R1+0xc0c] ;  /* 0x000c0c00010f7983 */ /* 0x000f680000300800 */
[----:B------:R-:W4:Y:S04]  /*2bd70*/  LDL.LU R25, [R1+0xc00] ;  /* 0x000c000001197983 */ /* 0x000f280000300800 */
[----:B------:R-:W4:Y:S01]  /*2bd80*/  LDL.LU R16, [R1+0xc08] ;  /* 0x000c080001107983 */ /* 0x000f220000300800 */
[----:B------:R-:W-:-:S03]  /*2bd90*/  SEL R3, R3, RZ, !P0 ;  /* 0x000000ff03037207 */ /* 0x000fc60004000000 */
[----:B------:R-:W1:Y:S01]  /*2bda0*/  S2R R29, SR_TID.X ;  /* 0x00000000001d7919 */ /* 0x000e620000002100 */
[----:B------:R-:W-:Y:S02]  /*2bdb0*/  ISETP.NE.U32.AND P2, PT, R3, RZ, PT ;  /* 0x000000ff0300720c */ /* 0x000fe40003f45070 */
[----:B------:R-:W-:Y:S01]  /*2bdc0*/  SEL R3, RZ, 0x4, P1 ;  /* 0x00000004ff037807 */ /* 0x000fe20000800000 */
[----:B------:R-:W1:Y:S03]  /*2bdd0*/  S2R R252, SR_TID.X ;  /* 0x0000000000fc7919 */ /* 0x000e660000002100 */
[----:B------:R-:W-:-:S04]  /*2bde0*/  SEL R3, R3, RZ, !P0 ;  /* 0x000000ff03037207 */ /* 0x000fc80004000000 */
[----:B------:R-:W-:Y:S01]  /*2bdf0*/  ISETP.NE.U32.AND P1, PT, R3, RZ, PT ;  /* 0x000000ff0300720c */ /* 0x000fe20003f25070 */
[-C--:B------:R-:W-:Y:S08]  /*2be00*/  HMMA.1688.F32.TF32 R96, R36, R26.reuse, R96 ;  /* 0x0000001a2460723c */ /* 0x080ff00000081060 */
[----:B------:R-:W-:Y:S01]  /*2be10*/  HMMA.1688.F32.TF32 R84, R40, R26, R84 ;  /* 0x0000001a2854723c */ /* 0x000fe20000081054 */
[----:B---3--:R-:W-:-:S05]  /*2be20*/  IADD3 R19, P3, R19, UR12, RZ ;  /* 0x0000000c13137c10 */ /* 0x008fca000ff7e0ff */
[----:B------:R3:W-:Y:S01]  /*2be30*/  STL [R1+0x3f8], R19 ;  /* 0x0003f81301007387 */ /* 0x0007e20000100800 */
[----:B------:R-:W-:Y:S02]  /*2be40*/  IADD3 R14, P4, R14, UR12, RZ ;  /* 0x0000000c0e0e7c10 */ /* 0x000fe4000ff9e0ff */
[----:B------:R-:W-:-:S03]  /*2be50*/  IADD3.X R20, R20, UR8, RZ, P3, !PT ;  /* 0x0000000814147c10 */ /* 0x000fc60009ffe4ff */
[----:B------:R-:W-:Y:S01]  /*2be60*/  STL [R1+0x408], R14 ;  /* 0x0004080e01007387 */ /* 0x000fe20000100800 */
[----:B------:R-:W-:-:S03]  /*2be70*/  IADD3.X R17, R17, UR8, RZ, P4, !PT ;  /* 0x0000000811117c10 */ /* 0x000fc6000a7fe4ff */
[----:B------:R-:W-:Y:S04]  /*2be80*/  STL [R1+0x3f4], R20 ;  /* 0x0003f41401007387 */ /* 0x000fe80000100800 */
[----:B------:R-:W4:Y:S01]  /*2be90*/  LDL.LU R3, [R1+0xbfc] ;  /* 0x000bfc0001037983 */ /* 0x000f220000300800 */
[----:B--2---:R-:W-:Y:S01]  /*2bea0*/  MOV R12, R19 ;  /* 0x00000013000c7202 */ /* 0x004fe20000000f00 */
[----:B------:R-:W-:Y:S02]  /*2beb0*/  IMAD.MOV.U32 R13, RZ, RZ, R20 ;  /* 0x000000ffff0d7224 */ /* 0x000fe400078e0014 */
[----:B------:R2:W-:Y:S04]  /*2bec0*/  STL [R1+0x404], R17 ;  /* 0x0004041101007387 */ /* 0x0005e80000100800 */
[----:B------:R-:W4:Y:S04]  /*2bed0*/  LDL.LU R21, [R1+0xbf8] ;  /* 0x000bf80001157983 */ /* 0x000f280000300800 */
[----:B------:R-:W4:Y:S01]  /*2bee0*/  LDL.LU R22, [R1+0xbf4] ;  /* 0x000bf40001167983 */ /* 0x000f220000300800 */
[----:B-1----:R-:W-:-:S03]  /*2bef0*/  LOP3.LUT R26, R29, 0x3f, RZ, 0xc0, !PT ;  /* 0x0000003f1d1a7812 */ /* 0x002fc600078ec0ff */
[----:B------:R1:W-:Y:S04]  /*2bf00*/  LDGSTS.E [R2+0x43a00], [R12.64], P2 ;  /* 0x43a000000c027fae */ /* 0x0003e8000912184a */
[----:B------:R-:W4:Y:S04]  /*2bf10*/  LDL.LU R23, [R1+0xbf0] ;  /* 0x000bf00001177983 */ /* 0x000f280000300800 */
[----:B------:R-:W4:Y:S01]  /*2bf20*/  LDL.LU R24, [R1+0xbe4] ;  /* 0x000be40001187983 */ /* 0x000f220000300800 */
[----:B-1----:R-:W-:-:S03]  /*2bf30*/  IMAD.MOV.U32 R12, RZ, RZ, R14 ;  /* 0x000000ffff0c7224 */ /* 0x002fc600078e000e */
[----:B---3--:R-:W3:Y:S01]  /*2bf40*/  LDL.LU R19, [R1+0xbec] ;  /* 0x000bec0001137983 */ /* 0x008ee20000300800 */
[----:B------:R-:W-:Y:S02]  /*2bf50*/  IMAD.MOV.U32 R13, RZ, RZ, R17 ;  /* 0x000000ffff0d7224 */ /* 0x000fe400078e0011 */
[----:B--2---:R-:W-:Y:S01]  /*2bf60*/  IMAD.MOV.U32 R17, RZ, RZ, c[0x0][0x18c] ;  /* 0x00006300ff117624 */ /* 0x004fe200078e00ff */
[----:B------:R-:W-:Y:S01]  /*2bf70*/  SHF.R.S32.HI R28, RZ, 0x6, R252 ;  /* 0x00000006ff1c7819 */ /* 0x000fe200000114fc */
[----:B------:R-:W2:Y:S04]  /*2bf80*/  LDL.LU R20, [R1+0xbe0] ;  /* 0x000be00001147983 */ /* 0x000ea80000300800 */
[----:B------:R1:W-:Y:S01]  /*2bf90*/  LDGSTS.E [R2+0x43e00], [R12.64], P1 ;  /* 0x43e000000c027fae */ /* 0x0003e2000892184a */
[----:B------:R-:W-:Y:S01]  /*2bfa0*/  ISETP.GE.AND P1, PT, R26, UR9, PT ;  /* 0x000000091a007c0c */ /* 0x000fe2000bf26270 */
[----:B------:R-:W-:Y:S01]  /*2bfb0*/  IMAD.SHL.U32 R17, R17, 0x40, RZ ;  /* 0x0000004011117824 */ /* 0x000fe200078e00ff */
[----:B------:R-:W-:Y:S01]  /*2bfc0*/  LOP3.LUT R252, R252, 0x3f, RZ, 0xc0, !PT ;  /* 0x0000003ffcfc7812 */ /* 0x000fe200078ec0ff */
[----:B------:R-:W2:Y:S02]  /*2bfd0*/  LDL.LU R14, [R1+0xbe8] ;  /* 0x000be800010e7983 */ /* 0x000ea40000300800 */
[----:B------:R-:W-:Y:S01]  /*2bfe0*/  IMAD.SHL.U32 R17, R17, 0x4, RZ ;  /* 0x0000000411117824 */ /* 0x000fe200078e00ff */
[----:B------:R-:W-:Y:S01]  /*2bff0*/  SGXT R28, R28, 0x1 ;  /* 0x000000011c1c781a */ /* 0x000fe20000000200 */
[----:B------:R-:W0:Y:S01]  /*2c000*/  LDGDEPBAR ;  /* 0x00000000000079af */ /* 0x000e220000000000 */
[----:B-1----:R-:W-:Y:S01]  /*2c010*/  SEL R2, RZ, 0x4, P1 ;  /* 0x00000004ff027807 */ /* 0x002fe20000800000 */
[----:B------:R-:W-:-:S03]  /*2c020*/  IMAD.SHL.U32 R27, R252, 0x4, RZ ;  /* 0x00000004fc1b7824 */ /* 0x000fc600078e00ff */
[----:B------:R-:W-:-:S04]  /*2c030*/  SEL R2, R2, RZ, !P0 ;  /* 0x000000ff02027207 */ /* 0x000fc80004000000 */
[----:B------:R-:W-:Y:S01]  /*2c040*/  ISETP.NE.U32.AND P0, PT, R2, RZ, PT ;  /* 0x000000ff0200720c */ /* 0x000fe20003f05070 */
[----:B------:R-:W-:Y:S01]  /*2c050*/  IMAD.U32 R2, RZ, RZ, UR7 ;  /* 0x00000007ff027e24 */ /* 0x000fe2000f8e00ff */
[----:B------:R-:W-:-:S05]  /*2c060*/  LOP3.LUT R27, R27, 0x110, R28, 0x78, !PT ;  /* 0x000001101b1b7812 */ /* 0x000fca00078e781c */
[----:B------:R-:W-:Y:S01]  /*2c070*/  IMAD R2, R2, 0x20000, R27 ;  /* 0x0002000002027824 */ /* 0x000fe200078e021b */
[----:B-----5:R-:W-:-:S05]  /*2c080*/  IADD3 R15, P1, R15, R17, RZ ;  /* 0x000000110f0f7210 */ /* 0x020fca0007f3e0ff */
[----:B----4-:R-:W-:Y:S01]  /*2c090*/  IMAD.X R18, R18, 0x1, R0, P1 ;  /* 0x0000000112127824 */ /* 0x010fe200008e0600 */
[----:B------:R-:W-:Y:S01]  /*2c0a0*/  IADD3 R16, P2, R16, R17, RZ ;  /* 0x0000001110107210 */ /* 0x000fe20007f5e0ff */
[----:B------:R-:W-:Y:S01]  /*2c0b0*/  STL [R1+0xc0c], R15 ;  /* 0x000c0c0f01007387 */ /* 0x000fe20000100800 */
[----:B------:R-:W-:Y:S02]  /*2c0c0*/  IMAD.MOV.U32 R12, RZ, RZ, R15 ;  /* 0x000000ffff0c7224 */ /* 0x000fe400078e000f */
[----:B------:R-:W-:Y:S01]  /*2c0d0*/  IMAD.MOV.U32 R13, RZ, RZ, R18 ;  /* 0x000000ffff0d7224 */ /* 0x000fe200078e0012 */
[----:B------:R-:W-:Y:S01]  /*2c0e0*/  STL [R1+0xc08], R16 ;  /* 0x000c081001007387 */ /* 0x000fe20000100800 */
[----:B------:R-:W-:-:S03]  /*2c0f0*/  IMAD.X R25, R25, 0x1, R0, P2 ;  /* 0x0000000119197824 */ /* 0x000fc600010e0600 */
[----:B------:R1:W-:Y:S04]  /*2c100*/  STL [R1+0xc04], R18 ;  /* 0x000c041201007387 */ /* 0x0003e80000100800 */
[----:B------:R4:W-:Y:S04]  /*2c110*/  LDGSTS.E [R2], [R12.64], P0 ;  /* 0x000000000c027fae */ /* 0x0009e8000812184a */
[----:B-1----:R-:W5:Y:S04]  /*2c120*/  LDL.LU R18, [R1+0xbdc] ;  /* 0x000bdc0001127983 */ /* 0x002f680000300800 */
[----:B------:R1:W-:Y:S01]  /*2c130*/  STL [R1+0xc00], R25 ;  /* 0x000c001901007387 */ /* 0x0003e20000100800 */
[----:B----4-:R-:W-:-:S03]  /*2c140*/  IMAD.MOV.U32 R13, RZ, RZ, R25 ;  /* 0x000000ffff0d7224 */ /* 0x010fc600078e0019 */
[----:B------:R-:W4:Y:S01]  /*2c150*/  LDL.LU R15, [R1+0xbd8] ;  /* 0x000bd800010f7983 */ /* 0x000f220000300800 */
[----:B------:R-:W-:-:S03]  /*2c160*/  IMAD.MOV.U32 R12, RZ, RZ, R16 ;  /* 0x000000ffff0c7224 */ /* 0x000fc600078e0010 */
[----:B-1----:R-:W4:Y:S04]  /*2c170*/  LDL.LU R25, [R1+0xbd4] ;  /* 0x000bd40001197983 */ /* 0x002f280000300800 */
[----:B------:R-:W4:Y:S04]  /*2c180*/  LDL.LU R16, [R1+0xbd0] ;  /* 0x000bd00001107983 */ /* 0x000f280000300800 */
[----:B------:R1:W-:Y:S01]  /*2c190*/  LDGSTS.E [R2+0x800], [R12.64], P0 ;  /* 0x008000000c027fae */ /* 0x0003e2000812184a */
[-C--:B------:R-:W-:Y:S02]  /*2c1a0*/  IADD3 R3, P1, R3, R17.reuse, RZ ;  /* 0x0000001103037210 */ /* 0x080fe40007f3e0ff */
[----:B------:R-:W-:-:S03]  /*2c1b0*/  IADD3 R21, P2, R21, R17, RZ ;  /* 0x0000001115157210 */ /* 0x000fc60007f5e0ff */
[----:B------:R-:W-:Y:S01]  /*2c1c0*/  IMAD.X R22, R22, 0x1, R0, P1 ;  /* 0x0000000116167824 */ /* 0x000fe200008e0600 */
[----:B------:R-:W-:Y:S01]  /*2c1d0*/  STL [R1+0xbfc], R3 ;  /* 0x000bfc0301007387 */ /* 0x000fe20000100800 */
[----:B-1----:R-:W-:Y:S02]  /*2c1e0*/  IMAD.MOV.U32 R12, RZ, RZ, R3 ;  /* 0x000000ffff0c7224 */ /* 0x002fe400078e0003 */
[----:B------:R-:W-:Y:S01]  /*2c1f0*/  IMAD.MOV.U32 R13, RZ, RZ, R22 ;  /* 0x000000ffff0d7224 */ /* 0x000fe200078e0016 */
[----:B------:R1:W-:Y:S01]  /*2c200*/  STL [R1+0xbf4], R22 ;  /* 0x000bf41601007387 */ /* 0x0003e20000100800 */
[----:B------:R-:W-:-:S03]  /*2c210*/  IMAD.X R23, R23, 0x1, R0, P2 ;  /* 0x0000000117177824 */ /* 0x000fc600010e0600 */
[----:B------:R-:W-:Y:S04]  /*2c220*/  STL [R1+0xbf8], R21 ;  /* 0x000bf81501007387 */ /* 0x000fe80000100800 */
[----:B------:R2:W-:Y:S04]  /*2c230*/  LDGSTS.E [R2+0x1000], [R12.64], P0 ;  /* 0x010000000c027fae */ /* 0x0005e8000812184a */
[----:B-1----:R-:W4:Y:S01]  /*2c240*/  LDL.LU R22, [R1+0x420] ;  /* 0x0004200001167983 */ /* 0x002f220000300800 */
[----:B---3--:R-:W-:-:S03]  /*2c250*/  IADD3 R19, P1, R19, R17, RZ ;  /* 0x0000001113137210 */ /* 0x008fc60007f3e0ff */
[----:B------:R1:W-:Y:S04]  /*2c260*/  STL [R1+0xbf0], R23 ;  /* 0x000bf01701007387 */ /* 0x0003e80000100800 */
[----:B------:R-:W3:Y:S01]  /*2c270*/  LDL.LU R3, [R1+0x440] ;  /* 0x0004400001037983 */ /* 0x000ee20000300800 */
[----:B--2---:R-:W-:-:S03]  /*2c280*/  MOV R13, R23 ;  /* 0x00000017000d7202 */ /* 0x004fc60000000f00 */
[----:B-1----:R-:W2:Y:S01]  /*2c290*/  LDL.LU R23, [R1+0x41c] ;  /* 0x00041c0001177983 */ /* 0x002ea20000300800 */
[----:B------:R-:W-:Y:S01]  /*2c2a0*/  IMAD.MOV.U32 R12, RZ, RZ, R21 ;  /* 0x000000ffff0c7224 */ /* 0x000fe200078e0015 */
[----:B------:R-:W-:Y:S01]  /*2c2b0*/  IADD3 R14, P2, R14, R17, RZ ;  /* 0x000000110e0e7210 */ /* 0x000fe20007f5e0ff */
[--C-:B------:R-:W-:Y:S01]  /*2c2c0*/  IMAD.X R24, R24, 0x1, R0.reuse, P1 ;  /* 0x0000000118187824 */ /* 0x100fe200008e0600 */
[----:B------:R-:W2:Y:S03]  /*2c2d0*/  LDL.LU R21, [R1+0x43c] ;  /* 0x00043c0001157983 */ /* 0x000ea60000300800 */
[----:B------:R-:W-:Y:S01]  /*2c2e0*/  IMAD.X R20, R20, 0x1, R0, P2 ;  /* 0x0000000114147824 */ /* 0x000fe200010e0600 */
[----:B------:R1:W-:Y:S04]  /*2c2f0*/  STL [R1+0xbec], R19 ;  /* 0x000bec1301007387 */ /* 0x0003e80000100800 */
[----:B------:R1:W-:Y:S04]  /*2c300*/  LDGSTS.E [R2+0x1800], [R12.64], P0 ;  /* 0x018000000c027fae */ /* 0x0003e8000812184a */
[----:B------:R1:W-:Y:S04]  /*2c310*/  STL [R1+0xbe4], R24 ;  /* 0x000be41801007387 */ /* 0x0003e80000100800 */
[----:B------:R1:W-:Y:S02]  /*2c320*/  STL [R1+0xbe8], R14 ;  /* 0x000be80e01007387 */ /* 0x0003e40000100800 */
[----:B-1----:R-:W-:-:S02]  /*2c330*/  IMAD.MOV.U32 R12, RZ, RZ, R19 ;  /* 0x000000ffff0c7224 */ /* 0x002fc400078e0013 */
[----:B------:R-:W2:Y:S01]  /*2c340*/  LDL.LU R19, [R1+0x460] ;  /* 0x0004600001137983 */ /* 0x000ea20000300800 */
[----:B------:R-:W-:-:S03]  /*2c350*/  IMAD.MOV.U32 R13, RZ, RZ, R24 ;  /* 0x000000ffff0d7224 */ /* 0x000fc600078e0018 */
[----:B------:R1:W-:Y:S04]  /*2c360*/  STL [R1+0xbe0], R20 ;  /* 0x000be01401007387 */ /* 0x0003e80000100800 */
[----:B------:R-:W2:Y:S04]  /*2c370*/  LDL.LU R27, [R1+0x480] ;  /* 0x00048000011b7983 */ /* 0x000ea80000300800 */
[----:B------:R-:W2:Y:S04]  /*2c380*/  LDL.LU R24, [R1+0x45c] ;  /* 0x00045c0001187983 */ /* 0x000ea80000300800 */
[----:B------:R-:W2:Y:S04]  /*2c390*/  LDL.LU R28, [R1+0x47c] ;  /* 0x00047c00011c7983 */ /* 0x000ea80000300800 */
[----:B------:R1:W-:Y:S02]  /*2c3a0*/  LDGSTS.E [R2+0x2000], [R12.64], P0 ;  /* 0x020000000c027fae */ /* 0x0003e4000812184a */
[----:B-1----:R-:W-:-:S02]  /*2c3b0*/  IMAD.MOV.U32 R12, RZ, RZ, R14 ;  /* 0x000000ffff0c7224 */ /* 0x002fc400078e000e */
[----:B------:R-:W-:Y:S01]  /*2c3c0*/  IMAD.MOV.U32 R13, RZ, RZ, R20 ;  /* 0x000000ffff0d7224 */ /* 0x000fe200078e0014 */
[----:B------:R-:W2:Y:S04]  /*2c3d0*/  LDL.LU R14, [R1+0x4a0] ;  /* 0x0004a000010e7983 */ /* 0x000ea80000300800 */
[----:B------:R-:W2:Y:S04]  /*2c3e0*/  LDL.LU R20, [R1+0x4c0] ;  /* 0x0004c00001147983 */ /* 0x000ea80000300800 */
[----:B------:R1:W-:Y:S01]  /*2c3f0*/  LDGSTS.E [R2+0x2800], [R12.64], P0 ;  /* 0x028000000c027fae */ /* 0x0003e2000812184a */
[----:B-----5:R-:W-:-:S05]  /*2c400*/  IADD3 R18, P1, R18, R17, RZ ;  /* 0x0000001112127210 */ /* 0x020fca0007f3e0ff */
[----:B------:R5:W-:Y:S01]  /*2c410*/  STL [R1+0xbdc], R18 ;  /* 0x000bdc1201007387 */ /* 0x000be20000100800 */
[----:B----4-:R-:W-:Y:S01]  /*2c420*/  IADD3 R15, P2, R15, R17, RZ ;  /* 0x000000110f0f7210 */ /* 0x010fe20007f5e0ff */
[----:B------:R-:W-:Y:S02]  /*2c430*/  IMAD.X R25, R25, 0x1, R0, P1 ;  /* 0x0000000119197824 */ /* 0x000fe400008e0600 */
[----:B-1----:R-:W-:Y:S02]  /*2c440*/  IMAD.MOV.U32 R12, RZ, RZ, R18 ;  /* 0x000000ffff0c7224 */ /* 0x002fe400078e0012 */
[----:B------:R-:W-:Y:S01]  /*2c450*/  IMAD.X R16, R16, 0x1, R0, P2 ;  /* 0x0000000110107824 */ /* 0x000fe200010e0600 */
[----:B------:R1:W-:Y:S04]  /*2c460*/  STL [R1+0xbd4], R25 ;  /* 0x000bd41901007387 */ /* 0x0003e80000100800 */
[----:B------:R4:W-:Y:S04]  /*2c470*/  STL [R1+0xbd8], R15 ;  /* 0x000bd80f01007387 */ /* 0x0009e80000100800 */
[----:B-----5:R-:W5:Y:S01]  /*2c480*/  LDL.LU R18, [R1+0x49c] ;  /* 0x00049c0001127983 */ /* 0x020f620000300800 */
[----:B------:R-:W-:-:S03]  /*2c490*/  IMAD.MOV.U32 R13, RZ, RZ, R25 ;  /* 0x000000ffff0d7224 */ /* 0x000fc600078e0019 */
[----:B------:R4:W-:Y:S04]  /*2c4a0*/  STL [R1+0xbd0], R16 ;  /* 0x000bd01001007387 */ /* 0x0009e80000100800 */
[----:B-1----:R-:W5:Y:S04]  /*2c4b0*/  LDL.LU R25, [R1+0x4bc] ;  /* 0x0004bc0001197983 */ /* 0x002f680000300800 */
[----:B------:R1:W-:Y:S02]  /*2c4c0*/  LDGSTS.E [R2+0x3000], [R12.64], P0 ;  /* 0x030000000c027fae */ /* 0x0003e4000812184a */
[----:B-1----:R-:W-:-:S02]  /*2c4d0*/  IMAD.MOV.U32 R12, RZ, RZ, R15 ;  /* 0x000000ffff0c7224 */ /* 0x002fc400078e000f */
[----:B------:R-:W-:Y:S01]  /*2c4e0*/  IMAD.MOV.U32 R13, RZ, RZ, R16 ;  /* 0x000000ffff0d7224 */ /* 0x000fe200078e0010 */
[----:B----4-:R-:W4:Y:S04]  /*2c4f0*/  LDL.LU R15, [R1+0x4e0] ;  /* 0x0004e000010f7983 */ /* 0x010f280000300800 */
[----:B------:R-:W4:Y:S04]  /*2c500*/  LDL.LU R16, [R1+0x500] ;  /* 0x0005000001107983 */ /* 0x000f280000300800 */
[----:B------:R1:W-:Y:S01]  /*2c510*/  LDGSTS.E [R2+0x3800], [R12.64], P0 ;  /* 0x038000000c027fae */ /* 0x0003e2000812184a */
[----:B------:R-:W-:-:S05]  /*2c520*/  IADD3 R22, P1, R22, R17, RZ ;  /* 0x0000001116167210 */ /* 0x000fca0007f3e0ff */
[----:B------:R1:W-:Y:S01]  /*2c530*/  STL [R1+0x420], R22 ;  /* 0x0004201601007387 */ /* 0x0003e20000100800 */
[----:B---3--:R-:W-:Y:S01]  /*2c540*/  IADD3 R3, P2, R3, R17, RZ ;  /* 0x0000001103037210 */ /* 0x008fe20007f5e0ff */
[----:B--2---:R-:W-:Y:S02]  /*2c550*/  IMAD.X R23, R23, 0x1, R0, P1 ;  /* 0x0000000117177824 */ /* 0x004fe400008e0600 */
[----:B-1----:R-:W-:Y:S02]  /*2c560*/  IMAD.MOV.U32 R12, RZ, RZ, R22 ;  /* 0x000000ffff0c7224 */ /* 0x002fe400078e0016 */
[----:B------:R-:W-:Y:S01]  /*2c570*/  IMAD.X R21, R21, 0x1, R0, P2 ;  /* 0x0000000115157824 */ /* 0x000fe200010e0600 */
[----:B------:R1:W-:Y:S04]  /*2c580*/  STL [R1+0x41c], R23 ;  /* 0x00041c1701007387 */ /* 0x0003e80000100800 */
[----:B------:R-:W-:Y:S04]  /*2c590*/  STL [R1+0x440], R3 ;  /* 0x0004400301007387 */ /* 0x000fe80000100800 */
[----:B------:R-:W2:Y:S01]  /*2c5a0*/  LDL.LU R22, [R1+0x4dc] ;  /* 0x0004dc0001167983 */ /* 0x000ea20000300800 */
[----:B------:R-:W-:-:S03]  /*2c5b0*/  IMAD.MOV.U32 R13, RZ, RZ, R23 ;  /* 0x000000ffff0d7224 */ /* 0x000fc600078e0017 */
[----:B------:R3:W-:Y:S04]  /*2c5c0*/  STL [R1+0x43c], R21 ;  /* 0x00043c1501007387 */ /* 0x0007e80000100800 */
[----:B-1----:R-:W2:Y:S04]  /*2c5d0*/  LDL.LU R23, [R1+0x4fc] ;  /* 0x0004fc0001177983 */ /* 0x002ea80000300800 */
[----:B------:R1:W-:Y:S01]  /*2c5e0*/  LDGSTS.E [R2+0x4000], [R12.64], P0 ;  /* 0x040000000c027fae */ /* 0x0003e2000812184a */
[-C--:B------:R-:W-:Y:S02]  /*2c5f0*/  IADD3 R19, P1, R19, R17.reuse, RZ ;  /* 0x0000001113137210 */ /* 0x080fe40007f3e0ff */
[----:B------:R-:W-:Y:S01]  /*2c600*/  IADD3 R27, P2, R27, R17, RZ ;  /* 0x000000111b1b7210 */ /* 0x000fe20007f5e0ff */
[----:B-1----:R-:W-:-:S02]  /*2c610*/  IMAD.MOV.U32 R12, RZ, RZ, R3 ;  /* 0x000000ffff0c7224 */ /* 0x002fc400078e0003 */
[----:B------:R-:W-:Y:S02]  /*2c620*/  IMAD.MOV.U32 R13, RZ, RZ, R21 ;  /* 0x000000ffff0d7224 */ /* 0x000fe400078e0015 */
[--C-:B------:R-:W-:Y:S01]  /*2c630*/  IMAD.X R24, R24, 0x1, R0.reuse, P1 ;  /* 0x0000000118187824 */ /* 0x100fe200008e0600 */
[----:B---3--:R-:W2:Y:S01]  /*2c640*/  LDL.LU R21, [R1+0x520] ;  /* 0x0005200001157983 */ /* 0x008ea20000300800 */
[----:B------:R-:W-:-:S03]  /*2c650*/  IMAD.X R28, R28, 0x1, R0, P2 ;  /* 0x000000011c1c7824 */ /* 0x000fc600010e0600 */
[----:B------:R-:W2:Y:S04]  /*2c660*/  LDL.LU R3, [R1+0x540] ;  /* 0x0005400001037983 */ /* 0x000ea80000300800 */
[----:B------:R-:W-:Y:S04]  /*2c670*/  STL [R1+0x460], R19 ;  /* 0x0004601301007387 */ /* 0x000fe80000100800 */
[----:B------:R1:W-:Y:S04]  /*2c680*/  LDGSTS.E [R2+0x4800], [R12.64], P0 ;  /* 0x048000000c027fae */ /* 0x0003e8000812184a */
[----:B------:R1:W-:Y:S04]  /*2c690*/  STL [R1+0x45c], R24 ;  /* 0x00045c1801007387 */ /* 0x0003e80000100800 */
[----:B------:R-:W-:Y:S01]  /*2c6a0*/  STL [R1+0x480], R27 ;  /* 0x0004801b01007387 */ /* 0x000fe20000100800 */
[----:B-1----:R-:W-:-:S03]  /*2c6b0*/  IMAD.MOV.U32 R13, RZ, RZ, R24 ;  /* 0x000000ffff0d7224 */ /* 0x002fc600078e0018 */
[----:B------:R-:W2:Y:S01]  /*2c6c0*/  LDL.LU R24, [R1+0x51c] ;  /* 0x00051c0001187983 */ /* 0x000ea20000300800 */
[----:B------:R-:W-:Y:S02]  /*2c6d0*/  MOV R12, R19 ;  /* 0x00000013000c7202 */ /* 0x000fe40000000f00 */
[-C--:B------:R-:W-:Y:S01]  /*2c6e0*/  IADD3 R14, P1, R14, R17.reuse, RZ ;  /* 0x000000110e0e7210 */ /* 0x080fe20007f3e0ff */
[----:B------:R-:W-:Y:S04]  /*2c6f0*/  STL [R1+0x47c], R28 ;  /* 0x00047c1c01007387 */ /* 0x000fe80000100800 */
[----:B------:R-:W2:Y:S01]  /*2c700*/  LDL.LU R19, [R1+0x53c] ;  /* 0x00053c0001137983 */ /* 0x000ea20000300800 */
[----:B------:R-:W-:-:S03]  /*2c710*/  IADD3 R20, P2, R20, R17, RZ ;  /* 0x0000001114147210 */ /* 0x000fc60007f5e0ff */
[----:B------:R1:W-:Y:S04]  /*2c720*/  LDGSTS.E [R2+0x5000], [R12.64], P0 ;  /* 0x050000000c027fae */ /* 0x0003e8000812184a */
[----:B------:R-:W-:Y:S01]  /*2c730*/  STL [R1+0x4a0], R14 ;  /* 0x0004a00e01007387 */ /* 0x000fe20000100800 */
[----:B-1----:R-:W-:Y:S02]  /*2c740*/  IMAD.MOV.U32 R12, RZ, RZ, R27 ;  /* 0x000000ffff0c7224 */ /* 0x002fe400078e001b */
[----:B------:R-:W-:-:S05]  /*2c750*/  IMAD.MOV.U32 R13, RZ, RZ, R28 ;  /* 0x000000ffff0d7224 */ /* 0x000fca00078e001c */
[----:B------:R1:W-:Y:S02]  /*2c760*/  LDGSTS.E [R2+0x5800], [R12.64], P0 ;  /* 0x058000000c027fae */ /* 0x0003e4000812184a */
[----:B-1----:R-:W-:Y:S02]  /*2c770*/  IMAD.MOV.U32 R12, RZ, RZ, R14 ;  /* 0x000000ffff0c7224 */ /* 0x002fe400078e000e */
[----:B-----5:R-:W-:-:S04]  /*2c780*/  IMAD.X R18, R18, 0x1, R0, P1 ;  /* 0x0000000112127824 */ /* 0x020fc800008e0600 */
[----:B------:R-:W-:Y:S01]  /*2c790*/  IMAD.MOV.U32 R13, RZ, RZ, R18 ;  /* 0x000000ffff0d7224 */ /* 0x000fe200078e0012 */
[----:B------:R1:W-:Y:S01]  /*2c7a0*/  STL [R1+0x49c], R18 ;  /* 0x00049c1201007387 */ /* 0x0003e20000100800 */
[----:B------:R-:W-:-:S03]  /*2c7b0*/  IMAD.X R25, R25, 0x1, R0, P2 ;  /* 0x0000000119197824 */ /* 0x000fc600010e0600 */
[----:B------:R-:W-:Y:S04]  /*2c7c0*/  STL [R1+0x4c0], R20 ;  /* 0x0004c01401007387 */ /* 0x000fe80000100800 */
[----:B------:R5:W-:Y:S04]  /*2c7d0*/  LDGSTS.E [R2+0x6000], [R12.64], P0 ;  /* 0x060000000c027fae */ /* 0x000be8000812184a */
[----:B-1----:R-:W3:Y:S04]  /*2c7e0*/  LDL.LU R18, [R1+0x560] ;  /* 0x0005600001127983 */ /* 0x002ee80000300800 */
[----:B------:R1:W-:Y:S04]  /*2c7f0*/  STL [R1+0x4bc], R25 ;  /* 0x0004bc1901007387 */ /* 0x0003e80000100800 */
[----:B------:R-:W3:Y:S01]  /*2c800*/  LDL.LU R14, [R1+0x580] ;  /* 0x00058000010e7983 */ /* 0x000ee20000300800 */
[----:B-----5:R-:W-:-:S03]  /*2c810*/  IMAD.MOV.U32 R13, RZ, RZ, R25 ;  /* 0x000000ffff0d7224 */ /* 0x020fc600078e0019 */
[----:B-1----:R-:W5:Y:S01]  /*2c820*/  LDL.LU R25, [R1+0x55c] ;  /* 0x00055c0001197983 */ /* 0x002f620000300800 */
[----:B------:R-:W-:-:S03]  /*2c830*/  IMAD.MOV.U32 R12, RZ, RZ, R20 ;  /* 0x000000ffff0c7224 */ /* 0x000fc600078e0014 */
[----:B------:R-:W5:Y:S01]  /*2c840*/  LDL.LU R20, [R1+0x57c] ;  /* 0x00057c0001147983 */ /* 0x000f620000300800 */
[-C--:B----4-:R-:W-:Y:S02]  /*2c850*/  IADD3 R15, P1, R15, R17.reuse, RZ ;  /* 0x000000110f0f7210 */ /* 0x090fe40007f3e0ff */
[----:B------:R-:W-:Y:S01]  /*2c860*/  IADD3 R16, P2, R16, R17, RZ ;  /* 0x0000001110107210 */ /* 0x000fe20007f5e0ff */
[----:B------:R1:W-:Y:S04]  /*2c870*/  LDGSTS.E [R2+0x6800], [R12.64], P0 ;  /* 0x068000000c027fae */ /* 0x0003e8000812184a */
[----:B------:R-:W-:Y:S01]  /*2c880*/  STL [R1+0x4e0], R15 ;  /* 0x0004e00f01007387 */ /* 0x000fe20000100800 */
[----:B-1----:R-:W-:Y:S02]  /*2c890*/  IMAD.MOV.U32 R12, RZ, RZ, R15 ;  /* 0x000000ffff0c7224 */ /* 0x002fe400078e000f */
[----:B--2---:R-:W-:-:S04]  /*2c8a0*/  IMAD.X R22, R22, 0x1, R0, P1 ;  /* 0x0000000116167824 */ /* 0x004fc800008e0600 */
[----:B------:R-:W-:Y:S01]  /*2c8b0*/  IMAD.MOV.U32 R13, RZ, RZ, R22 ;  /* 0x000000ffff0d7224 */ /* 0x000fe200078e0016 */
[----:B------:R1:W-:Y:S01]  /*2c8c0*/  STL [R1+0x4dc], R22 ;  /* 0x0004dc1601007387 */ /* 0x0003e20000100800 */
[----:B------:R-:W-:-:S03]  /*2c8d0*/  IMAD.X R23, R23, 0x1, R0, P2 ;  /* 0x0000000117177824 */ /* 0x000fc600010e0600 */
[----:B------:R-:W-:Y:S04]  /*2c8e0*/  STL [R1+0x500], R16 ;  /* 0x0005001001007387 */ /* 0x000fe80000100800 */
[----:B------:R2:W-:Y:S04]  /*2c8f0*/  LDGSTS.E [R2+0x7000], [R12.64], P0 ;  /* 0x070000000c027fae */ /* 0x0005e8000812184a */
[----:B-1----:R-:W4:Y:S04]  /*2c900*/  LDL.LU R22, [R1+0x5a0] ;  /* 0x0005a00001167983 */ /* 0x002f280000300800 */
[----:B------:R1:W-:Y:S04]  /*2c910*/  STL [R1+0x4fc], R23 ;  /* 0x0004fc1701007387 */ /* 0x0003e80000100800 */
[----:B------:R-:W4:Y:S01]  /*2c920*/  LDL.LU R15, [R1+0x5c0] ;  /* 0x0005c000010f7983 */ /* 0x000f220000300800 */
[----:B--2---:R-:W-:Y:S01]  /*2c930*/  IMAD.MOV.U32 R13, RZ, RZ, R23 ;  /* 0x000000ffff0d7224 */ /* 0x004fe200078e0017 */
[----:B------:R-:W-:-:S02]  /*2c940*/  IADD3 R21, P1, R21, R17, RZ ;  /* 0x0000001115157210 */ /* 0x000fc40007f3e0ff */
[----:B-1----:R-:W2:Y:S01]  /*2c950*/  LDL.LU R23, [R1+0x59c] ;  /* 0x00059c0001177983 */ /* 0x002ea20000300800 */
[----:B------:R-:W-:Y:S01]  /*2c960*/  IMAD.MOV.U32 R12, RZ, RZ, R16 ;  /* 0x000000ffff0c7224 */ /* 0x000fe200078e0010 */
[----:B------:R-:W-:Y:S02]  /*2c970*/  IADD3 R3, P2, R3, R17, RZ ;  /* 0x0000001103037210 */ /* 0x000fe40007f5e0ff */
[----:B------:R-:W2:Y:S04]  /*2c980*/  LDL.LU R16, [R1+0x5bc] ;  /* 0x0005bc0001107983 */ /* 0x000ea80000300800 */
[----:B------:R1:W-:Y:S04]  /*2c990*/  STL [R1+0x520], R21 ;  /* 0x0005201501007387 */ /* 0x0003e80000100800 */
[----:B------:R1:W-:Y:S01]  /*2c9a0*/  LDGSTS.E [R2+0x7800], [R12.64], P0 ;  /* 0x078000000c027fae */ /* 0x0003e2000812184a */
[----:B------:R-:W-:-:S02]  /*2c9b0*/  IMAD.X R24, R24, 0x1, R0, P1 ;  /* 0x0000000118187824 */ /* 0x000fc400008e0600 */
[----:B-1----:R-:W-:-:S03]  /*2c9c0*/  IMAD.MOV.U32 R12, RZ, RZ, R21 ;  /* 0x000000ffff0c7224 */ /* 0x002fc600078e0015 */
[----:B------:R1:W-:Y:S01]  /*2c9d0*/  STL [R1+0x51c], R24 ;  /* 0x00051c1801007387 */ /* 0x0003e20000100800 */
[----:B------:R-:W-:-:S03]  /*2c9e0*/  IMAD.X R19, R19, 0x1, R0, P2 ;  /* 0x0000000113137824 */ /* 0x000fc600010e0600 */
[----:B------:R1:W-:Y:S04]  /*2c9f0*/  STL [R1+0x540], R3 ;  /* 0x0005400301007387 */ /* 0x0003e80000100800 */
[----:B------:R-:W2:Y:S01]  /*2ca00*/  LDL.LU R21, [R1+0x5e0] ;  /* 0x0005e00001157983 */ /* 0x000ea20000300800 */
[----:B------:R-:W-:-:S03]  /*2ca10*/  IMAD.MOV.U32 R13, RZ, RZ, R24 ;  /* 0x000000ffff0d7224 */ /* 0x000fc600078e0018 */
[----:B------:R1:W-:Y:S04]  /*2ca20*/  STL [R1+0x53c], R19 ;  /* 0x00053c1301007387 */ /* 0x0003e80000100800 */
[----:B------:R-:W2:Y:S04]  /*2ca30*/  LDL.LU R27, [R1+0x600] ;  /* 0x00060000011b7983 */ /* 0x000ea80000300800 */
[----:B-1----:R-:W2:Y:S04]  /*2ca40*/  LDL.LU R24, [R1+0x5dc] ;  /* 0x0005dc0001187983 */ /* 0x002ea80000300800 */
[----:B------:R-:W2:Y:S04]  /*2ca50*/  LDL.LU R28, [R1+0x5fc] ;  /* 0x0005fc00011c7983 */ /* 0x000ea80000300800 */
[----:B------:R1:W-:Y:S02]  /*2ca60*/  LDGSTS.E [R2+0x8000], [R12.64], P0 ;  /* 0x080000000c027fae */ /* 0x0003e4000812184a */
[----:B-1----:R-:W-:Y:S01]  /*2ca70*/  IMAD.MOV.U32 R12, RZ, RZ, R3 ;  /* 0x000000ffff0c7224 */ /* 0x002fe200078e0003 */
[----:B------:R-:W-:Y:S01]  /*2ca80*/  MOV R13, R19 ;  /* 0x00000013000d7202 */ /* 0x000fe20000000f00 */
[----:B------:R-:W2:Y:S04]  /*2ca90*/  LDL.LU R3, [R1+0x620] ;  /* 0x0006200001037983 */ /* 0x000ea80000300800 */
[----:B------:R-:W2:Y:S04]  /*2caa0*/  LDL.LU R19, [R1+0x640] ;  /* 0x0006400001137983 */ /* 0x000ea80000300800 */
[----:B------:R1:W-:Y:S01]  /*2cab0*/  LDGSTS.E [R2+0x8800], [R12.64], P0 ;  /* 0x088000000c027fae */ /* 0x0003e2000812184a */
[----:B---3--:R-:W-:-:S05]  /*2cac0*/  IADD3 R18, P1, R18, R17, RZ ;  /* 0x0000001112127210 */ /* 0x008fca0007f3e0ff */
[----:B------:R3:W-:Y:S01]  /*2cad0*/  STL [R1+0x560], R18 ;  /* 0x0005601201007387 */ /* 0x0007e20000100800 */
[----:B------:R-:W-:Y:S01]  /*2cae0*/  IADD3 R14, P2, R14, R17, RZ ;  /* 0x000000110e0e7210 */ /* 0x000fe20007f5e0ff */
[----:B-----5:R-:W-:Y:S02]  /*2caf0*/  IMAD.X R25, R25, 0x1, R0, P1 ;  /* 0x0000000119197824 */ /* 0x020fe400008e0600 */
[----:B-1----:R-:W-:Y:S02]  /*2cb00*/  IMAD.MOV.U32 R12, RZ, RZ, R18 ;  /* 0x000000ffff0c7224 */ /* 0x002fe400078e0012 */
[----:B------:R-:W-:Y:S01]  /*2cb10*/  IMAD.X R20, R20, 0x1, R0, P2 ;  /* 0x0000000114147824 */ /* 0x000fe200010e0600 */
[----:B------:R1:W-:Y:S04]  /*2cb20*/  STL [R1+0x55c], R25 ;  /* 0x00055c1901007387 */ /* 0x0003e80000100800 */
[----:B------:R5:W-:Y:S04]  /*2cb30*/  STL [R1+0x580], R14 ;  /* 0x0005800e01007387 */ /* 0x000be80000100800 */
[----:B---3--:R-:W3:Y:S01]  /*2cb40*/  LDL.LU R18, [R1+0x61c] ;  /* 0x00061c0001127983 */ /* 0x008ee20000300800 */
[----:B------:R-:W-:-:S03]  /*2cb50*/  IMAD.MOV.U32 R13, RZ, RZ, R25 ;  /* 0x000000ffff0d7224 */ /* 0x000fc600078e0019 */
[----:B------:R5:W-:Y:S04]  /*2cb60*/  STL [R1+0x57c], R20 ;  /* 0x00057c1401007387 */ /* 0x000be80000100800 */
[----:B-1----:R-:W3:Y:S04]  /*2cb70*/  LDL.LU R25, [R1+0x63c] ;  /* 0x00063c0001197983 */ /* 0x002ee80000300800 */
[----:B------:R1:W-:Y:S02]  /*2cb80*/  LDGSTS.E [R2+0x9000], [R12.64], P0 ;  /* 0x090000000c027fae */ /* 0x0003e4000812184a */
[----:B-1----:R-:W-:-:S02]  /*2cb90*/  IMAD.MOV.U32 R12, RZ, RZ, R14 ;  /* 0x000000ffff0c7224 */ /* 0x002fc400078e000e */
[----:B------:R-:W-:Y:S01]  /*2cba0*/  IMAD.MOV.U32 R13, RZ, RZ, R20 ;  /* 0x000000ffff0d7224 */ /* 0x000fe200078e0014 */
[----:B-----5:R-:W5:Y:S04]  /*2cbb0*/  LDL.LU R14, [R1+0x660] ;  /* 0x00066000010e7983 */ /* 0x020f680000300800 */
[----:B------:R-:W5:Y:S04]  /*2cbc0*/  LDL.LU R20, [R1+0x680] ;  /* 0x0006800001147983 */ /* 0x000f680000300800 */
[----:B------:R1:W-:Y:S01]  /*2cbd0*/  LDGSTS.E [R2+0x9800], [R12.64], P0 ;  /* 0x098000000c027fae */ /* 0x0003e2000812184a */
[----:B----4-:R-:W-:-:S05]  /*2cbe0*/  IADD3 R22, P1, R22, R17, RZ ;  /* 0x0000001116167210 */ /* 0x010fca0007f3e0ff */
[----:B------:R4:W-:Y:S01]  /*2cbf0*/  STL [R1+0x5a0], R22 ;  /* 0x0005a01601007387 */ /* 0x0009e20000100800 */
[----:B------:R-:W-:Y:S01]  /*2cc00*/  IADD3 R15, P2, R15, R17, RZ ;  /* 0x000000110f0f7210 */ /* 0x000fe20007f5e0ff */
[----:B--2---:R-:W-:Y:S02]  /*2cc10*/  IMAD.X R23, R23, 0x1, R0, P1 ;  /* 0x0000000117177824 */ /* 0x004fe400008e0600 */
[----:B-1----:R-:W-:Y:S02]  /*2cc20*/  IMAD.MOV.U32 R12, RZ, RZ, R22 ;  /* 0x000000ffff0c7224 */ /* 0x002fe400078e0016 */
[----:B------:R-:W-:Y:S01]  /*2cc30*/  IMAD.X R16, R16, 0x1, R0, P2 ;  /* 0x0000000110107824 */ /* 0x000fe200010e0600 */
[----:B------:R1:W-:Y:S04]  /*2cc40*/  STL [R1+0x59c], R23 ;  /* 0x00059c1701007387 */ /* 0x0003e80000100800 */
[----:B------:R-:W-:Y:S04]  /*2cc50*/  STL [R1+0x5c0], R15 ;  /* 0x0005c00f01007387 */ /* 0x000fe80000100800 */
[----:B----4-:R-:W2:Y:S01]  /*2cc60*/  LDL.LU R22, [R1+0x65c] ;  /* 0x00065c0001167983 */ /* 0x010ea20000300800 */
[----:B------:R-:W-:-:S03]  /*2cc70*/  IMAD.MOV.U32 R13, RZ, RZ, R23 ;  /* 0x000000ffff0d7224 */ /* 0x000fc600078e0017 */
[----:B------:R4:W-:Y:S04]  /*2cc80*/  STL [R1+0x5bc], R16 ;  /* 0x0005bc1001007387 */ /* 0x0009e80000100800 */
[----:B-1----:R-:W2:Y:S04]  /*2cc90*/  LDL.LU R23, [R1+0x67c] ;  /* 0x00067c0001177983 */ /* 0x002ea80000300800 */
[----:B------:R1:W-:Y:S01]  /*2cca0*/  LDGSTS.E [R2+0xa000], [R12.64], P0 ;  /* 0x0a0000000c027fae */ /* 0x0003e2000812184a */
[----:B------:R-:W-:Y:S01]  /*2ccb0*/  IADD3 R21, P1, R21, R17, RZ ;  /* 0x0000001115157210 */ /* 0x000fe20007f3e0ff */
[----:B-1----:R-:W-:-:S02]  /*2ccc0*/  IMAD.MOV.U32 R12, RZ, RZ, R15 ;  /* 0x000000ffff0c7224 */ /* 0x002fc400078e000f */
[----:B------:R-:W-:Y:S02]  /*2ccd0*/  IMAD.MOV.U32 R13, RZ, RZ, R16 ;  /* 0x000000ffff0d7224 */ /* 0x000fe400078e0010 */
[----:B----4-:R-:W2:Y:S01]  /*2cce0*/  LDL.LU R16, [R1+0x6a0] ;  /* 0x0006a00001107983 */ /* 0x010ea20000300800 */
[----:B------:R-:W-:-:S03]  /*2ccf0*/  IADD3 R27, P2, R27, R17, RZ ;  /* 0x000000111b1b7210 */ /* 0x000fc60007f5e0ff */
[----:B------:R-:W2:Y:S01]  /*2cd00*/  LDL.LU R15, [R1+0x6c0] ;  /* 0x0006c000010f7983 */ /* 0x000ea20000300800 */
[----:B------:R-:W-:-:S03]  /*2cd10*/  IMAD.X R24, R24, 0x1, R0, P1 ;  /* 0x0000000118187824 */ /* 0x000fc600008e0600 */
[----:B------:R-:W-:Y:S01]  /*2cd20*/  STL [R1+0x5e0], R21 ;  /* 0x0005e01501007387 */ /* 0x000fe20000100800 */
[----:B------:R-:W-:-:S03]  /*2cd30*/  IMAD.X R28, R28, 0x1, R0, P2 ;  /* 0x000000011c1c7824 */ /* 0x000fc600010e0600 */
[----:B------:R1:W-:Y:S04]  /*2cd40*/  LDGSTS.E [R2+0xa800], [R12.64], P0 ;  /* 0x0a8000000c027fae */ /* 0x0003e8000812184a */
[----:B------:R1:W-:Y:S04]  /*2cd50*/  STL [R1+0x5dc], R24 ;  /* 0x0005dc1801007387 */ /* 0x0003e80000100800 */
[----:B------:R-:W-:Y:S01]  /*2cd60*/  STL [R1+0x600], R27 ;  /* 0x0006001b01007387 */ /* 0x000fe20000100800 */
[----:B-1----:R-:W-:-:S03]  /*2cd70*/  IMAD.MOV.U32 R13, RZ, RZ, R24 ;  /* 0x000000ffff0d7224 */ /* 0x002fc600078e0018 */
[----:B------:R-:W2:Y:S01]  /*2cd80*/  LDL.LU R24, [R1+0x69c] ;  /* 0x00069c0001187983 */ /* 0x000ea20000300800 */
[----:B------:R-:W-:Y:S01]  /*2cd90*/  IMAD.MOV.U32 R12, RZ, RZ, R21 ;  /* 0x000000ffff0c7224 */ /* 0x000fe200078e0015 */
[-C--:B------:R-:W-:Y:S02]  /*2cda0*/  IADD3 R3, P1, R3, R17.reuse, RZ ;  /* 0x0000001103037210 */ /* 0x080fe40007f3e0ff */
        /* <DEDUP_REMOVED lines=8> */
[----:B-1----:R-:W-:Y:S01]  /*2ce30*/  MOV R12, R3 ;  /* 0x00000003000c7202 */ /* 0x002fe20000000f00 */
[----:B---3--:R-:W-:-:S04]  /*2ce40*/  IMAD.X R18, R18, 0x1, R0, P1 ;  /* 0x0000000112127824 */ /* 0x008fc800008e0600 */
        /* <DEDUP_REMOVED lines=8> */
[----:B---3--:R-:W-:-:S03]  /*2ced0*/  IMAD.MOV.U32 R13, RZ, RZ, R25 ;  /* 0x000000ffff0d7224 */ /* 0x008fc600078e0019 */
[----:B-1----:R-:W3:Y:S01]  /*2cee0*/  LDL.LU R25, [R1+0x6dc] ;  /* 0x0006dc0001197983 */ /* 0x002ee20000300800 */
[----:B------:R-:W-:-:S03]  /*2cef0*/  IMAD.MOV.U32 R12, RZ, RZ, R19 ;  /* 0x000000ffff0c7224 */ /* 0x000fc600078e0013 */
[----:B------:R-:W3:Y:S01]  /*2cf00*/  LDL.LU R19, [R1+0x6fc] ;  /* 0x0006fc0001137983 */ /* 0x000ee20000300800 */
[-C--:B-----5:R-:W-:Y:S02]  /*2cf10*/  IADD3 R14, P1, R14, R17.reuse, RZ ;  /* 0x000000110e0e7210 */ /* 0x0a0fe40007f3e0ff */
        /* <DEDUP_REMOVED lines=10> */
[----:B-1----:R-:W5:Y:S04]  /*2cfc0*/  LDL.LU R22, [R1+0x720] ;  /* 0x0007200001167983 */ /* 0x002f680000300800 */
[----:B------:R1:W-:Y:S04]  /*2cfd0*/  STL [R1+0x67c], R23 ;  /* 0x00067c1701007387 */ /* 0x0003e80000100800 */
[----:B------:R-:W5:Y:S01]  /*2cfe0*/  LDL.LU R14, [R1+0x740] ;  /* 0x00074000010e7983 */ /* 0x000f620000300800 */
        /* <DEDUP_REMOVED lines=20> */
[----:B-1----:R-:W-:-:S02]  /*2d130*/  IMAD.MOV.U32 R12, RZ, RZ, R15 ;  /* 0x000000ffff0c7224 */ /* 0x002fc400078e000f */
[----:B------:R-:W-:Y:S01]  /*2d140*/  IMAD.MOV.U32 R13, RZ, RZ, R21 ;  /* 0x000000ffff0d7224 */ /* 0x000fe200078e0015 */
[----:B------:R-:W2:Y:S04]  /*2d150*/  LDL.LU R15, [R1+0x7a0] ;  /* 0x0007a000010f7983 */ /* 0x000ea80000300800 */
[----:B------:R-:W2:Y:S04]  /*2d160*/  LDL.LU R21, [R1+0x7c0] ;  /* 0x0007c00001157983 */ /* 0x000ea80000300800 */
[----:B------:R1:W-:Y:S01]  /*2d170*/  LDGSTS.E [R2+0xe800], [R12.64], P0 ;  /* 0x0e8000000c027fae */ /* 0x0003e2000812184a */
[----:B----4-:R-:W-:-:S05]  /*2d180*/  IADD3 R18, P1, R18, R17, RZ ;  /* 0x0000001112127210 */ /* 0x010fca0007f3e0ff */
[----:B------:R4:W-:Y:S01]  /*2d190*/  STL [R1+0x6e0], R18 ;  /* 0x0006e01201007387 */ /* 0x0009e20000100800 */
[----:B------:R-:W-:Y:S01]  /*2d1a0*/  IADD3 R3, P2, R3, R17, RZ ;  /* 0x0000001103037210 */ /* 0x000fe20007f5e0ff */
[----:B---3--:R-:W-:Y:S02]  /*2d1b0*/  IMAD.X R25, R25, 0x1, R0, P1 ;  /* 0x0000000119197824 */ /* 0x008fe400008e0600 */
[----:B-1----:R-:W-:Y:S02]  /*2d1c0*/  IMAD.MOV.U32 R12, RZ, RZ, R18 ;  /* 0x000000ffff0c7224 */ /* 0x002fe400078e0012 */
[----:B------:R-:W-:Y:S01]  /*2d1d0*/  IMAD.X R19, R19, 0x1, R0, P2 ;  /* 0x0000000113137824 */ /* 0x000fe200010e0600 */
[----:B------:R1:W-:Y:S04]  /*2d1e0*/  STL [R1+0x6dc], R25 ;  /* 0x0006dc1901007387 */ /* 0x0003e80000100800 */
[----:B------:R3:W-:Y:S04]  /*2d1f0*/  STL [R1+0x700], R3 ;  /* 0x0007000301007387 */ /* 0x0007e80000100800 */
[----:B----4-:R-:W4:Y:S01]  /*2d200*/  LDL.LU R18, [R1+0x79c] ;  /* 0x00079c0001127983 */ /* 0x010f220000300800 */
[----:B------:R-:W-:-:S03]  /*2d210*/  IMAD.MOV.U32 R13, RZ, RZ, R25 ;  /* 0x000000ffff0d7224 */ /* 0x000fc600078e0019 */
[----:B------:R3:W-:Y:S04]  /*2d220*/  STL [R1+0x6fc], R19 ;  /* 0x0006fc1301007387 */ /* 0x0007e80000100800 */
[----:B-1----:R-:W4:Y:S04]  /*2d230*/  LDL.LU R25, [R1+0x7bc] ;  /* 0x0007bc0001197983 */ /* 0x002f280000300800 */
[----:B------:R1:W-:Y:S02]  /*2d240*/  LDGSTS.E [R2+0xf000], [R12.64], P0 ;  /* 0x0f0000000c027fae */ /* 0x0003e4000812184a */
[----:B-1----:R-:W-:Y:S01]  /*2d250*/  IMAD.MOV.U32 R12, RZ, RZ, R3 ;  /* 0x000000ffff0c7224 */ /* 0x002fe200078e0003 */
[----:B------:R-:W-:Y:S01]  /*2d260*/  MOV R13, R19 ;  /* 0x00000013000d7202 */ /* 0x000fe20000000f00 */
[----:B---3--:R-:W3:Y:S04]  /*2d270*/  LDL.LU R3, [R1+0x7e0] ;  /* 0x0007e00001037983 */ /* 0x008ee80000300800 */
[----:B------:R-:W3:Y:S04]  /*2d280*/  LDL.LU R19, [R1+0x800] ;  /* 0x0008000001137983 */ /* 0x000ee80000300800 */
[----:B------:R1:W-:Y:S01]  /*2d290*/  LDGSTS.E [R2+0xf800], [R12.64], P0 ;  /* 0x0f8000000c027fae */ /* 0x0003e2000812184a */
[----:B-----5:R-:W-:-:S05]  /*2d2a0*/  IADD3 R22, P1, R22, R17, RZ ;  /* 0x0000001116167210 */ /* 0x020fca0007f3e0ff */
[----:B------:R5:W-:Y:S01]  /*2d2b0*/  STL [R1+0x720], R22 ;  /* 0x0007201601007387 */ /* 0x000be20000100800 */
[----:B------:R-:W-:Y:S01]  /*2d2c0*/  IADD3 R14, P2, R14, R17, RZ ;  /* 0x000000110e0e7210 */ /* 0x000fe20007f5e0ff */
[----:B--2---:R-:W-:Y:S02]  /*2d2d0*/  IMAD.X R23, R23, 0x1, R0, P1 ;  /* 0x0000000117177824 */ /* 0x004fe400008e0600 */
[----:B-1----:R-:W-:Y:S02]  /*2d2e0*/  IMAD.MOV.U32 R12, RZ, RZ, R22 ;  /* 0x000000ffff0c7224 */ /* 0x002fe400078e0016 */
[----:B------:R-:W-:Y:S01]  /*2d2f0*/  IMAD.X R20, R20, 0x1, R0, P2 ;  /* 0x0000000114147824 */ /* 0x000fe200010e0600 */
[----:B------:R1:W-:Y:S04]  /*2d300*/  STL [R1+0x71c], R23 ;  /* 0x00071c1701007387 */ /* 0x0003e80000100800 */
[----:B------:R-:W-:Y:S04]  /*2d310*/  STL [R1+0x740], R14 ;  /* 0x0007400e01007387 */ /* 0x000fe80000100800 */
[----:B-----5:R-:W2:Y:S01]  /*2d320*/  LDL.LU R22, [R1+0x7dc] ;  /* 0x0007dc0001167983 */ /* 0x020ea20000300800 */
[----:B------:R-:W-:-:S03]  /*2d330*/  IMAD.MOV.U32 R13, RZ, RZ, R23 ;  /* 0x000000ffff0d7224 */ /* 0x000fc600078e0017 */
[----:B------:R5:W-:Y:S04]  /*2d340*/  STL [R1+0x73c], R20 ;  /* 0x00073c1401007387 */ /* 0x000be80000100800 */
[----:B-1----:R-:W2:Y:S04]  /*2d350*/  LDL.LU R23, [R1+0x7fc] ;  /* 0x0007fc0001177983 */ /* 0x002ea80000300800 */
[----:B------:R1:W-:Y:S01]  /*2d360*/  LDGSTS.E [R2+0x10000], [R12.64], P0 ;  /* 0x100000000c027fae */ /* 0x0003e2000812184a */
[----:B------:R-:W-:Y:S01]  /*2d370*/  IADD3 R16, P1, R16, R17, RZ ;  /* 0x0000001110107210 */ /* 0x000fe20007f3e0ff */
[----:B-1----:R-:W-:-:S02]  /*2d380*/  IMAD.MOV.U32 R12, RZ, RZ, R14 ;  /* 0x000000ffff0c7224 */ /* 0x002fc400078e000e */
[----:B------:R-:W-:Y:S02]  /*2d390*/  IMAD.MOV.U32 R13, RZ, RZ, R20 ;  /* 0x000000ffff0d7224 */ /* 0x000fe400078e0014 */
[----:B-----5:R-:W2:Y:S01]  /*2d3a0*/  LDL.LU R20, [R1+0x820] ;  /* 0x0008200001147983 */ /* 0x020ea20000300800 */
        /* <DEDUP_REMOVED lines=10> */
[----:B------:R-:W-:-:S03]  /*2d450*/  IMAD.MOV.U32 R12, RZ, RZ, R16 ;  /* 0x000000ffff0c7224 */ /* 0x000fc600078e0010 */
[----:B------:R-:W-:Y:S01]  /*2d460*/  STL [R1+0x77c], R28 ;  /* 0x00077c1c01007387 */ /* 0x000fe20000100800 */
[----:B------:R-:W-:-:S03]  /*2d470*/  IADD3 R15, P1, R15, R17, RZ ;  /* 0x000000110f0f7210 */ /* 0x000fc60007f3e0ff */
        /* <DEDUP_REMOVED lines=8> */
[----:B----4-:R-:W-:-:S04]  /*2d500*/  IMAD.X R18, R18, 0x1, R0, P1 ;  /* 0x0000000112127824 */ /* 0x010fc800008e0600 */
        /* <DEDUP_REMOVED lines=8> */
[----:B----4-:R-:W-:-:S03]  /*2d590*/  IMAD.MOV.U32 R13, RZ, RZ, R25 ;  /* 0x000000ffff0d7224 */ /* 0x010fc600078e0019 */
[----:B-1----:R-:W4:Y:S01]  /*2d5a0*/  LDL.LU R25, [R1+0x85c] ;  /* 0x00085c0001197983 */ /* 0x002f220000300800 */
[----:B------:R-:W-:-:S03]  /*2d5b0*/  IMAD.MOV.U32 R12, RZ, RZ, R21 ;  /* 0x000000ffff0c7224 */ /* 0x000fc600078e0015 */
[----:B------:R-:W4:Y:S01]  /*2d5c0*/  LDL.LU R21, [R1+0x87c] ;  /* 0x00087c0001157983 */ /* 0x000f220000300800 */
[-C--:B---3--:R-:W-:Y:S02]  /*2d5d0*/  IADD3 R3, P1, R3, R17.reuse, RZ ;  /* 0x0000001103037210 */ /* 0x088fe40007f3e0ff */
[----:B------:R-:W-:Y:S01]  /*2d5e0*/  IADD3 R19, P2, R19, R17, RZ ;  /* 0x0000001113137210 */ /* 0x000fe20007f5e0ff */
[----:B------:R1:W-:Y:S04]  /*2d5f0*/  LDGSTS.E [R2+0x12800], [R12.64], P0 ;  /* 0x128000000c027fae */ /* 0x0003e8000812184a */
[----:B------:R-:W-:Y:S01]  /*2d600*/  STL [R1+0x7e0], R3 ;  /* 0x0007e00301007387 */ /* 0x000fe20000100800 */
[----:B-1----:R-:W-:Y:S01]  /*2d610*/  MOV R12, R3 ;  /* 0x00000003000c7202 */ /* 0x002fe20000000f00 */
[----:B--2---:R-:W-:-:S04]  /*2d620*/  IMAD.X R22, R22, 0x1, R0, P1 ;  /* 0x0000000116167824 */ /* 0x004fc800008e0600 */
        /* <DEDUP_REMOVED lines=35> */
[----:B------:R-:W-:Y:S01]  /*2d860*/  IADD3 R15, P2, R15, R17, RZ ;  /* 0x000000110f0f7210 */ /* 0x000fe20007f5e0ff */
[----:B----4-:R-:W-:Y:S02]  /*2d870*/  IMAD.X R25, R25, 0x1, R0, P1 ;  /* 0x0000000119197824 */ /* 0x010fe400008e0600 */
        /* <DEDUP_REMOVED lines=14> */
[----:B---3--:R-:W-:-:S05]  /*2d960*/  IADD3 R22, P1, R22, R17, RZ ;  /* 0x0000001116167210 */ /* 0x008fca0007f3e0ff */
[----:B------:R3:W-:Y:S01]  /*2d970*/  STL [R1+0x8a0], R22 ;  /* 0x0008a01601007387 */ /* 0x0007e20000100800 */
[----:B------:R-:W-:Y:S01]  /*2d980*/  IADD3 R3, P2, R3, R17, RZ ;  /* 0x0000001103037210 */ /* 0x000fe20007f5e0ff */
[----:B--2---:R-:W-:Y:S02]  /*2d990*/  IMAD.X R23, R23, 0x1, R0, P1 ;  /* 0x0000000117177824 */ /* 0x004fe400008e0600 */
[----:B-1----:R-:W-:Y:S02]  /*2d9a0*/  IMAD.MOV.U32 R12, RZ, RZ, R22 ;  /* 0x000000ffff0c7224 */ /* 0x002fe400078e0016 */
[----:B------:R-:W-:Y:S01]  /*2d9b0*/  IMAD.X R19, R19, 0x1, R0, P2 ;  /* 0x0000000113137824 */ /* 0x000fe200010e0600 */
[----:B------:R1:W-:Y:S04]  /*2d9c0*/  STL [R1+0x89c], R23 ;  /* 0x00089c1701007387 */ /* 0x0003e80000100800 */
[----:B------:R-:W-:Y:S04]  /*2d9d0*/  STL [R1+0x8c0], R3 ;  /* 0x0008c00301007387 */ /* 0x000fe80000100800 */
[----:B---3--:R-:W2:Y:S01]  /*2d9e0*/  LDL.LU R22, [R1+0x95c] ;  /* 0x00095c0001167983 */ /* 0x008ea20000300800 */
[----:B------:R-:W-:-:S03]  /*2d9f0*/  IMAD.MOV.U32 R13, RZ, RZ, R23 ;  /* 0x000000ffff0d7224 */ /* 0x000fc600078e0017 */
[----:B------:R3:W-:Y:S04]  /*2da00*/  STL [R1+0x8bc], R19 ;  /* 0x0008bc1301007387 */ /* 0x0007e80000100800 */
[----:B-1----:R-:W2:Y:S04]  /*2da10*/  LDL.LU R23, [R1+0x97c] ;  /* 0x00097c0001177983 */ /* 0x002ea80000300800 */
[----:B------:R1:W-:Y:S01]  /*2da20*/  LDGSTS.E [R2+0x16000], [R12.64], P0 ;  /* 0x160000000c027fae */ /* 0x0003e2000812184a */
[----:B------:R-:W-:Y:S01]  /*2da30*/  IADD3 R20, P1, R20, R17, RZ ;  /* 0x0000001114147210 */ /* 0x000fe20007f3e0ff */
[----:B-1----:R-:W-:Y:S01]  /*2da40*/  IMAD.MOV.U32 R12, RZ, RZ, R3 ;  /* 0x000000ffff0c7224 */ /* 0x002fe200078e0003 */
[----:B------:R-:W-:-:S02]  /*2da50*/  MOV R13, R19 ;  /* 0x00000013000d7202 */ /* 0x000fc40000000f00 */
[----:B---3--:R-:W2:Y:S01]  /*2da60*/  LDL.LU R19, [R1+0x9a0] ;  /* 0x0009a00001137983 */ /* 0x008ea20000300800 */
        /* <DEDUP_REMOVED lines=56> */
[----:B------:R-:W-:-:S05]  /*2ddf0*/  IMAD.X R24, R24, 0x1, R0, P1 ;  /* 0x0000000118187824 */ /* 0x000fca00008e0600 */
[----:B------:R1:W-:Y:S01]  /*2de00*/  STL [R1+0x99c], R24 ;  /* 0x00099c1801007387 */ /* 0x0003e20000100800 */
[----:B------:R-:W-:-:S03]  /*2de10*/  IMAD.X R20, R20, 0x1, R0, P2 ;  /* 0x0000000114147824 */ /* 0x000fc600010e0600 */
[----:B------:R1:W-:Y:S02]  /*2de20*/  STL [R1+0x9c0], R3 ;  /* 0x0009c00301007387 */ /* 0x0003e40000100800 */
[----:B-1----:R-:W-:Y:S02]  /*2de30*/  MOV R12, R19 ;  /* 0x00000013000c7202 */ /* 0x002fe40000000f00 */
[----:B------:R-:W2:Y:S04]  /*2de40*/  LDL.LU R27, [R1+0xa60] ;  /* 0x000a6000011b7983 */ /* 0x000ea80000300800 */
[----:B------:R1:W-:Y:S04]  /*2de50*/  STL [R1+0x9bc], R20 ;  /* 0x0009bc1401007387 */ /* 0x0003e80000100800 */
[----:B------:R-:W2:Y:S01]  /*2de60*/  LDL.LU R19, [R1+0xa80] ;  /* 0x000a800001137983 */ /* 0x000ea20000300800 */
[----:B------:R-:W-:-:S03]  /*2de70*/  IMAD.MOV.U32 R13, RZ, RZ, R24 ;  /* 0x000000ffff0d7224 */ /* 0x000fc600078e0018 */
        /* <DEDUP_REMOVED lines=33> */
[----:B------:R2:W-:Y:S01]  /*2e090*/  STL [R1+0xa40], R15 ;  /* 0x000a400f01007387 */ /* 0x0005e20000100800 */
[----:B------:R-:W-:-:S03]  /*2e0a0*/  IMAD.MOV.U32 R13, RZ, RZ, R23 ;  /* 0x000000ffff0d7224 */ /* 0x000fc600078e0017 */
[----:B----4-:R-:W4:Y:S04]  /*2e0b0*/  LDL.LU R22, [R1+0xadc] ;  /* 0x000adc0001167983 */ /* 0x010f280000300800 */
[----:B------:R2:W-:Y:S04]  /*2e0c0*/  STL [R1+0xa3c], R21 ;  /* 0x000a3c1501007387 */ /* 0x0005e80000100800 */
[----:B-1----:R-:W4:Y:S04]  /*2e0d0*/  LDL.LU R23, [R1+0xafc] ;  /* 0x000afc0001177983 */ /* 0x002f280000300800 */
[----:B------:R1:W-:Y:S01]  /*2e0e0*/  LDGSTS.E [R2+0x1c000], [R12.64], P0 ;  /* 0x1c0000000c027fae */ /* 0x0003e2000812184a */
[----:B------:R-:W-:Y:S01]  /*2e0f0*/  IADD3 R27, P1, R27, R17, RZ ;  /* 0x000000111b1b7210 */ /* 0x000fe20007f3e0ff */
[----:B-1----:R-:W-:-:S02]  /*2e100*/  IMAD.MOV.U32 R12, RZ, RZ, R15 ;  /* 0x000000ffff0c7224 */ /* 0x002fc400078e000f */
[----:B------:R-:W-:Y:S01]  /*2e110*/  IMAD.MOV.U32 R13, RZ, RZ, R21 ;  /* 0x000000ffff0d7224 */ /* 0x000fe200078e0015 */
[----:B--2---:R-:W4:Y:S01]  /*2e120*/  LDL.LU R15, [R1+0xbcc] ;  /* 0x000bcc00010f7983 */ /* 0x004f220000300800 */
[----:B------:R-:W-:-:S03]  /*2e130*/  IADD3 R19, P2, R19, R17, RZ ;  /* 0x0000001113137210 */ /* 0x000fc60007f5e0ff */
[----:B------:R1:W-:Y:S01]  /*2e140*/  LDGSTS.E [R2+0x1c800], [R12.64], P0 ;  /* 0x1c8000000c027fae */ /* 0x0003e2000812184a */
[----:B------:R-:W-:-:S03]  /*2e150*/  IMAD.X R28, R28, 0x1, R0, P1 ;  /* 0x000000011c1c7824 */ /* 0x000fc600008e0600 */
[----:B------:R-:W4:Y:S01]  /*2e160*/  LDL.LU R21, [R1+0xbc8] ;  /* 0x000bc80001157983 */ /* 0x000f220000300800 */
[----:B------:R-:W-:-:S03]  /*2e170*/  IMAD.X R24, R24, 0x1, R0, P2 ;  /* 0x0000000118187824 */ /* 0x000fc600010e0600 */
[----:B------:R-:W-:Y:S01]  /*2e180*/  STL [R1+0xa60], R27 ;  /* 0x000a601b01007387 */ /* 0x000fe20000100800 */
[----:B-1----:R-:W-:Y:S02]  /*2e190*/  IMAD.MOV.U32 R12, RZ, RZ, R27 ;  /* 0x000000ffff0c7224 */ /* 0x002fe400078e001b */
[----:B------:R-:W-:Y:S01]  /*2e1a0*/  IMAD.MOV.U32 R13, RZ, RZ, R28 ;  /* 0x000000ffff0d7224 */ /* 0x000fe200078e001c */
[----:B------:R-:W-:Y:S04]  /*2e1b0*/  STL [R1+0xa5c], R28 ;  /* 0x000a5c1c01007387 */ /* 0x000fe80000100800 */
[----:B------:R1:W-:Y:S04]  /*2e1c0*/  STL [R1+0xa80], R19 ;  /* 0x000a801301007387 */ /* 0x0003e80000100800 */
[----:B------:R1:W-:Y:S01]  /*2e1d0*/  LDGSTS.E [R2+0x1d000], [R12.64], P0 ;  /* 0x1d0000000c027fae */ /* 0x0003e2000812184a */
[----:B------:R-:W-:-:S03]  /*2e1e0*/  IADD3 R3, P1, R3, R17, RZ ;  /* 0x0000001103037210 */ /* 0x000fc60007f3e0ff */
[----:B------:R1:W-:Y:S02]  /*2e1f0*/  STL [R1+0xa7c], R24 ;  /* 0x000a7c1801007387 */ /* 0x0003e40000100800 */
[----:B-1----:R-:W-:Y:S02]  /*2e200*/  IMAD.MOV.U32 R12, RZ, RZ, R19 ;  /* 0x000000ffff0c7224 */ /* 0x002fe400078e0013 */
[----:B------:R-:W4:Y:S01]  /*2e210*/  LDL.LU R19, [R1+0xbc4] ;  /* 0x000bc40001137983 */ /* 0x000f220000300800 */
[----:B------:R-:W-:Y:S02]  /*2e220*/  MOV R13, R24 ;  /* 0x00000018000d7202 */ /* 0x000fe40000000f00 */
[----:B------:R-:W-:Y:S01]  /*2e230*/  IADD3 R20, P2, R20, R17, RZ ;  /* 0x0000001114147210 */ /* 0x000fe20007f5e0ff */
[----:B------:R-:W4:Y:S04]  /*2e240*/  LDL.LU R24, [R1+0xbc0] ;  /* 0x000bc00001187983 */ /* 0x000f280000300800 */
[----:B------:R1:W-:Y:S04]  /*2e250*/  LDGSTS.E [R2+0x1d800], [R12.64], P0 ;  /* 0x1d8000000c027fae */ /* 0x0003e8000812184a */
[----:B------:R3:W-:Y:S01]  /*2e260*/  STL [R1+0xaa0], R3 ;  /* 0x000aa00301007387 */ /* 0x0007e20000100800 */
[----:B-1----:R-:W-:-:S02]  /*2e270*/  IMAD.MOV.U32 R12, RZ, RZ, R3 ;  /* 0x000000ffff0c7224 */ /* 0x002fc400078e0003 */
[----:B---3--:R-:W-:-:S04]  /*2e280*/  IMAD.X R18, R18, 0x1, R0, P1 ;  /* 0x0000000112127824 */ /* 0x008fc800008e0600 */
[----:B------:R-:W-:Y:S01]  /*2e290*/  IMAD.MOV.U32 R13, RZ, RZ, R18 ;  /* 0x000000ffff0d7224 */ /* 0x000fe200078e0012 */
[----:B------:R1:W-:Y:S01]  /*2e2a0*/  STL [R1+0xa9c], R18 ;  /* 0x000a9c1201007387 */ /* 0x0003e20000100800 */
[----:B------:R-:W-:-:S03]  /*2e2b0*/  IMAD.X R25, R25, 0x1, R0, P2 ;  /* 0x0000000119197824 */ /* 0x000fc600010e0600 */
[----:B------:R3:W-:Y:S04]  /*2e2c0*/  STL [R1+0xac0], R20 ;  /* 0x000ac01401007387 */ /* 0x0007e80000100800 */
[----:B------:R-:W2:Y:S04]  /*2e2d0*/  LDL.LU R3, [R1+0xbbc] ;  /* 0x000bbc0001037983 */ /* 0x000ea80000300800 */
[----:B------:R3:W-:Y:S04]  /*2e2e0*/  STL [R1+0xabc], R25 ;  /* 0x000abc1901007387 */ /* 0x0007e80000100800 */
[----:B------:R3:W-:Y:S04]  /*2e2f0*/  LDGSTS.E [R2+0x1e000], [R12.64], P0 ;  /* 0x1e0000000c027fae */ /* 0x0007e8000812184a */
[----:B-1----:R-:W2:Y:S01]  /*2e300*/  LDL.LU R18, [R1+0xbb8] ;  /* 0x000bb80001127983 */ /* 0x002ea20000300800 */
[----:B---3--:R-:W-:-:S03]  /*2e310*/  IMAD.MOV.U32 R12, RZ, RZ, R20 ;  /* 0x000000ffff0c7224 */ /* 0x008fc600078e0014 */
[----:B------:R-:W3:Y:S01]  /*2e320*/  LDL.LU R20, [R1+0xbb4] ;  /* 0x000bb40001147983 */ /* 0x000ee20000300800 */
[----:B------:R-:W-:-:S03]  /*2e330*/  IMAD.MOV.U32 R13, RZ, RZ, R25 ;  /* 0x000000ffff0d7224 */ /* 0x000fc600078e0019 */
[----:B------:R-:W3:Y:S04]  /*2e340*/  LDL.LU R25, [R1+0xbb0] ;  /* 0x000bb00001197983 */ /* 0x000ee80000300800 */
[----:B------:R-:W1:Y:S01]  /*2e350*/  S2R R252, SR_TID.X ;  /* 0x0000000000fc7919 */ /* 0x000e620000002100 */
[-C--:B-----5:R-:W-:Y:S02]  /*2e360*/  IADD3 R14, P1, R14, R17.reuse, RZ ;  /* 0x000000110e0e7210 */ /* 0x0a0fe40007f3e0ff */
[----:B------:R-:W-:Y:S01]  /*2e370*/  IADD3 R16, P2, R16, R17, RZ ;  /* 0x0000001110107210 */ /* 0x000fe20007f5e0ff */
[----:B------:R5:W-:Y:S04]  /*2e380*/  LDGSTS.E [R2+0x1e800], [R12.64], P0 ;  /* 0x1e8000000c027fae */ /* 0x000be8000812184a */
[----:B------:R-:W-:Y:S01]  /*2e390*/  STL [R1+0xae0], R14 ;  /* 0x000ae00e01007387 */ /* 0x000fe20000100800 */
[----:B-----5:R-:W-:Y:S01]  /*2e3a0*/  IMAD.MOV.U32 R12, RZ, RZ, R14 ;  /* 0x000000ffff0c7224 */ /* 0x020fe200078e000e */
[----:B-1----:R-:W-:-:S02]  /*2e3b0*/  SHF.R.S32.HI R28, RZ, 0x6, R252 ;  /* 0x00000006ff1c7819 */ /* 0x002fc400000114fc */
[----:B------:R-:W-:Y:S02]  /*2e3c0*/  LOP3.LUT R252, R252, 0x3f, RZ, 0xc0, !PT ;  /* 0x0000003ffcfc7812 */ /* 0x000fe400078ec0ff */
[----:B------:R-:W-:Y:S01]  /*2e3d0*/  SGXT R28, R28, 0x1 ;  /* 0x000000011c1c781a */ /* 0x000fe20000000200 */
[----:B----4-:R-:W-:-:S04]  /*2e3e0*/  IMAD.X R22, R22, 0x1, R0, P1 ;  /* 0x0000000116167824 */ /* 0x010fc800008e0600 */
[----:B------:R-:W-:Y:S01]  /*2e3f0*/  IMAD.MOV.U32 R13, RZ, RZ, R22 ;  /* 0x000000ffff0d7224 */ /* 0x000fe200078e0016 */
[----:B------:R1:W-:Y:S01]  /*2e400*/  STL [R1+0xadc], R22 ;  /* 0x000adc1601007387 */ /* 0x0003e20000100800 */
[----:B------:R-:W-:-:S03]  /*2e410*/  IMAD.X R23, R23, 0x1, R0, P2 ;  /* 0x0000000117177824 */ /* 0x000fc600010e0600 */
[----:B------:R-:W-:Y:S01]  /*2e420*/  STL [R1+0xb00], R16 ;  /* 0x000b001001007387 */ /* 0x000fe20000100800 */
[----:B------:R-:W-:-:S03]  /*2e430*/  IMAD.SHL.U32 R27, R252, 0x4, RZ ;  /* 0x00000004fc1b7824 */ /* 0x000fc600078e00ff */
[----:B------:R4:W-:Y:S04]  /*2e440*/  LDGSTS.E [R2+0x1f000], [R12.64], P0 ;  /* 0x1f0000000c027fae */ /* 0x0009e8000812184a */
[----:B-1----:R-:W5:Y:S04]  /*2e450*/  LDL.LU R22, [R1+0xbac] ;  /* 0x000bac0001167983 */ /* 0x002f680000300800 */
[----:B------:R1:W-:Y:S04]  /*2e460*/  STL [R1+0xafc], R23 ;  /* 0x000afc1701007387 */ /* 0x0003e80000100800 */
[----:B------:R-:W5:Y:S01]  /*2e470*/  LDL.LU R14, [R1+0xba8] ;  /* 0x000ba800010e7983 */ /* 0x000f620000300800 */
[----:B----4-:R-:W-:-:S03]  /*2e480*/  IMAD.MOV.U32 R13, RZ, RZ, R23 ;  /* 0x000000ffff0d7224 */ /* 0x010fc600078e0017 */
[----:B-1----:R-:W4:Y:S01]  /*2e490*/  LDL.LU R23, [R1+0xba4] ;  /* 0x000ba40001177983 */ /* 0x002f220000300800 */
[----:B------:R-:W-:Y:S01]  /*2e4a0*/  IMAD.MOV.U32 R12, RZ, RZ, R16 ;  /* 0x000000ffff0c7224 */ /* 0x000fe200078e0010 */
[-C--:B------:R-:W-:Y:S02]  /*2e4b0*/  IADD3 R15, P1, R15, R17.reuse, RZ ;  /* 0x000000110f0f7210 */ /* 0x080fe40007f3e0ff */
[----:B------:R-:W4:Y:S01]  /*2e4c0*/  LDL.LU R16, [R1+0xba0] ;  /* 0x000ba00001107983 */ /* 0x000f220000300800 */
[----:B------:R-:W-:Y:S02]  /*2e4d0*/  LOP3.LUT R27, R27, 0x110, R28, 0x78, !PT ;  /* 0x000001101b1b7812 */ /* 0x000fe400078e781c */
[----:B------:R-:W-:Y:S01]  /*2e4e0*/  IADD3 R21, P2, R21, R17, RZ ;  /* 0x0000001115157210 */ /* 0x000fe20007f5e0ff */
[----:B------:R1:W-:Y:S01]  /*2e4f0*/  LDGSTS.E [R2+0x1f800], [R12.64], P0 ;  /* 0x1f8000000c027fae */ /* 0x0003e2000812184a */
[----:B------:R-:W-:-:S03]  /*2e500*/  LOP3.LUT R27, R27, 0x20, RZ, 0x3c, !PT ;  /* 0x000000201b1b7812 */ /* 0x000fc600078e3cff */
[----:B------:R-:W-:Y:S04]  /*2e510*/  STL [R1+0xbcc], R15 ;  /* 0x000bcc0f01007387 */ /* 0x000fe80000100800 */
[----:B------:R-:W-:Y:S01]  /*2e520*/  STL [R1+0xbc8], R21 ;  /* 0x000bc81501007387 */ /* 0x000fe20000100800 */
[----:B-1----:R-:W-:Y:S02]  /*2e530*/  IMAD.U32 R2, RZ, RZ, UR7 ;  /* 0x00000007ff027e24 */ /* 0x002fe4000f8e00ff */
[----:B------:R-:W-:Y:S02]  /*2e540*/  IMAD.MOV.U32 R12, RZ, RZ, R15 ;  /* 0x000000ffff0c7224 */ /* 0x000fe400078e000f */
[----:B------:R-:W-:Y:S02]  /*2e550*/  IMAD R2, R2, 0x20000, R27 ;  /* 0x0002000002027824 */ /* 0x000fe400078e021b */
[----:B------:R-:W-:-:S04]  /*2e560*/  IMAD.X R19, R19, 0x1, R0, P1 ;  /* 0x0000000113137824 */ /* 0x000fc800008e0600 */
[----:B------:R-:W-:Y:S01]  /*2e570*/  IMAD.MOV.U32 R13, RZ, RZ, R19 ;  /* 0x000000ffff0d7224 */ /* 0x000fe200078e0013 */
[----:B------:R1:W-:Y:S01]  /*2e580*/  STL [R1+0xbc4], R19 ;  /* 0x000bc41301007387 */ /* 0x0003e20000100800 */
[----:B------:R-:W-:-:S03]  /*2e590*/  IMAD.X R24, R24, 0x1, R0, P2 ;  /* 0x0000000118187824 */ /* 0x000fc600010e0600 */
[----:B------:R1:W-:Y:S04]  /*2e5a0*/  LDGSTS.E [R2+0x200], [R12.64], P0 ;  /* 0x002000000c027fae */ /* 0x0003e8000812184a */
[----:B-1----:R-:W4:Y:S04]  /*2e5b0*/  LDL.LU R19, [R1+0xb9c] ;  /* 0x000b9c0001137983 */ /* 0x002f280000300800 */
[----:B------:R-:W4:Y:S01]  /*2e5c0*/  LDL.LU R15, [R1+0xb98] ;  /* 0x000b9800010f7983 */ /* 0x000f220000300800 */
[----:B------:R-:W-:-:S03]  /*2e5d0*/  MOV R13, R24 ;  /* 0x00000018000d7202 */ /* 0x000fc60000000f00 */
[----:B------:R1:W-:Y:S01]  /*2e5e0*/  STL [R1+0xbc0], R24 ;  /* 0x000bc01801007387 */ /* 0x0003e20000100800 */
[----:B------:R-:W-:-:S05]  /*2e5f0*/  IMAD.MOV.U32 R12, RZ, RZ, R21 ;  /* 0x000000ffff0c7224 */ /* 0x000fca00078e0015 */
[----:B------:R2:W-:Y:S04]  /*2e600*/  LDGSTS.E [R2+0xa00], [R12.64], P0 ;  /* 0x00a000000c027fae */ /* 0x0005e8000812184a */
[----:B-1----:R-:W4:Y:S04]  /*2e610*/  LDL.LU R24, [R1+0xb94] ;  /* 0x000b940001187983 */ /* 0x002f280000300800 */
[----:B------:R-:W4:Y:S01]  /*2e620*/  LDL.LU R21, [R1+0xb90] ;  /* 0x000b900001157983 */ /* 0x000f220000300800 */
[----:B--2---:R-:W-:-:S05]  /*2e630*/  IADD3 R3, P1, R3, R17, RZ ;  /* 0x0000001103037210 */ /* 0x004fca0007f3e0ff */
[----:B------:R-:W-:Y:S01]  /*2e640*/  STL [R1+0xbbc], R3 ;  /* 0x000bbc0301007387 */ /* 0x000fe20000100800 */
[----:B------:R-:W-:Y:S01]  /*2e650*/  IMAD.MOV.U32 R12, RZ, RZ, R3 ;  /* 0x000000ffff0c7224 */ /* 0x000fe200078e0003 */
[----:B------:R-:W-:Y:S01]  /*2e660*/  IADD3 R18, P2, R18, R17, RZ ;  /* 0x0000001112127210 */ /* 0x000fe20007f5e0ff */
[----:B---3--:R-:W-:-:S04]  /*2e670*/  IMAD.X R20, R20, 0x1, R0, P1 ;  /* 0x0000000114147824 */ /* 0x008fc800008e0600 */
[----:B------:R-:W-:Y:S01]  /*2e680*/  IMAD.X R25, R25, 0x1, R0, P2 ;  /* 0x0000000119197824 */ /* 0x000fe200010e0600 */
[----:B------:R1:W-:Y:S01]  /*2e690*/  STL [R1+0xbb4], R20 ;  /* 0x000bb41401007387 */ /* 0x0003e20000100800 */
[----:B------:R-:W-:-:S03]  /*2e6a0*/  IMAD.MOV.U32 R13, RZ, RZ, R20 ;  /* 0x000000ffff0d7224 */ /* 0x000fc600078e0014 */
[----:B------:R-:W-:Y:S04]  /*2e6b0*/  STL [R1+0xbb8], R18 ;  /* 0x000bb81201007387 */ /* 0x000fe80000100800 */
[----:B------:R2:W-:Y:S04]  /*2e6c0*/  LDGSTS.E [R2+0x1200], [R12.64], P0 ;  /* 0x012000000c027fae */ /* 0x0005e8000812184a */
[----:B-1----:R-:W3:Y:S04]  /*2e6d0*/  LDL.LU R20, [R1+0x428] ;  /* 0x0004280001147983 */ /* 0x002ee80000300800 */
[----:B------:R1:W-:Y:S04]  /*2e6e0*/  STL [R1+0xbb0], R25 ;  /* 0x000bb01901007387 */ /* 0x0003e80000100800 */
[----:B------:R-:W3:Y:S01]  /*2e6f0*/  LDL.LU R3, [R1+0x448] ;  /* 0x0004480001037983 */ /* 0x000ee20000300800 */
[----:B--2---:R-:W-:-:S03]  /*2e700*/  IMAD.MOV.U32 R13, RZ, RZ, R25 ;  /* 0x000000ffff0d7224 */ /* 0x004fc600078e0019 */
[----:B-1----:R-:W2:Y:S01]  /*2e710*/  LDL.LU R25, [R1+0x424] ;  /* 0x0004240001197983 */ /* 0x002ea20000300800 */
[----:B------:R-:W-:-:S03]  /*2e720*/  IMAD.MOV.U32 R12, RZ, RZ, R18 ;  /* 0x000000ffff0c7224 */ /* 0x000fc600078e0012 */
[----:B------:R-:W2:Y:S04]  /*2e730*/  LDL.LU R18, [R1+0x444] ;  /* 0x0004440001127983 */ /* 0x000ea80000300800 */
[----:B------:R1:W-:Y:S01]  /*2e740*/  LDGSTS.E [R2+0x1a00], [R12.64], P0 ;  /* 0x01a000000c027fae */ /* 0x0003e2000812184a */
[-C--:B-----5:R-:W-:Y:S02]  /*2e750*/  IADD3 R22, P1, R22, R17.reuse, RZ ;  /* 0x0000001116167210 */ /* 0x0a0fe40007f3e0ff */
[----:B------:R-:W-:-:S03]  /*2e760*/  IADD3 R14, P2, R14, R17, RZ ;  /* 0x000000110e0e7210 */ /* 0x000fc60007f5e0ff */
[----:B------:R5:W-:Y:S01]  /*2e770*/  STL [R1+0xbac], R22 ;  /* 0x000bac1601007387 */ /* 0x000be20000100800 */
        /* <DEDUP_REMOVED lines=8> */
[----:B------:R-:W5:Y:S04]  /*2e800*/  LDL.LU R27, [R1+0x488] ;  /* 0x00048800011b7983 */ /* 0x000f680000300800 */
[----:B-1----:R-:W5:Y:S04]  /*2e810*/  LDL.LU R23, [R1+0x464] ;  /* 0x0004640001177983 */ /* 0x002f680000300800 */
[----:B------:R-:W5:Y:S04]  /*2e820*/  LDL.LU R28, [R1+0x484] ;  /* 0x00048400011c7983 */ /* 0x000f680000300800 */
[----:B------:R1:W-:Y:S02]  /*2e830*/  LDGSTS.E [R2+0x2200], [R12.64], P0 ;  /* 0x022000000c027fae */ /* 0x0003e4000812184a */
[----:B-1----:R-:W-:-:S02]  /*2e840*/  IMAD.MOV.U32 R12, RZ, RZ, R14 ;  /* 0x000000ffff0c7224 */ /* 0x002fc400078e000e */
[----:B------:R-:W-:Y:S01]  /*2e850*/  IMAD.MOV.U32 R13, RZ, RZ, R16 ;  /* 0x000000ffff0d7224 */ /* 0x000fe200078e0010 */
[----:B----4-:R-:W4:Y:S04]  /*2e860*/  LDL.LU R14, [R1+0x4a8] ;  /* 0x0004a800010e7983 */ /* 0x010f280000300800 */
[----:B------:R-:W4:Y:S01]  /*2e870*/  LDL.LU R16, [R1+0x4c8] ;  /* 0x0004c80001107983 */ /* 0x000f220000300800 */
[----:B------:R-:W-:-:S03]  /*2e880*/  IADD3 R19, P1, R19, R17, RZ ;  /* 0x0000001113137210 */ /* 0x000fc60007f3e0ff */
[----:B------:R1:W-:Y:S01]  /*2e890*/  LDGSTS.E [R2+0x2a00], [R12.64], P0 ;  /* 0x02a000000c027fae */ /* 0x0003e2000812184a */
[----:B------:R-:W-:-:S03]  /*2e8a0*/  IADD3 R15, P2, R15, R17, RZ ;  /* 0x000000110f0f7210 */ /* 0x000fc60007f5e0ff */
[----:B------:R1:W-:Y:S01]  /*2e8b0*/  STL [R1+0xb9c], R19 ;  /* 0x000b9c1301007387 */ /* 0x0003e20000100800 */
[--C-:B------:R-:W-:Y:S02]  /*2e8c0*/  IMAD.X R24, R24, 0x1, R0.reuse, P1 ;  /* 0x0000000118187824 */ /* 0x100fe400008e0600 */
[----:B-1----:R-:W-:Y:S02]  /*2e8d0*/  IMAD.MOV.U32 R12, RZ, RZ, R19 ;  /* 0x000000ffff0c7224 */ /* 0x002fe400078e0013 */
[----:B------:R-:W-:Y:S01]  /*2e8e0*/  IMAD.X R21, R21, 0x1, R0, P2 ;  /* 0x0000000115157824 */ /* 0x000fe200010e0600 */
[----:B------:R1:W-:Y:S04]  /*2e8f0*/  STL [R1+0xb94], R24 ;  /* 0x000b941801007387 */ /* 0x0003e80000100800 */
[----:B------:R1:W-:Y:S04]  /*2e900*/  STL [R1+0xb98], R15 ;  /* 0x000b980f01007387 */ /* 0x0003e80000100800 */
[----:B------:R-:W4:Y:S01]  /*2e910*/  LDL.LU R19, [R1+0x4a4] ;  /* 0x0004a40001137983 */ /* 0x000f220000300800 */
[----:B------:R-:W-:-:S03]  /*2e920*/  IMAD.MOV.U32 R13, RZ, RZ, R24 ;  /* 0x000000ffff0d7224 */ /* 0x000fc600078e0018 */
[----:B------:R1:W-:Y:S04]  /*2e930*/  STL [R1+0xb90], R21 ;  /* 0x000b901501007387 */ /* 0x0003e80000100800 */
[----:B-1----:R-:W4:Y:S04]  /*2e940*/  LDL.LU R24, [R1+0x4c4] ;  /* 0x0004c40001187983 */ /* 0x002f280000300800 */
[----:B------:R1:W-:Y:S02]  /*2e950*/  LDGSTS.E [R2+0x3200], [R12.64], P0 ;  /* 0x032000000c027fae */ /* 0x0003e4000812184a */
[----:B-1----:R-:W-:-:S02]  /*2e960*/  IMAD.MOV.U32 R12, RZ, RZ, R15 ;  /* 0x000000ffff0c7224 */ /* 0x002fc400078e000f */
[----:B------:R-:W-:Y:S01]  /*2e970*/  IMAD.MOV.U32 R13, RZ, RZ, R21 ;  /* 0x000000ffff0d7224 */ /* 0x000fe200078e0015 */
[----:B------:R-:W4:Y:S04]  /*2e980*/  LDL.LU R15, [R1+0x4e8] ;  /* 0x0004e800010f7983 */ /* 0x000f280000300800 */
[----:B------:R-:W4:Y:S04]  /*2e990*/  LDL.LU R21, [R1+0x508] ;  /* 0x0005080001157983 */ /* 0x000f280000300800 */
[----:B------:R1:W-:Y:S01]  /*2e9a0*/  LDGSTS.E [R2+0x3a00], [R12.64], P0 ;  /* 0x03a000000c027fae */ /* 0x0003e2000812184a */
[----:B---3--:R-:W-:-:S05]  /*2e9b0*/  IADD3 R20, P1, R20, R17, RZ ;  /* 0x0000001114147210 */ /* 0x008fca0007f3e0ff */
[----:B------:R3:W-:Y:S01]  /*2e9c0*/  STL [R1+0x428], R20 ;  /* 0x0004281401007387 */ /* 0x0007e20000100800 */
[----:B------:R-:W-:Y:S01]  /*2e9d0*/  IADD3 R3, P2, R3, R17, RZ ;  /* 0x0000001103037210 */ /* 0x000fe20007f5e0ff */
[----:B--2---:R-:W-:Y:S01]  /*2e9e0*/  IMAD.X R25, R25, 0x1, R0, P1 ;  /* 0x0000000119197824 */ /* 0x004fe200008e0600 */
[----:B-1----:R-:W-:-:S03]  /*2e9f0*/  MOV R12, R20 ;  /* 0x00000014000c7202 */ /* 0x002fc60000000f00 */
[----:B------:R-:W-:Y:S01]  /*2ea00*/  IMAD.X R18, R18, 0x1, R0, P2 ;  /* 0x0000000112127824 */ /* 0x000fe200010e0600 */
[----:B------:R1:W-:Y:S04]  /*2ea10*/  STL [R1+0x424], R25 ;  /* 0x0004241901007387 */ /* 0x0003e80000100800 */
[----:B------:R-:W-:Y:S04]  /*2ea20*/  STL [R1+0x448], R3 ;  /* 0x0004480301007387 */ /* 0x000fe80000100800 */
[----:B---3--:R-:W2:Y:S01]  /*2ea30*/  LDL.LU R20, [R1+0x4e4] ;  /* 0x0004e40001147983 */ /* 0x008ea20000300800 */
[----:B------:R-:W-:-:S03]  /*2ea40*/  IMAD.MOV.U32 R13, RZ, RZ, R25 ;  /* 0x000000ffff0d7224 */ /* 0x000fc600078e0019 */
[----:B------:R3:W-:Y:S04]  /*2ea50*/  STL [R1+0x444], R18 ;  /* 0x0004441201007387 */ /* 0x0007e80000100800 */
[----:B-1----:R-:W2:Y:S04]  /*2ea60*/  LDL.LU R25, [R1+0x504] ;  /* 0x0005040001197983 */ /* 0x002ea80000300800 */
[----:B------:R1:W-:Y:S02]  /*2ea70*/  LDGSTS.E [R2+0x4200], [R12.64], P0 ;  /* 0x042000000c027fae */ /* 0x0003e4000812184a */
[----:B-1----:R-:W-:-:S02]  /*2ea80*/  IMAD.MOV.U32 R12, RZ, RZ, R3 ;  /* 0x000000ffff0c7224 */ /* 0x002fc400078e0003 */
[----:B------:R-:W-:Y:S02]  /*2ea90*/  IMAD.MOV.U32 R13, RZ, RZ, R18 ;  /* 0x000000ffff0d7224 */ /* 0x000fe400078e0012 */
[----:B---3--:R-:W3:Y:S04]  /*2eaa0*/  LDL.LU R18, [R1+0x528] ;  /* 0x0005280001127983 */ /* 0x008ee80000300800 */
[----:B------:R-:W3:Y:S04]  /*2eab0*/  LDL.LU R3, [R1+0x548] ;  /* 0x0005480001037983 */ /* 0x000ee80000300800 */
[----:B------:R1:W-:Y:S01]  /*2eac0*/  LDGSTS.E [R2+0x4a00], [R12.64], P0 ;  /* 0x04a000000c027fae */ /* 0x0003e2000812184a */
[----:B-----5:R-:W-:-:S05]  /*2ead0*/  IADD3 R22, P1, R22, R17, RZ ;  /* 0x0000001116167210 */ /* 0x020fca0007f3e0ff */
[----:B------:R-:W-:Y:S01]  /*2eae0*/  STL [R1+0x468], R22 ;  /* 0x0004681601007387 */ /* 0x000fe20000100800 */
[----:B------:R-:W-:Y:S01]  /*2eaf0*/  IADD3 R27, P2, R27, R17, RZ ;  /* 0x000000111b1b7210 */ /* 0x000fe20007f5e0ff */
[----:B------:R-:W-:-:S04]  /*2eb00*/  IMAD.X R23, R23, 0x1, R0, P1 ;  /* 0x0000000117177824 */ /* 0x000fc800008e0600 */
[----:B------:R-:W-:Y:S01]  /*2eb10*/  IMAD.X R28, R28, 0x1, R0, P2 ;  /* 0x000000011c1c7824 */ /* 0x000fe200010e0600 */
[----:B------:R5:W-:Y:S01]  /*2eb20*/  STL [R1+0x464], R23 ;  /* 0x0004641701007387 */ /* 0x000be20000100800 */
[----:B-1----:R-:W-:-:S03]  /*2eb30*/  IMAD.MOV.U32 R13, RZ, RZ, R23 ;  /* 0x000000ffff0d7224 */ /* 0x002fc600078e0017 */
[----:B------:R-:W-:Y:S01]  /*2eb40*/  STL [R1+0x488], R27 ;  /* 0x0004881b01007387 */ /* 0x000fe20000100800 */
[----:B------:R-:W-:-:S03]  /*2eb50*/  IMAD.MOV.U32 R12, RZ, RZ, R22 ;  /* 0x000000ffff0c7224 */ /* 0x000fc600078e0016 */
[----:B-----5:R-:W5:Y:S04]  /*2eb60*/  LDL.LU R23, [R1+0x524] ;  /* 0x0005240001177983 */ /* 0x020f680000300800 */
[----:B------:R-:W-:Y:S01]  /*2eb70*/  STL [R1+0x484], R28 ;  /* 0x0004841c01007387 */ /* 0x000fe20000100800 */
[----:B----4-:R-:W-:-:S03]  /*2eb80*/  IADD3 R14, P1, R14, R17, RZ ;  /* 0x000000110e0e7210 */ /* 0x010fc60007f3e0ff */
[----:B------:R-:W5:Y:S04]  /*2eb90*/  LDL.LU R22, [R1+0x544] ;  /* 0x0005440001167983 */ /* 0x000f680000300800 */
[----:B------:R1:W-:Y:S01]  /*2eba0*/  LDGSTS.E [R2+0x5200], [R12.64], P0 ;  /* 0x052000000c027fae */ /* 0x0003e2000812184a */
[----:B------:R-:W-:-:S03]  /*2ebb0*/  IADD3 R16, P2, R16, R17, RZ ;  /* 0x0000001110107210 */ /* 0x000fc60007f5e0ff */
[----:B------:R-:W-:Y:S01]  /*2ebc0*/  STL [R1+0x4a8], R14 ;  /* 0x0004a80e01007387 */ /* 0x000fe20000100800 */
[----:B-1----:R-:W-:Y:S02]  /*2ebd0*/  IMAD.MOV.U32 R12, RZ, RZ, R27 ;  /* 0x000000ffff0c7224 */ /* 0x002fe400078e001b */
[----:B------:R-:W-:-:S05]  /*2ebe0*/  IMAD.MOV.U32 R13, RZ, RZ, R28 ;  /* 0x000000ffff0d7224 */ /* 0x000fca00078e001c */
[----:B------:R1:W-:Y:S01]  /*2ebf0*/  LDGSTS.E [R2+0x5a00], [R12.64], P0 ;  /* 0x05a000000c027fae */ /* 0x0003e2000812184a */
[----:B------:R-:W-:Y:S02]  /*2ec00*/  IMAD.X R19, R19, 0x1, R0, P1 ;  /* 0x0000000113137824 */ /* 0x000fe400008e0600 */
[----:B-1----:R-:W-:Y:S02]  /*2ec10*/  IMAD.MOV.U32 R12, RZ, RZ, R14 ;  /* 0x000000ffff0c7224 */ /* 0x002fe400078e000e */
        /* <DEDUP_REMOVED lines=8> */
[----:B------:R-:W-:Y:S01]  /*2eca0*/  IMAD.MOV.U32 R13, RZ, RZ, R24 ;  /* 0x000000ffff0d7224 */ /* 0x000fe200078e0018 */
[----:B------:R-:W-:-:S02]  /*2ecb0*/  IADD3 R15, P1, R15, R17, RZ ;  /* 0x000000110f0f7210 */ /* 0x000fc40007f3e0ff */
[----:B-1----:R-:W5:Y:S01]  /*2ecc0*/  LDL.LU R24, [R1+0x564] ;  /* 0x0005640001187983 */ /* 0x002f620000300800 */
[----:B------:R-:W-:Y:S01]  /*2ecd0*/  IMAD.MOV.U32 R12, RZ, RZ, R16 ;  /* 0x000000ffff0c7224 */ /* 0x000fe200078e0010 */
[----:B------:R-:W-:Y:S02]  /*2ece0*/  IADD3 R21, P2, R21, R17, RZ ;  /* 0x0000001115157210 */ /* 0x000fe40007f5e0ff */
[----:B------:R-:W5:Y:S04]  /*2ecf0*/  LDL.LU R16, [R1+0x584] ;  /* 0x0005840001107983 */ /* 0x000f680000300800 */
[----:B------:R1:W-:Y:S04]  /*2ed00*/  LDGSTS.E [R2+0x6a00], [R12.64], P0 ;  /* 0x06a000000c027fae */ /* 0x0003e8000812184a */
[----:B------:R-:W-:Y:S01]  /*2ed10*/  STL [R1+0x4e8], R15 ;  /* 0x0004e80f01007387 */ /* 0x000fe20000100800 */
[----:B-1----:R-:W-:-:S02]  /*2ed20*/  IMAD.MOV.U32 R12, RZ, RZ, R15 ;  /* 0x000000ffff0c7224 */ /* 0x002fc400078e000f */
        /* <DEDUP_REMOVED lines=9> */
[----:B--2---:R-:W-:-:S03]  /*2edc0*/  MOV R13, R25 ;  /* 0x00000019000d7202 */ /* 0x004fc60000000f00 */
[----:B-1----:R-:W2:Y:S01]  /*2edd0*/  LDL.LU R25, [R1+0x5a4] ;  /* 0x0005a40001197983 */ /* 0x002ea20000300800 */
[----:B------:R-:W-:-:S03]  /*2ede0*/  IMAD.MOV.U32 R12, RZ, RZ, R21 ;  /* 0x000000ffff0c7224 */ /* 0x000fc600078e0015 */
[----:B------:R-:W2:Y:S01]  /*2edf0*/  LDL.LU R21, [R1+0x5c4] ;  /* 0x0005c40001157983 */ /* 0x000ea20000300800 */
[-C--:B---3--:R-:W-:Y:S02]  /*2ee00*/  IADD3 R18, P1, R18, R17.reuse, RZ ;  /* 0x0000001112127210 */ /* 0x088fe40007f3e0ff */
[----:B------:R-:W-:Y:S01]  /*2ee10*/  IADD3 R3, P2, R3, R17, RZ ;  /* 0x0000001103037210 */ /* 0x000fe20007f5e0ff */
[----:B------:R1:W-:Y:S04]  /*2ee20*/  LDGSTS.E [R2+0x7a00], [R12.64], P0 ;  /* 0x07a000000c027fae */ /* 0x0003e8000812184a */
[----:B------:R3:W-:Y:S01]  /*2ee30*/  STL [R1+0x528], R18 ;  /* 0x0005281201007387 */ /* 0x0007e20000100800 */
[----:B-1----:R-:W-:Y:S02]  /*2ee40*/  IMAD.MOV.U32 R12, RZ, RZ, R18 ;  /* 0x000000ffff0c7224 */ /* 0x002fe400078e0012 */
[----:B-----5:R-:W-:-:S05]  /*2ee50*/  IMAD.X R23, R23, 0x1, R0, P1 ;  /* 0x0000000117177824 */ /* 0x020fca00008e0600 */
[----:B------:R1:W-:Y:S01]  /*2ee60*/  STL [R1+0x524], R23 ;  /* 0x0005241701007387 */ /* 0x0003e20000100800 */
[----:B------:R-:W-:-:S03]  /*2ee70*/  IMAD.X R22, R22, 0x1, R0, P2 ;  /* 0x0000000116167824 */ /* 0x000fc600010e0600 */
[----:B------:R5:W-:Y:S04]  /*2ee80*/  STL [R1+0x548], R3 ;  /* 0x0005480301007387 */ /* 0x000be80000100800 */
[----:B---3--:R-:W3:Y:S01]  /*2ee90*/  LDL.LU R18, [R1+0x5e8] ;  /* 0x0005e80001127983 */ /* 0x008ee20000300800 */
[----:B------:R-:W-:-:S03]  /*2eea0*/  IMAD.MOV.U32 R13, RZ, RZ, R23 ;  /* 0x000000ffff0d7224 */ /* 0x000fc600078e0017 */
[----:B------:R5:W-:Y:S04]  /*2eeb0*/  STL [R1+0x544], R22 ;  /* 0x0005441601007387 */ /* 0x000be80000100800 */
[----:B------:R-:W3:Y:S04]  /*2eec0*/  LDL.LU R27, [R1+0x608] ;  /* 0x00060800011b7983 */ /* 0x000ee80000300800 */
[----:B-1----:R-:W3:Y:S04]  /*2eed0*/  LDL.LU R23, [R1+0x5e4] ;  /* 0x0005e40001177983 */ /* 0x002ee80000300800 */
[----:B------:R-:W3:Y:S04]  /*2eee0*/  LDL.LU R28, [R1+0x604] ;  /* 0x00060400011c7983 */ /* 0x000ee80000300800 */
[----:B------:R1:W-:Y:S02]  /*2eef0*/  LDGSTS.E [R2+0x8200], [R12.64], P0 ;  /* 0x082000000c027fae */ /* 0x0003e4000812184a */
[----:B-1----:R-:W-:-:S02]  /*2ef00*/  IMAD.MOV.U32 R12, RZ, RZ, R3 ;  /* 0x000000ffff0c7224 */ /* 0x002fc400078e0003 */
[----:B------:R-:W-:Y:S01]  /*2ef10*/  IMAD.MOV.U32 R13, RZ, RZ, R22 ;  /* 0x000000ffff0d7224 */ /* 0x000fe200078e0016 */
[----:B-----5:R-:W5:Y:S04]  /*2ef20*/  LDL.LU R3, [R1+0x628] ;  /* 0x0006280001037983 */ /* 0x020f680000300800 */
[----:B------:R-:W5:Y:S04]  /*2ef30*/  LDL.LU R22, [R1+0x648] ;  /* 0x0006480001167983 */ /* 0x000f680000300800 */
[----:B------:R1:W-:Y:S01]  /*2ef40*/  LDGSTS.E [R2+0x8a00], [R12.64], P0 ;  /* 0x08a000000c027fae */ /* 0x0003e2000812184a */
[----:B------:R-:W-:-:S05]  /*2ef50*/  IADD3 R19, P1, R19, R17, RZ ;  /* 0x0000001113137210 */ /* 0x000fca0007f3e0ff */
[----:B------:R1:W-:Y:S01]  /*2ef60*/  STL [R1+0x568], R19 ;  /* 0x0005681301007387 */ /* 0x0003e20000100800 */
[----:B------:R-:W-:Y:S01]  /*2ef70*/  IADD3 R14, P2, R14, R17, RZ ;  /* 0x000000110e0e7210 */ /* 0x000fe20007f5e0ff */
[--C-:B------:R-:W-:Y:S02]  /*2ef80*/  IMAD.X R24, R24, 0x1, R0.reuse, P1 ;  /* 0x0000000118187824 */ /* 0x100fe400008e0600 */
[----:B-1----:R-:W-:Y:S02]  /*2ef90*/  IMAD.MOV.U32 R12, RZ, RZ, R19 ;  /* 0x000000ffff0c7224 */ /* 0x002fe400078e0013 */
[----:B------:R-:W-:Y:S01]  /*2efa0*/  IMAD.X R16, R16, 0x1, R0, P2 ;  /* 0x0000000110107824 */ /* 0x000fe200010e0600 */
[----:B------:R1:W-:Y:S04]  /*2efb0*/  STL [R1+0x564], R24 ;  /* 0x0005641801007387 */ /* 0x0003e80000100800 */
[----:B------:R1:W-:Y:S04]  /*2efc0*/  STL [R1+0x588], R14 ;  /* 0x0005880e01007387 */ /* 0x0003e80000100800 */
[----:B------:R-:W5:Y:S01]  /*2efd0*/  LDL.LU R19, [R1+0x624] ;  /* 0x0006240001137983 */ /* 0x000f620000300800 */
[----:B------:R-:W-:-:S03]  /*2efe0*/  IMAD.MOV.U32 R13, RZ, RZ, R24 ;  /* 0x000000ffff0d7224 */ /* 0x000fc600078e0018 */
[----:B------:R1:W-:Y:S04]  /*2eff0*/  STL [R1+0x584], R16 ;  /* 0x0005841001007387 */ /* 0x0003e80000100800 */
[----:B-1----:R-:W5:Y:S04]  /*2f000*/  LDL.LU R24, [R1+0x644] ;  /* 0x0006440001187983 */ /* 0x002f680000300800 */
[----:B------:R1:W-:Y:S02]  /*2f010*/  LDGSTS.E [R2+0x9200], [R12.64], P0 ;  /* 0x092000000c027fae */ /* 0x0003e4000812184a */
[----:B-1----:R-:W-:-:S02]  /*2f020*/  IMAD.MOV.U32 R12, RZ, RZ, R14 ;  /* 0x000000ffff0c7224 */ /* 0x002fc400078e000e */
[----:B------:R-:W-:Y:S01]  /*2f030*/  IMAD.MOV.U32 R13, RZ, RZ, R16 ;  /* 0x000000ffff0d7224 */ /* 0x000fe200078e0010 */
[----:B------:R-:W5:Y:S04]  /*2f040*/  LDL.LU R14, [R1+0x668] ;  /* 0x00066800010e7983 */ /* 0x000f680000300800 */
        /* <DEDUP_REMOVED lines=14> */
[----:B------:R1:W-:Y:S02]  /*2f130*/  LDGSTS.E [R2+0xa200], [R12.64], P0 ;  /* 0x0a2000000c027fae */ /* 0x0003e4000812184a */
[----:B-1----:R-:W-:-:S02]  /*2f140*/  IMAD.MOV.U32 R12, RZ, RZ, R15 ;  /* 0x000000ffff0c7224 */ /* 0x002fc400078e000f */
[----:B------:R-:W-:Y:S02]  /*2f150*/  IMAD.MOV.U32 R13, RZ, RZ, R21 ;  /* 0x000000ffff0d7224 */ /* 0x000fe400078e0015 */
[----:B----4-:R-:W4:Y:S04]  /*2f160*/  LDL.LU R21, [R1+0x6a8] ;  /* 0x0006a80001157983 */ /* 0x010f280000300800 */
[----:B------:R-:W4:Y:S04]  /*2f170*/  LDL.LU R15, [R1+0x6c8] ;  /* 0x0006c800010f7983 */ /* 0x000f280000300800 */
[----:B------:R1:W-:Y:S01]  /*2f180*/  LDGSTS.E [R2+0xaa00], [R12.64], P0 ;  /* 0x0aa000000c027fae */ /* 0x0003e2000812184a */
[----:B---3--:R-:W-:-:S05]  /*2f190*/  IADD3 R18, P1, R18, R17, RZ ;  /* 0x0000001112127210 */ /* 0x008fca0007f3e0ff */
[----:B------:R-:W-:Y:S01]  /*2f1a0*/  STL [R1+0x5e8], R18 ;  /* 0x0005e81201007387 */ /* 0x000fe20000100800 */
[----:B------:R-:W-:Y:S01]  /*2f1b0*/  IADD3 R27, P2, R27, R17, RZ ;  /* 0x000000111b1b7210 */ /* 0x000fe20007f5e0ff */
[----:B------:R-:W-:Y:S01]  /*2f1c0*/  IMAD.X R23, R23, 0x1, R0, P1 ;  /* 0x0000000117177824 */ /* 0x000fe200008e0600 */
[----:B-1----:R-:W-:-:S03]  /*2f1d0*/  MOV R12, R18 ;  /* 0x00000012000c7202 */ /* 0x002fc60000000f00 */
[----:B------:R-:W-:Y:S01]  /*2f1e0*/  IMAD.X R28, R28, 0x1, R0, P2 ;  /* 0x000000011c1c7824 */ /* 0x000fe200010e0600 */
[----:B------:R1:W-:Y:S01]  /*2f1f0*/  STL [R1+0x5e4], R23 ;  /* 0x0005e41701007387 */ /* 0x0003e20000100800 */
[----:B------:R-:W-:-:S03]  /*2f200*/  IMAD.MOV.U32 R13, RZ, RZ, R23 ;  /* 0x000000ffff0d7224 */ /* 0x000fc600078e0017 */
[----:B------:R-:W-:Y:S04]  /*2f210*/  STL [R1+0x608], R27 ;  /* 0x0006081b01007387 */ /* 0x000fe80000100800 */
[----:B------:R3:W-:Y:S04]  /*2f220*/  LDGSTS.E [R2+0xb200], [R12.64], P0 ;  /* 0x0b2000000c027fae */ /* 0x0007e8000812184a */
[----:B-1----:R-:W4:Y:S04]  /*2f230*/  LDL.LU R23, [R1+0x6a4] ;  /* 0x0006a40001177983 */ /* 0x002f280000300800 */
[----:B------:R-:W-:Y:S01]  /*2f240*/  STL [R1+0x604], R28 ;  /* 0x0006041c01007387 */ /* 0x000fe20000100800 */
[----:B-----5:R-:W-:-:S03]  /*2f250*/  IADD3 R3, P1, R3, R17, RZ ;  /* 0x0000001103037210 */ /* 0x020fc60007f3e0ff */
[----:B------:R-:W5:Y:S01]  /*2f260*/  LDL.LU R18, [R1+0x6c4] ;  /* 0x0006c40001127983 */ /* 0x000f620000300800 */
[----:B---3--:R-:W-:Y:S01]  /*2f270*/  IMAD.MOV.U32 R12, RZ, RZ, R27 ;  /* 0x000000ffff0c7224 */ /* 0x008fe200078e001b */
[----:B------:R-:W-:Y:S01]  /*2f280*/  IADD3 R22, P2, R22, R17, RZ ;  /* 0x0000001116167210 */ /* 0x000fe20007f5e0ff */
[----:B------:R-:W-:Y:S01]  /*2f290*/  IMAD.MOV.U32 R13, RZ, RZ, R28 ;  /* 0x000000ffff0d7224 */ /* 0x000fe200078e001c */
[----:B------:R-:W-:Y:S04]  /*2f2a0*/  STL [R1+0x628], R3 ;  /* 0x0006280301007387 */ /* 0x000fe80000100800 */
[----:B------:R1:W-:Y:S02]  /*2f2b0*/  LDGSTS.E [R2+0xba00], [R12.64], P0 ;  /* 0x0ba000000c027fae */ /* 0x0003e4000812184a */
[----:B-1----:R-:W-:-:S02]  /*2f2c0*/  IMAD.MOV.U32 R12, RZ, RZ, R3 ;  /* 0x000000ffff0c7224 */ /* 0x002fc400078e0003 */
[----:B------:R-:W-:-:S04]  /*2f2d0*/  IMAD.X R19, R19, 0x1, R0, P1 ;  /* 0x0000000113137824 */ /* 0x000fc800008e0600 */
        /* <DEDUP_REMOVED lines=8> */
[----:B---3--:R-:W-:Y:S01]  /*2f360*/  IMAD.MOV.U32 R13, RZ, RZ, R24 ;  /* 0x000000ffff0d7224 */ /* 0x008fe200078e0018 */
        /* <DEDUP_REMOVED lines=20> */
[----:B------:R-:W2:Y:S01]  /*2f4b0*/  LDL.LU R16, [R1+0x744] ;  /* 0x0007440001107983 */ /* 0x000ea20000300800 */
[-C--:B----4-:R-:W-:Y:S02]  /*2f4c0*/  IADD3 R21, P1, R21, R17.reuse, RZ ;  /* 0x0000001115157210 */ /* 0x090fe40007f3e0ff */
[----:B------:R-:W-:Y:S01]  /*2f4d0*/  IADD3 R15, P2, R15, R17, RZ ;  /* 0x000000110f0f7210 */ /* 0x000fe20007f5e0ff */
[----:B------:R1:W-:Y:S04]  /*2f4e0*/  LDGSTS.E [R2+0xda00], [R12.64], P0 ;  /* 0x0da000000c027fae */ /* 0x0003e8000812184a */
[----:B------:R4:W-:Y:S01]  /*2f4f0*/  STL [R1+0x6a8], R21 ;  /* 0x0006a81501007387 */ /* 0x0009e20000100800 */
[----:B-1----:R-:W-:Y:S02]  /*2f500*/  IMAD.MOV.U32 R12, RZ, RZ, R21 ;  /* 0x000000ffff0c7224 */ /* 0x002fe400078e0015 */
[----:B------:R-:W-:-:S05]  /*2f510*/  IMAD.X R23, R23, 0x1, R0, P1 ;  /* 0x0000000117177824 */ /* 0x000fca00008e0600 */
[----:B------:R1:W-:Y:S01]  /*2f520*/  STL [R1+0x6a4], R23 ;  /* 0x0006a41701007387 */ /* 0x0003e20000100800 */
[----:B-----5:R-:W-:-:S03]  /*2f530*/  IMAD.X R18, R18, 0x1, R0, P2 ;  /* 0x0000000112127824 */ /* 0x020fc600010e0600 */
[----:B------:R5:W-:Y:S04]  /*2f540*/  STL [R1+0x6c8], R15 ;  /* 0x0006c80f01007387 */ /* 0x000be80000100800 */
[----:B----4-:R-:W4:Y:S01]  /*2f550*/  LDL.LU R21, [R1+0x768] ;  /* 0x0007680001157983 */ /* 0x010f220000300800 */
[----:B------:R-:W-:-:S03]  /*2f560*/  IMAD.MOV.U32 R13, RZ, RZ, R23 ;  /* 0x000000ffff0d7224 */ /* 0x000fc600078e0017 */
[----:B------:R5:W-:Y:S04]  /*2f570*/  STL [R1+0x6c4], R18 ;  /* 0x0006c41201007387 */ /* 0x000be80000100800 */
[----:B------:R-:W4:Y:S04]  /*2f580*/  LDL.LU R27, [R1+0x788] ;  /* 0x00078800011b7983 */ /* 0x000f280000300800 */
[----:B-1----:R-:W4:Y:S04]  /*2f590*/  LDL.LU R23, [R1+0x764] ;  /* 0x0007640001177983 */ /* 0x002f280000300800 */
[----:B------:R-:W4:Y:S04]  /*2f5a0*/  LDL.LU R28, [R1+0x784] ;  /* 0x00078400011c7983 */ /* 0x000f280000300800 */
[----:B------:R1:W-:Y:S02]  /*2f5b0*/  LDGSTS.E [R2+0xe200], [R12.64], P0 ;  /* 0x0e2000000c027fae */ /* 0x0003e4000812184a */
[----:B-1----:R-:W-:Y:S01]  /*2f5c0*/  IMAD.MOV.U32 R12, RZ, RZ, R15 ;  /* 0x000000ffff0c7224 */ /* 0x002fe200078e000f */
[----:B------:R-:W-:Y:S01]  /*2f5d0*/  MOV R13, R18 ;  /* 0x00000012000d7202 */ /* 0x000fe20000000f00 */
        /* <DEDUP_REMOVED lines=39> */
[----:B----4-:R-:W-:-:S05]  /*2f850*/  IADD3 R21, P1, R21, R17, RZ ;  /* 0x0000001115157210 */ /* 0x010fca0007f3e0ff */
        /* <DEDUP_REMOVED lines=8> */
[----:B----4-:R-:W4:Y:S04]  /*2f8e0*/  LDL.LU R23, [R1+0x824] ;  /* 0x0008240001177983 */ /* 0x010f280000300800 */
[----:B------:R-:W-:Y:S01]  /*2f8f0*/  STL [R1+0x784], R28 ;  /* 0x0007841c01007387 */ /* 0x000fe20000100800 */
[----:B-----5:R-:W-:-:S03]  /*2f900*/  IADD3 R15, P1, R15, R17, RZ ;  /* 0x000000110f0f7210 */ /* 0x020fc60007f3e0ff */
[----:B------:R-:W4:Y:S04]  /*2f910*/  LDL.LU R21, [R1+0x844] ;  /* 0x0008440001157983 */ /* 0x000f280000300800 */
[----:B------:R1:W-:Y:S01]  /*2f920*/  LDGSTS.E [R2+0x11200], [R12.64], P0 ;  /* 0x112000000c027fae */ /* 0x0003e2000812184a */
[----:B------:R-:W-:-:S03]  /*2f930*/  IADD3 R18, P2, R18, R17, RZ ;  /* 0x0000001112127210 */ /* 0x000fc60007f5e0ff */
[----:B------:R-:W-:Y:S01]  /*2f940*/  STL [R1+0x7a8], R15 ;  /* 0x0007a80f01007387 */ /* 0x000fe20000100800 */
[----:B-1----:R-:W-:Y:S02]  /*2f950*/  IMAD.MOV.U32 R12, RZ, RZ, R27 ;  /* 0x000000ffff0c7224 */ /* 0x002fe400078e001b */
[----:B------:R-:W-:-:S05]  /*2f960*/  IMAD.MOV.U32 R13, RZ, RZ, R28 ;  /* 0x000000ffff0d7224 */ /* 0x000fca00078e001c */
[----:B------:R1:W-:Y:S02]  /*2f970*/  LDGSTS.E [R2+0x11a00], [R12.64], P0 ;  /* 0x11a000000c027fae */ /* 0x0003e4000812184a */
[----:B-1----:R-:W-:Y:S01]  /*2f980*/  MOV R12, R15 ;  /* 0x0000000f000c7202 */ /* 0x002fe20000000f00 */
[----:B------:R-:W-:-:S04]  /*2f990*/  IMAD.X R19, R19, 0x1, R0, P1 ;  /* 0x0000000113137824 */ /* 0x000fc800008e0600 */
        /* <DEDUP_REMOVED lines=8> */
[----:B------:R-:W-:Y:S01]  /*2fa20*/  IMAD.MOV.U32 R13, RZ, RZ, R24 ;  /* 0x000000ffff0d7224 */ /* 0x000fe200078e0018 */
[----:B------:R-:W-:-:S02]  /*2fa30*/  IADD3 R3, P1, R3, R17, RZ ;  /* 0x0000001103037210 */ /* 0x000fc40007f3e0ff */
[----:B-1----:R-:W4:Y:S01]  /*2fa40*/  LDL.LU R24, [R1+0x864] ;  /* 0x0008640001187983 */ /* 0x002f220000300800 */
[----:B------:R-:W-:Y:S01]  /*2fa50*/  IMAD.MOV.U32 R12, RZ, RZ, R18 ;  /* 0x000000ffff0c7224 */ /* 0x000fe200078e0012 */
[----:B------:R-:W-:Y:S02]  /*2fa60*/  IADD3 R22, P2, R22, R17, RZ ;  /* 0x0000001116167210 */ /* 0x000fe40007f5e0ff */
[----:B------:R-:W4:Y:S04]  /*2fa70*/  LDL.LU R18, [R1+0x884] ;  /* 0x0008840001127983 */ /* 0x000f280000300800 */
        /* <DEDUP_REMOVED lines=12> */
[----:B--2---:R-:W-:-:S03]  /*2fb40*/  IMAD.MOV.U32 R13, RZ, RZ, R25 ;  /* 0x000000ffff0d7224 */ /* 0x004fc600078e0019 */
        /* <DEDUP_REMOVED lines=8> */
[----:B----4-:R-:W-:-:S05]  /*2fbd0*/  IMAD.X R23, R23, 0x1, R0, P1 ;  /* 0x0000000117177824 */ /* 0x010fca00008e0600 */
        /* <DEDUP_REMOVED lines=28> */
[----:B-1----:R-:W-:Y:S01]  /*2fda0*/  IMAD.MOV.U32 R12, RZ, RZ, R15 ;  /* 0x000000ffff0c7224 */ /* 0x002fe200078e000f */
[----:B------:R-:W-:Y:S01]  /*2fdb0*/  MOV R13, R18 ;  /* 0x00000012000d7202 */ /* 0x000fe20000000f00 */
[----:B------:R-:W4:Y:S04]  /*2fdc0*/  LDL.LU R15, [R1+0x968] ;  /* 0x00096800010f7983 */ /* 0x000f280000300800 */
[----:B------:R-:W4:Y:S04]  /*2fdd0*/  LDL.LU R18, [R1+0x988] ;  /* 0x0009880001127983 */ /* 0x000f280000300800 */
        /* <DEDUP_REMOVED lines=13> */
[----:B------:R1:W-:Y:S02]  /*2feb0*/  LDGSTS.E [R2+0x16200], [R12.64], P0 ;  /* 0x162000000c027fae */ /* 0x0003e4000812184a */
[----:B-1----:R-:W-:-:S02]  /*2fec0*/  IMAD.MOV.U32 R12, RZ, RZ, R3 ;  /* 0x000000ffff0c7224 */ /* 0x002fc400078e0003 */
[----:B------:R-:W-:Y:S02]  /*2fed0*/  IMAD.MOV.U32 R13, RZ, RZ, R22 ;  /* 0x000000ffff0d7224 */ /* 0x000fe400078e0016 */
[----:B-----5:R-:W5:Y:S04]  /*2fee0*/  LDL.LU R22, [R1+0x9a8] ;  /* 0x0009a80001167983 */ /* 0x020f680000300800 */
[----:B------:R-:W5:Y:S04]  /*2fef0*/  LDL.LU R3, [R1+0x9c8] ;  /* 0x0009c80001037983 */ /* 0x000f680000300800 */
[----:B------:R1:W-:Y:S01]  /*2ff00*/  LDGSTS.E [R2+0x16a00], [R12.64], P0 ;  /* 0x16a000000c027fae */ /* 0x0003e2000812184a */
[----:B---3--:R-:W-:-:S05]  /*2ff10*/  IADD3 R16, P1, R16, R17, RZ ;  /* 0x0000001110107210 */ /* 0x008fca0007f3e0ff */
        /* <DEDUP_REMOVED lines=8> */
[----:B---3--:R-:W3:Y:S04]  /*2ffa0*/  LDL.LU R23, [R1+0x9a4] ;  /* 0x0009a40001177983 */ /* 0x008ee80000300800 */
[----:B------:R-:W-:Y:S01]  /*2ffb0*/  STL [R1+0x904], R28 ;  /* 0x0009041c01007387 */ /* 0x000fe20000100800 */
[----:B----4-:R-:W-:-:S03]  /*2ffc0*/  IADD3 R14, P1, R14, R17, RZ ;  /* 0x000000110e0e7210 */ /* 0x010fc60007f3e0ff */
[----:B------:R-:W3:Y:S04]  /*2ffd0*/  LDL.LU R16, [R1+0x9c4] ;  /* 0x0009c40001107983 */ /* 0x000ee80000300800 */
[----:B------:R1:W-:Y:S01]  /*2ffe0*/  LDGSTS.E [R2+0x17200], [R12.64], P0 ;  /* 0x172000000c027fae */ /* 0x0003e2000812184a */
[----:B------:R-:W-:-:S03]  /*2fff0*/  IADD3 R21, P2, R21, R17, RZ ;  /* 0x0000001115157210 */ /* 0x000fc60007f5e0ff */
[----:B------:R-:W-:Y:S01]  /*30000*/  STL [R1+0x928], R14 ;  /* 0x0009280e01007387 */ /* 0x000fe20000100800 */
[----:B-1----:R-:W-:Y:S02]  /*30010*/  IMAD.MOV.U32 R12, RZ, RZ, R27 ;  /* 0x000000ffff0c7224 */ /* 0x002fe400078e001b */
[----:B------:R-:W-:-:S05]  /*30020*/  IMAD.MOV.U32 R13, RZ, RZ, R28 ;  /* 0x000000ffff0d7224 */ /* 0x000fca00078e001c */
[----:B------:R1:W-:Y:S02]  /*30030*/  LDGSTS.E [R2+0x17a00], [R12.64], P0 ;  /* 0x17a000000c027fae */ /* 0x0003e4000812184a */
[----:B-1----:R-:W-:Y:S02]  /*30040*/  IMAD.MOV.U32 R12, RZ, RZ, R14 ;  /* 0x000000ffff0c7224 */ /* 0x002fe400078e000e */
[----:B------:R-:W-:-:S04]  /*30050*/  IMAD.X R19, R19, 0x1, R0, P1 ;  /* 0x0000000113137824 */ /* 0x000fc800008e0600 */
        /* <DEDUP_REMOVED lines=8> */
[----:B------:R-:W-:Y:S01]  /*300e0*/  IMAD.MOV.U32 R13, RZ, RZ, R24 ;  /* 0x000000ffff0d7224 */ /* 0x000fe200078e0018 */
[----:B------:R-:W-:-:S02]  /*300f0*/  IADD3 R15, P1, R15, R17, RZ ;  /* 0x000000110f0f7210 */ /* 0x000fc40007f3e0ff */
[----:B-1----:R-:W3:Y:S01]  /*30100*/  LDL.LU R24, [R1+0x9e4] ;  /* 0x0009e40001187983 */ /* 0x002ee20000300800 */
[----:B------:R-:W-:Y:S01]  /*30110*/  IMAD.MOV.U32 R12, RZ, RZ, R21 ;  /* 0x000000ffff0c7224 */ /* 0x000fe200078e0015 */
[----:B------:R-:W-:Y:S02]  /*30120*/  IADD3 R18, P2, R18, R17, RZ ;  /* 0x0000001112127210 */ /* 0x000fe40007f5e0ff */
[----:B------:R-:W3:Y:S04]  /*30130*/  LDL.LU R21, [R1+0xa04] ;  /* 0x000a040001157983 */ /* 0x000ee80000300800 */
        /* <DEDUP_REMOVED lines=12> */
[----:B--2---:R-:W-:-:S03]  /*30200*/  IMAD.MOV.U32 R13, RZ, RZ, R25 ;  /* 0x000000ffff0d7224 */ /* 0x004fc600078e0019 */
[----:B-1----:R-:W2:Y:S01]  /*30210*/  LDL.LU R25, [R1+0xa24] ;  /* 0x000a240001197983 */ /* 0x002ea20000300800 */
[----:B------:R-:W-:-:S03]  /*30220*/  IMAD.MOV.U32 R12, RZ, RZ, R18 ;  /* 0x000000ffff0c7224 */ /* 0x000fc600078e0012 */
[----:B------:R-:W2:Y:S01]  /*30230*/  LDL.LU R18, [R1+0xa44] ;  /* 0x000a440001127983 */ /* 0x000ea20000300800 */
[-C--:B-----5:R-:W-:Y:S02]  /*30240*/  IADD3 R22, P1, R22, R17.reuse, RZ ;  /* 0x0000001116167210 */ /* 0x0a0fe40007f3e0ff */
[----:B------:R-:W-:Y:S01]  /*30250*/  IADD3 R3, P2, R3, R17, RZ ;  /* 0x0000001103037210 */ /* 0x000fe20007f5e0ff */
[----:B------:R1:W-:Y:S04]  /*30260*/  LDGSTS.E [R2+0x19a00], [R12.64], P0 ;  /* 0x19a000000c027fae */ /* 0x0003e8000812184a */
[----:B------:R5:W-:Y:S01]  /*30270*/  STL [R1+0x9a8], R22 ;  /* 0x0009a81601007387 */ /* 0x000be20000100800 */
[----:B-1----:R-:W-:Y:S02]  /*30280*/  IMAD.MOV.U32 R12, RZ, RZ, R22 ;  /* 0x000000ffff0c7224 */ /* 0x002fe400078e0016 */
[----:B---3--:R-:W-:-:S05]  /*30290*/  IMAD.X R23, R23, 0x1, R0, P1 ;  /* 0x0000000117177824 */ /* 0x008fca00008e0600 */
[----:B------:R1:W-:Y:S01]  /*302a0*/  STL [R1+0x9a4], R23 ;  /* 0x0009a41701007387 */ /* 0x0003e20000100800 */
[----:B------:R-:W-:-:S03]  /*302b0*/  IMAD.X R16, R16, 0x1, R0, P2 ;  /* 0x0000000110107824 */ /* 0x000fc600010e0600 */
[----:B------:R3:W-:Y:S04]  /*302c0*/  STL [R1+0x9c8], R3 ;  /* 0x0009c80301007387 */ /* 0x0007e80000100800 */
[----:B------:R-:W2:Y:S04]  /*302d0*/  LDL.LU R27, [R1+0xa68] ;  /* 0x000a6800011b7983 */ /* 0x000ea80000300800 */
[----:B------:R1:W-:Y:S04]  /*302e0*/  STL [R1+0x9c4], R16 ;  /* 0x0009c41001007387 */ /* 0x0003e80000100800 */
[----:B-----5:R-:W5:Y:S01]  /*302f0*/  LDL.LU R22, [R1+0xa88] ;  /* 0x000a880001167983 */ /* 0x020f620000300800 */
[----:B------:R-:W-:-:S03]  /*30300*/  IMAD.MOV.U32 R13, RZ, RZ, R23 ;  /* 0x000000ffff0d7224 */ /* 0x000fc600078e0017 */
[----:B------:R-:W5:Y:S04]  /*30310*/  LDL.LU R28, [R1+0xa64] ;  /* 0x000a6400011c7983 */ /* 0x000f680000300800 */
[----:B-1----:R-:W5:Y:S04]  /*30320*/  LDL.LU R23, [R1+0xa84] ;  /* 0x000a840001177983 */ /* 0x002f680000300800 */
[----:B------:R1:W-:Y:S02]  /*30330*/  LDGSTS.E [R2+0x1a200], [R12.64], P0 ;  /* 0x1a2000000c027fae */ /* 0x0003e4000812184a */
[----:B-1----:R-:W-:-:S02]  /*30340*/  IMAD.MOV.U32 R12, RZ, RZ, R3 ;  /* 0x000000ffff0c7224 */ /* 0x002fc400078e0003 */
[----:B------:R-:W-:Y:S01]  /*30350*/  IMAD.MOV.U32 R13, RZ, RZ, R16 ;  /* 0x000000ffff0d7224 */ /* 0x000fe200078e0010 */
[----:B---3--:R-:W3:Y:S04]  /*30360*/  LDL.LU R3, [R1+0xaa8] ;  /* 0x000aa80001037983 */ /* 0x008ee80000300800 */
[----:B------:R-:W3:Y:S04]  /*30370*/  LDL.LU R16, [R1+0xac8] ;  /* 0x000ac80001107983 */ /* 0x000ee80000300800 */
        /* <DEDUP_REMOVED lines=9> */
[----:B------:R-:W3:Y:S01]  /*30410*/  LDL.LU R19, [R1+0xaa4] ;  /* 0x000aa40001137983 */ /* 0x000ee20000300800 */
[----:B------:R-:W-:-:S03]  /*30420*/  IMAD.MOV.U32 R13, RZ, RZ, R24 ;  /* 0x000000ffff0d7224 */ /* 0x000fc600078e0018 */
[----:B------:R1:W-:Y:S04]  /*30430*/  STL [R1+0xa04], R21 ;  /* 0x000a041501007387 */ /* 0x0003e80000100800 */
[----:B-1----:R-:W3:Y:S04]  /*30440*/  LDL.LU R24, [R1+0xac4] ;  /* 0x000ac40001187983 */ /* 0x002ee80000300800 */
[----:B------:R1:W-:Y:S02]  /*30450*/  LDGSTS.E [R2+0x1b200], [R12.64], P0 ;  /* 0x1b2000000c027fae */ /* 0x0003e4000812184a */
[----:B-1----:R-:W-:-:S02]  /*30460*/  IMAD.MOV.U32 R12, RZ, RZ, R14 ;  /* 0x000000ffff0c7224 */ /* 0x002fc400078e000e */
[----:B------:R-:W-:Y:S01]  /*30470*/  IMAD.MOV.U32 R13, RZ, RZ, R21 ;  /* 0x000000ffff0d7224 */ /* 0x000fe200078e0015 */
[----:B------:R-:W3:Y:S04]  /*30480*/  LDL.LU R14, [R1+0xae8] ;  /* 0x000ae800010e7983 */ /* 0x000ee80000300800 */
[----:B------:R-:W3:Y:S04]  /*30490*/  LDL.LU R21, [R1+0xb08] ;  /* 0x000b080001157983 */ /* 0x000ee80000300800 */
        /* <DEDUP_REMOVED lines=16> */
[----:B--2---:R-:W2:Y:S04]  /*305a0*/  LDL.LU R15, [R1+0xb8c] ;  /* 0x000b8c00010f7983 */ /* 0x004ea80000300800 */
[----:B------:R1:W-:Y:S04]  /*305b0*/  LDGSTS.E [R2+0x1ca00], [R12.64], P0 ;  /* 0x1ca000000c027fae */ /* 0x0003e8000812184a */
[----:B------:R-:W2:Y:S01]  /*305c0*/  LDL.LU R18, [R1+0xb88] ;  /* 0x000b880001127983 */ /* 0x000ea20000300800 */
[----:B------:R-:W-:-:S02]  /*305d0*/  IADD3 R27, P1, R27, R17, RZ ;  /* 0x000000111b1b7210 */ /* 0x000fc40007f3e0ff */
[----:B-----5:R-:W-:-:S03]  /*305e0*/  IADD3 R22, P2, R22, R17, RZ ;  /* 0x0000001116167210 */ /* 0x020fc60007f5e0ff */
[----:B------:R-:W-:Y:S02]  /*305f0*/  IMAD.X R28, R28, 0x1, R0, P1 ;  /* 0x000000011c1c7824 */ /* 0x000fe400008e0600 */
[----:B-1----:R-:W-:Y:S02]  /*30600*/  IMAD.MOV.U32 R12, RZ, RZ, R27 ;  /* 0x000000ffff0c7224 */ /* 0x002fe400078e001b */
[----:B------:R-:W-:Y:S02]  /*30610*/  IMAD.MOV.U32 R13, RZ, RZ, R28 ;  /* 0x000000ffff0d7224 */ /* 0x000fe400078e001c */
[----:B------:R-:W-:Y:S01]  /*30620*/  IMAD.X R23, R23, 0x1, R0, P2 ;  /* 0x0000000117177824 */ /* 0x000fe200010e0600 */
[----:B------:R-:W-:Y:S04]  /*30630*/  STL [R1+0xa68], R27 ;  /* 0x000a681b01007387 */ /* 0x000fe80000100800 */
[----:B------:R-:W-:Y:S04]  /*30640*/  STL [R1+0xa64], R28 ;  /* 0x000a641c01007387 */ /* 0x000fe80000100800 */
[----:B------:R1:W-:Y:S04]  /*30650*/  STL [R1+0xa88], R22 ;  /* 0x000a881601007387 */ /* 0x0003e80000100800 */
[----:B------:R5:W-:Y:S04]  /*30660*/  LDGSTS.E [R2+0x1d200], [R12.64], P0 ;  /* 0x1d2000000c027fae */ /* 0x000be8000812184a */
[----:B------:R1:W-:Y:S01]  /*30670*/  STL [R1+0xa84], R23 ;  /* 0x000a841701007387 */ /* 0x0003e20000100800 */
[----:B---3--:R-:W-:Y:S01]  /*30680*/  IADD3 R3, P1, R3, R17, RZ ;  /* 0x0000001103037210 */ /* 0x008fe20007f3e0ff */
[----:B-----5:R-:W-:-:S02]  /*30690*/  IMAD.MOV.U32 R12, RZ, RZ, R22 ;  /* 0x000000ffff0c7224 */ /* 0x020fc400078e0016 */
[----:B-1----:R-:W3:Y:S01]  /*306a0*/  LDL.LU R22, [R1+0xb84] ;  /* 0x000b840001167983 */ /* 0x002ee20000300800 */
[----:B------:R-:W-:Y:S01]  /*306b0*/  IMAD.MOV.U32 R13, RZ, RZ, R23 ;  /* 0x000000ffff0d7224 */ /* 0x000fe200078e0017 */
[----:B------:R-:W-:Y:S02]  /*306c0*/  IADD3 R16, P2, R16, R17, RZ ;  /* 0x0000001110107210 */ /* 0x000fe40007f5e0ff */
[----:B------:R-:W3:Y:S04]  /*306d0*/  LDL.LU R23, [R1+0xb80] ;  /* 0x000b800001177983 */ /* 0x000ee80000300800 */
[----:B------:R1:W-:Y:S04]  /*306e0*/  LDGSTS.E [R2+0x1da00], [R12.64], P0 ;  /* 0x1da000000c027fae */ /* 0x0003e8000812184a */
[----:B------:R1:W-:Y:S02]  /*306f0*/  STL [R1+0xaa8], R3 ;  /* 0x000aa80301007387 */ /* 0x0003e40000100800 */
[----:B-1----:R-:W-:-:S02]  /*30700*/  IMAD.MOV.U32 R12, RZ, RZ, R3 ;  /* 0x000000ffff0c7224 */ /* 0x002fc400078e0003 */
[----:B------:R-:W-:-:S04]  /*30710*/  IMAD.X R19, R19, 0x1, R0, P1 ;  /* 0x0000000113137824 */ /* 0x000fc800008e0600 */
[----:B------:R-:W-:Y:S01]  /*30720*/  IMAD.MOV.U32 R13, RZ, RZ, R19 ;  /* 0x000000ffff0d7224 */ /* 0x000fe200078e0013 */
[----:B------:R1:W-:Y:S01]  /*30730*/  STL [R1+0xaa4], R19 ;  /* 0x000aa41301007387 */ /* 0x0003e20000100800 */
[----:B------:R-:W-:-:S03]  /*30740*/  IMAD.X R24, R24, 0x1, R0, P2 ;  /* 0x0000000118187824 */ /* 0x000fc600010e0600 */
[----:B------:R1:W-:Y:S04]  /*30750*/  STL [R1+0xac8], R16 ;  /* 0x000ac81001007387 */ /* 0x0003e80000100800 */
[----:B------:R-:W3:Y:S04]  /*30760*/  LDL.LU R3, [R1+0xb74] ;  /* 0x000b740001037983 */ /* 0x000ee80000300800 */
[----:B------:R1:W-:Y:S04]  /*30770*/  STL [R1+0xac4], R24 ;  /* 0x000ac41801007387 */ /* 0x0003e80000100800 */
[----:B------:R1:W-:Y:S04]  /*30780*/  LDGSTS.E [R2+0x1e200], [R12.64], P0 ;  /* 0x1e2000000c027fae */ /* 0x0003e8000812184a */
[----:B-1----:R-:W3:Y:S01]  /*30790*/  LDL.LU R19, [R1+0xb7c] ;  /* 0x000b7c0001137983 */ /* 0x002ee20000300800 */
[----:B------:R-:W-:Y:S01]  /*307a0*/  IADD3 R14, P1, R14, R17, RZ ;  /* 0x000000110e0e7210 */ /* 0x000fe20007f3e0ff */
[----:B------:R-:W-:-:S02]  /*307b0*/  IMAD.MOV.U32 R12, RZ, RZ, R16 ;  /* 0x000000ffff0c7224 */ /* 0x000fc400078e0010 */
[----:B------:R-:W3:Y:S01]  /*307c0*/  LDL.LU R16, [R1+0xb70] ;  /* 0x000b700001107983 */ /* 0x000ee20000300800 */
[----:B------:R-:W-:Y:S01]  /*307d0*/  IMAD.MOV.U32 R13, RZ, RZ, R24 ;  /* 0x000000ffff0d7224 */ /* 0x000fe200078e0018 */
[----:B------:R-:W-:Y:S02]  /*307e0*/  IADD3 R21, P2, R21, R17, RZ ;  /* 0x0000001115157210 */ /* 0x000fe40007f5e0ff */
[----:B------:R-:W3:Y:S04]  /*307f0*/  LDL.LU R24, [R1+0xb78] ;  /* 0x000b780001187983 */ /* 0x000ee80000300800 */
[----:B------:R1:W-:Y:S04]  /*30800*/  LDGSTS.E [R2+0x1ea00], [R12.64], P0 ;  /* 0x1ea000000c027fae */ /* 0x0003e8000812184a */
[----:B------:R-:W-:Y:S01]  /*30810*/  STL [R1+0xae8], R14 ;  /* 0x000ae80e01007387 */ /* 0x000fe20000100800 */
[----:B-1----:R-:W-:-:S02]  /*30820*/  IMAD.MOV.U32 R12, RZ, RZ, R14 ;  /* 0x000000ffff0c7224 */ /* 0x002fc400078e000e */
        /* <DEDUP_REMOVED lines=12> */
[----:B------:R-:W4:Y:S04]  /*308f0*/  LDL.LU R21, [R1+0xb68] ;  /* 0x000b680001157983 */ /* 0x000f280000300800 */
[----:B------:R-:W1:Y:S01]  /*30900*/  S2R R252, SR_TID.X ;  /* 0x0000000000fc7919 */ /* 0x000e620000002100 */
[-C--:B--2---:R-:W-:Y:S02]  /*30910*/  IADD3 R15, P1, R15, R17.reuse, RZ ;  /* 0x000000110f0f7210 */ /* 0x084fe40007f3e0ff */
[----:B------:R-:W-:Y:S01]  /*30920*/  IADD3 R18, P2, R18, R17, RZ ;  /* 0x0000001112127210 */ /* 0x000fe20007f5e0ff */
[----:B------:R2:W-:Y:S01]  /*30930*/  LDGSTS.E [R2+0x1fa00], [R12.64], P0 ;  /* 0x1fa000000c027fae */ /* 0x0005e2000812184a */
[----:B-1----:R-:W-:Y:S02]  /*30940*/  SHF.R.S32.HI R28, RZ, 0x6, R252 ;  /* 0x00000006ff1c7819 */ /* 0x002fe400000114fc */
[----:B------:R-:W-:-:S02]  /*30950*/  LOP3.LUT R252, R252, 0x3f, RZ, 0xc0, !PT ;  /* 0x0000003ffcfc7812 */ /* 0x000fc400078ec0ff */
[----:B------:R-:W-:-:S03]  /*30960*/  SGXT R28, R28, 0x1 ;  /* 0x000000011c1c781a */ /* 0x000fc60000000200 */
[----:B------:R-:W-:-:S05]  /*30970*/  IMAD.SHL.U32 R27, R252, 0x4, RZ ;  /* 0x00000004fc1b7824 */ /* 0x000fca00078e00ff */
[----:B------:R-:W-:Y:S01]  /*30980*/  LOP3.LUT R27, R27, 0x110, R28, 0x78, !PT ;  /* 0x000001101b1b7812 */ /* 0x000fe200078e781c */
[----:B--2---:R-:W-:-:S03]  /*30990*/  IMAD.U32 R2, RZ, RZ, UR7 ;  /* 0x00000007ff027e24 */ /* 0x004fc6000f8e00ff */
[----:B------:R-:W-:Y:S02]  /*309a0*/  LOP3.LUT R27, R27, 0x40, RZ, 0x3c, !PT ;  /* 0x000000401b1b7812 */ /* 0x000fe400078e3cff */
[----:B---3--:R-:W-:Y:S01]  /*309b0*/  IADD3.X R22, R22, R0, RZ, P1, !PT ;  /* 0x0000000016167210 */ /* 0x008fe20000ffe4ff */
[----:B------:R-:W-:Y:S02]  /*309c0*/  STL [R1+0xb8c], R15 ;  /* 0x000b8c0f01007387 */ /* 0x000fe40000100800 */
[----:B------:R-:W-:Y:S02]  /*309d0*/  IMAD R2, R2, 0x20000, R27 ;  /* 0x0002000002027824 */ /* 0x000fe400078e021b */
[----:B------:R-:W-:Y:S01]  /*309e0*/  IMAD.MOV.U32 R12, RZ, RZ, R15 ;  /* 0x000000ffff0c7224 */ /* 0x000fe200078e000f */
[----:B------:R-:W-:Y:S01]  /*309f0*/  STL [R1+0xb88], R18 ;  /* 0x000b881201007387 */ /* 0x000fe20000100800 */
[----:B------:R-:W-:Y:S02]  /*30a00*/  IMAD.MOV.U32 R13, RZ, RZ, R22 ;  /* 0x000000ffff0d7224 */ /* 0x000fe400078e0016 */
[----:B------:R-:W-:Y:S01]  /*30a10*/  IMAD.X R23, R23, 0x1, R0, P2 ;  /* 0x0000000117177824 */ /* 0x000fe200010e0600 */
[----:B------:R1:W-:Y:S04]  /*30a20*/  STL [R1+0xb84], R22 ;  /* 0x000b841601007387 */ /* 0x0003e80000100800 */
[----:B------:R2:W-:Y:S04]  /*30a30*/  LDGSTS.E [R2+0x400], [R12.64], P0 ;  /* 0x004000000c027fae */ /* 0x0005e8000812184a */
[----:B-1----:R-:W3:Y:S04]  /*30a40*/  LDL.LU R22, [R1+0xb54] ;  /* 0x000b540001167983 */ /* 0x002ee80000300800 */
[----:B------:R-:W3:Y:S01]  /*30a50*/  LDL.LU R15, [R1+0xb5c] ;  /* 0x000b5c00010f7983 */ /* 0x000ee20000300800 */
[----:B--2---:R-:W-:-:S03]  /*30a60*/  IMAD.MOV.U32 R13, RZ, RZ, R23 ;  /* 0x000000ffff0d7224 */ /* 0x004fc600078e0017 */
[----:B------:R1:W-:Y:S01]  /*30a70*/  STL [R1+0xb80], R23 ;  /* 0x000b801701007387 */ /* 0x0003e20000100800 */
[----:B------:R-:W-:-:S05]  /*30a80*/  IMAD.MOV.U32 R12, RZ, RZ, R18 ;  /* 0x000000ffff0c7224 */ /* 0x000fca00078e0012 */
[----:B------:R2:W-:Y:S04]  /*30a90*/  LDGSTS.E [R2+0xc00], [R12.64], P0 ;  /* 0x00c000000c027fae */ /* 0x0005e8000812184a */
[----:B-1----:R-:W3:Y:S04]  /*30aa0*/  LDL.LU R23, [R1+0xb50] ;  /* 0x000b500001177983 */ /* 0x002ee80000300800 */
[----:B------:R-:W3:Y:S01]  /*30ab0*/  LDL.LU R18, [R1+0xb58] ;  /* 0x000b580001127983 */ /* 0x000ee20000300800 */
[----:B------:R-:W-:-:S05]  /*30ac0*/  IADD3 R3, P1, R3, R17, RZ ;  /* 0x0000001103037210 */ /* 0x000fca0007f3e0ff */
[----:B------:R-:W-:Y:S01]  /*30ad0*/  STL [R1+0xb74], R3 ;  /* 0x000b740301007387 */ /* 0x000fe20000100800 */
[----:B--2---:R-:W-:Y:S01]  /*30ae0*/  IMAD.MOV.U32 R12, RZ, RZ, R3 ;  /* 0x000000ffff0c7224 */ /* 0x004fe200078e0003 */
[----:B------:R-:W-:Y:S01]  /*30af0*/  IADD3 R19, P2, R19, R17, RZ ;  /* 0x0000001113137210 */ /* 0x000fe20007f5e0ff */
[----:B------:R-:W-:-:S04]  /*30b00*/  IMAD.X R16, R16, 0x1, R0, P1 ;  /* 0x0000000110107824 */ /* 0x000fc800008e0600 */
        /* <DEDUP_REMOVED lines=31> */
[----:B------:R-:W4:Y:S04]  /*30d00*/  LDL.LU R21, [R1+0x4d0] ;  /* 0x0004d00001157983 */ /* 0x000f280000300800 */
[----:B------:R1:W-:Y:S01]  /*30d10*/  LDGSTS.E [R2+0x2c00], [R12.64], P0 ;  /* 0x02c000000c027fae */ /* 0x0003e2000812184a */
[----:B---3--:R-:W-:-:S02]  /*30d20*/  IADD3 R22, P1, R22, R17, RZ ;  /* 0x0000001116167210 */ /* 0x008fc40007f3e0ff */
[----:B------:R-:W-:-:S03]  /*30d30*/  IADD3 R15, P2, R15, R17, RZ ;  /* 0x000000110f0f7210 */ /* 0x000fc60007f5e0ff */
[----:B------:R3:W-:Y:S01]  /*30d40*/  STL [R1+0xb54], R22 ;  /* 0x000b541601007387 */ /* 0x0007e20000100800 */
[----:B-1----:R-:W-:Y:S01]  /*30d50*/  MOV R12, R22 ;  /* 0x00000016000c7202 */ /* 0x002fe20000000f00 */
[--C-:B------:R-:W-:Y:S02]  /*30d60*/  IMAD.X R23, R23, 0x1, R0.reuse, P1 ;  /* 0x0000000117177824 */ /* 0x100fe400008e0600 */
[----:B------:R-:W-:-:S03]  /*30d70*/  IMAD.X R18, R18, 0x1, R0, P2 ;  /* 0x0000000112127824 */ /* 0x000fc600010e0600 */
        /* <DEDUP_REMOVED lines=12> */
[----:B------:R-:W-:-:S05]  /*30e40*/  IADD3 R16, P1, R16, R17, RZ ;  /* 0x0000001110107210 */ /* 0x000fca0007f3e0ff */
[----:B------:R1:W-:Y:S01]  /*30e50*/  STL [R1+0x430], R16 ;  /* 0x0004301001007387 */ /* 0x0003e20000100800 */
[----:B------:R-:W-:Y:S01]  /*30e60*/  IADD3 R3, P2, R3, R17, RZ ;  /* 0x0000001103037210 */ /* 0x000fe20007f5e0ff */
        /* <DEDUP_REMOVED lines=9> */
[----:B------:R1:W-:Y:S02]  /*30f00*/  LDGSTS.E [R2+0x4400], [R12.64], P0 ;  /* 0x044000000c027fae */ /* 0x0003e4000812184a */
[----:B-1----:R-:W-:-:S02]  /*30f10*/  IMAD.MOV.U32 R12, RZ, RZ, R3 ;  /* 0x000000ffff0c7224 */ /* 0x002fc400078e0003 */
[----:B------:R-:W-:Y:S02]  /*30f20*/  IMAD.MOV.U32 R13, RZ, RZ, R19 ;  /* 0x000000ffff0d7224 */ /* 0x000fe400078e0013 */
[----:B------:R-:W2:Y:S04]  /*30f30*/  LDL.LU R19, [R1+0x530] ;  /* 0x0005300001137983 */ /* 0x000ea80000300800 */
[----:B------:R-:W2:Y:S04]  /*30f40*/  LDL.LU R3, [R1+0x550] ;  /* 0x0005500001037983 */ /* 0x000ea80000300800 */
        /* <DEDUP_REMOVED lines=11> */
[----:B------:R-:W-:Y:S04]  /*31000*/  STL [R1+0x48c], R28 ;  /* 0x00048c1c01007387 */ /* 0x000fe80000100800 */
[----:B------:R-:W5:Y:S01]  /*31010*/  LDL.LU R20, [R1+0x54c] ;  /* 0x00054c0001147983 */ /* 0x000f620000300800 */
[----:B----4-:R-:W-:-:S03]  /*31020*/  IADD3 R14, P1, R14, R17, RZ ;  /* 0x000000110e0e7210 */ /* 0x010fc60007f3e0ff */
[----:B------:R1:W-:Y:S01]  /*31030*/  LDGSTS.E [R2+0x5400], [R12.64], P0 ;  /* 0x054000000c027fae */ /* 0x0003e2000812184a */
[----:B------:R-:W-:-:S03]  /*31040*/  IADD3 R21, P2, R21, R17, RZ ;  /* 0x0000001115157210 */ /* 0x000fc60007f5e0ff */
[----:B------:R-:W-:Y:S01]  /*31050*/  STL [R1+0x4b0], R14 ;  /* 0x0004b00e01007387 */ /* 0x000fe20000100800 */
[----:B-1----:R-:W-:Y:S02]  /*31060*/  IMAD.MOV.U32 R12, RZ, RZ, R27 ;  /* 0x000000ffff0c7224 */ /* 0x002fe400078e001b */
[----:B------:R-:W-:-:S05]  /*31070*/  IMAD.MOV.U32 R13, RZ, RZ, R28 ;  /* 0x000000ffff0d7224 */ /* 0x000fca00078e001c */
[----:B------:R1:W-:Y:S02]  /*31080*/  LDGSTS.E [R2+0x5c00], [R12.64], P0 ;  /* 0x05c000000c027fae */ /* 0x0003e4000812184a */
[----:B-1----:R-:W-:Y:S02]  /*31090*/  IMAD.MOV.U32 R12, RZ, RZ, R14 ;  /* 0x000000ffff0c7224 */ /* 0x002fe400078e000e */
        /* <DEDUP_REMOVED lines=9> */
[----:B---3--:R-:W-:-:S02]  /*31130*/  MOV R13, R23 ;  /* 0x00000017000d7202 */ /* 0x008fc40000000f00 */
[-C--:B------:R-:W-:Y:S01]  /*31140*/  IADD3 R15, P1, R15, R17.reuse, RZ ;  /* 0x000000110f0f7210 */ /* 0x080fe20007f3e0ff */
[----:B-1----:R-:W3:Y:S01]  /*31150*/  LDL.LU R23, [R1+0x56c] ;  /* 0x00056c0001177983 */ /* 0x002ee20000300800 */
[----:B------:R-:W-:Y:S01]  /*31160*/  IMAD.MOV.U32 R12, RZ, RZ, R21 ;  /* 0x000000ffff0c7224 */ /* 0x000fe200078e0015 */
[----:B------:R-:W-:Y:S02]  /*31170*/  IADD3 R18, P2, R18, R17, RZ ;  /* 0x0000001112127210 */ /* 0x000fe40007f5e0ff */
[----:B------:R-:W3:Y:S04]  /*31180*/  LDL.LU R21, [R1+0x58c] ;  /* 0x00058c0001157983 */ /* 0x000ee80000300800 */
        /* <DEDUP_REMOVED lines=14> */
[----:B-1----:R-:W3:Y:S01]  /*31270*/  LDL.LU R24, [R1+0x5ac] ;  /* 0x0005ac0001187983 */ /* 0x002ee20000300800 */
[----:B------:R-:W-:Y:S01]  /*31280*/  IMAD.MOV.U32 R12, RZ, RZ, R18 ;  /* 0x000000ffff0c7224 */ /* 0x000fe200078e0012 */
[----:B------:R-:W-:Y:S02]  /*31290*/  IADD3 R3, P2, R3, R17, RZ ;  /* 0x0000001103037210 */ /* 0x000fe40007f5e0ff */
[----:B------:R-:W3:Y:S04]  /*312a0*/  LDL.LU R18, [R1+0x5cc] ;  /* 0x0005cc0001127983 */ /* 0x000ee80000300800 */
[----:B------:R1:W-:Y:S04]  /*312b0*/  STL [R1+0x530], R19 ;  /* 0x0005301301007387 */ /* 0x0003e80000100800 */
[----:B------:R1:W-:Y:S02]  /*312c0*/  LDGSTS.E [R2+0x7c00], [R12.64], P0 ;  /* 0x07c000000c027fae */ /* 0x0003e4000812184a */
[----:B-1----:R-:W-:-:S02]  /*312d0*/  IMAD.MOV.U32 R12, RZ, RZ, R19 ;  /* 0x000000ffff0c7224 */ /* 0x002fc400078e0013 */
[----:B-----5:R-:W-:-:S05]  /*312e0*/  IMAD.X R25, R25, 0x1, R0, P1 ;  /* 0x0000000119197824 */ /* 0x020fca00008e0600 */
        /* <DEDUP_REMOVED lines=36> */
[----:B------:R-:W-:Y:S01]  /*31530*/  IMAD.X R24, R24, 0x1, R0, P1 ;  /* 0x0000000118187824 */ /* 0x000fe200008e0600 */
[----:B-1----:R-:W-:-:S03]  /*31540*/  MOV R12, R16 ;  /* 0x00000010000c7202 */ /* 0x002fc60000000f00 */
[----:B------:R-:W-:Y:S01]  /*31550*/  IMAD.X R18, R18, 0x1, R0, P2 ;  /* 0x0000000112127824 */ /* 0x000fe200010e0600 */
[----:B------:R1:W-:Y:S04]  /*31560*/  STL [R1+0x5ac], R24 ;  /* 0x0005ac1801007387 */ /* 0x0003e80000100800 */
[----:B------:R-:W-:Y:S04]  /*31570*/  STL [R1+0x5d0], R15 ;  /* 0x0005d00f01007387 */ /* 0x000fe80000100800 */
[----:B------:R-:W3:Y:S01]  /*31580*/  LDL.LU R16, [R1+0x66c] ;  /* 0x00066c0001107983 */ /* 0x000ee20000300800 */
[----:B------:R-:W-:-:S03]  /*31590*/  IMAD.MOV.U32 R13, RZ, RZ, R24 ;  /* 0x000000ffff0d7224 */ /* 0x000fc600078e0018 */
[----:B------:R1:W-:Y:S04]  /*315a0*/  STL [R1+0x5cc], R18 ;  /* 0x0005cc1201007387 */ /* 0x0003e80000100800 */
[----:B-1----:R-:W3:Y:S04]  /*315b0*/  LDL.LU R24, [R1+0x68c] ;  /* 0x00068c0001187983 */ /* 0x002ee80000300800 */
[----:B------:R1:W-:Y:S02]  /*315c0*/  LDGSTS.E [R2+0xa400], [R12.64], P0 ;  /* 0x0a4000000c027fae */ /* 0x0003e4000812184a */
[----:B-1----:R-:W-:-:S02]  /*315d0*/  IMAD.MOV.U32 R12, RZ, RZ, R15 ;  /* 0x000000ffff0c7224 */ /* 0x002fc400078e000f */
[----:B------:R-:W-:Y:S02]  /*315e0*/  IMAD.MOV.U32 R13, RZ, RZ, R18 ;  /* 0x000000ffff0d7224 */ /* 0x000fe400078e0012 */
[----:B------:R-:W3:Y:S04]  /*315f0*/  LDL.LU R18, [R1+0x6b0] ;  /* 0x0006b00001127983 */ /* 0x000ee80000300800 */
[----:B------:R-:W3:Y:S04]  /*31600*/  LDL.LU R15, [R1+0x6d0] ;  /* 0x0006d000010f7983 */ /* 0x000ee80000300800 */
[----:B------:R1:W-:Y:S01]  /*31610*/  LDGSTS.E [R2+0xac00], [R12.64], P0 ;  /* 0x0ac000000c027fae */ /* 0x0003e2000812184a */
[----:B--2---:R-:W-:-:S05]  /*31620*/  IADD3 R19, P1, R19, R17, RZ ;  /* 0x0000001113137210 */ /* 0x004fca0007f3e0ff */
        /* <DEDUP_REMOVED lines=8> */
[----:B--2---:R-:W2:Y:S04]  /*316b0*/  LDL.LU R25, [R1+0x6ac] ;  /* 0x0006ac0001197983 */ /* 0x004ea80000300800 */
[----:B------:R-:W-:Y:S04]  /*316c0*/  STL [R1+0x60c], R28 ;  /* 0x00060c1c01007387 */ /* 0x000fe80000100800 */
[----:B------:R-:W2:Y:S01]  /*316d0*/  LDL.LU R19, [R1+0x6cc] ;  /* 0x0006cc0001137983 */ /* 0x000ea20000300800 */
[----:B-----5:R-:W-:-:S03]  /*316e0*/  IADD3 R3, P1, R3, R17, RZ ;  /* 0x0000001103037210 */ /* 0x020fc60007f3e0ff */
[----:B------:R1:W-:Y:S01]  /*316f0*/  LDGSTS.E [R2+0xb400], [R12.64], P0 ;  /* 0x0b4000000c027fae */ /* 0x0003e2000812184a */
[----:B------:R-:W-:-:S03]  /*31700*/  IADD3 R20, P2, R20, R17, RZ ;  /* 0x0000001114147210 */ /* 0x000fc60007f5e0ff */
        /* <DEDUP_REMOVED lines=14> */
[----:B----4-:R-:W-:Y:S01]  /*317f0*/  IMAD.MOV.U32 R13, RZ, RZ, R23 ;  /* 0x000000ffff0d7224 */ /* 0x010fe200078e0017 */
[----:B---3--:R-:W-:-:S02]  /*31800*/  IADD3 R14, P1, R14, R17, RZ ;  /* 0x000000110e0e7210 */ /* 0x008fc40007f3e0ff */
[----:B-1----:R-:W3:Y:S01]  /*31810*/  LDL.LU R23, [R1+0x6ec] ;  /* 0x0006ec0001177983 */ /* 0x002ee20000300800 */
[----:B------:R-:W-:Y:S01]  /*31820*/  IMAD.MOV.U32 R12, RZ, RZ, R20 ;  /* 0x000000ffff0c7224 */ /* 0x000fe200078e0014 */
[----:B------:R-:W-:Y:S02]  /*31830*/  IADD3 R21, P2, R21, R17, RZ ;  /* 0x0000001115157210 */ /* 0x000fe40007f5e0ff */
[----:B------:R-:W3:Y:S04]  /*31840*/  LDL.LU R20, [R1+0x70c] ;  /* 0x00070c0001147983 */ /* 0x000ee80000300800 */
[----:B------:R1:W-:Y:S04]  /*31850*/  LDGSTS.E [R2+0xcc00], [R12.64], P0 ;  /* 0x0cc000000c027fae */ /* 0x0003e8000812184a */
[----:B------:R-:W-:Y:S01]  /*31860*/  STL [R1+0x670], R14 ;  /* 0x0006700e01007387 */ /* 0x000fe20000100800 */
[----:B-1----:R-:W-:-:S02]  /*31870*/  IMAD.MOV.U32 R12, RZ, RZ, R14 ;  /* 0x000000ffff0c7224 */ /* 0x002fc400078e000e */
        /* <DEDUP_REMOVED lines=9> */
[----:B------:R-:W-:-:S02]  /*31910*/  MOV R13, R24 ;  /* 0x00000018000d7202 */ /* 0x000fc40000000f00 */
[-C--:B------:R-:W-:Y:S01]  /*31920*/  IADD3 R18, P1, R18, R17.reuse, RZ ;  /* 0x0000001112127210 */ /* 0x080fe20007f3e0ff */
[----:B-1----:R-:W3:Y:S01]  /*31930*/  LDL.LU R24, [R1+0x72c] ;  /* 0x00072c0001187983 */ /* 0x002ee20000300800 */
[----:B------:R-:W-:Y:S01]  /*31940*/  IMAD.MOV.U32 R12, RZ, RZ, R21 ;  /* 0x000000ffff0c7224 */ /* 0x000fe200078e0015 */
[----:B------:R-:W-:Y:S02]  /*31950*/  IADD3 R15, P2, R15, R17, RZ ;  /* 0x000000110f0f7210 */ /* 0x000fe40007f5e0ff */
[----:B------:R-:W3:Y:S04]  /*31960*/  LDL.LU R21, [R1+0x74c] ;  /* 0x00074c0001157983 */ /* 0x000ee80000300800 */
[----:B------:R1:W-:Y:S04]  /*31970*/  STL [R1+0x6b0], R18 ;  /* 0x0006b01201007387 */ /* 0x0003e80000100800 */
[----:B------:R1:W-:Y:S02]  /*31980*/  LDGSTS.E [R2+0xdc00], [R12.64], P0 ;  /* 0x0dc000000c027fae */ /* 0x0003e4000812184a */
[----:B-1----:R-:W-:-:S02]  /*31990*/  IMAD.MOV.U32 R12, RZ, RZ, R18 ;  /* 0x000000ffff0c7224 */ /* 0x002fc400078e0012 */
[----:B--2---:R-:W-:-:S05]  /*319a0*/  IMAD.X R25, R25, 0x1, R0, P1 ;  /* 0x0000000119197824 */ /* 0x004fca00008e0600 */
[----:B------:R1:W-:Y:S01]  /*319b0*/  STL [R1+0x6ac], R25 ;  /* 0x0006ac1901007387 */ /* 0x0003e20000100800 */
[----:B------:R-:W-:-:S03]  /*319c0*/  IMAD.X R19, R19, 0x1, R0, P2 ;  /* 0x0000000113137824 */ /* 0x000fc600010e0600 */
[----:B------:R2:W-:Y:S04]  /*319d0*/  STL [R1+0x6d0], R15 ;  /* 0x0006d00f01007387 */ /* 0x0005e80000100800 */
[----:B------:R-:W4:Y:S01]  /*319e0*/  LDL.LU R18, [R1+0x770] ;  /* 0x0007700001127983 */ /* 0x000f220000300800 */
[----:B------:R-:W-:-:S03]  /*319f0*/  IMAD.MOV.U32 R13, RZ, RZ, R25 ;  /* 0x000000ffff0d7224 */ /* 0x000fc600078e0019 */
[----:B------:R2:W-:Y:S04]  /*31a00*/  STL [R1+0x6cc], R19 ;  /* 0x0006cc1301007387 */ /* 0x0005e80000100800 */
[----:B------:R-:W4:Y:S04]  /*31a10*/  LDL.LU R27, [R1+0x790] ;  /* 0x00079000011b7983 */ /* 0x000f280000300800 */
[----:B-1----:R-:W4:Y:S04]  /*31a20*/  LDL.LU R25, [R1+0x76c] ;  /* 0x00076c0001197983 */ /* 0x002f280000300800 */
[----:B------:R-:W4:Y:S04]  /*31a30*/  LDL.LU R28, [R1+0x78c] ;  /* 0x00078c00011c7983 */ /* 0x000f280000300800 */
[----:B------:R1:W-:Y:S02]  /*31a40*/  LDGSTS.E [R2+0xe400], [R12.64], P0 ;  /* 0x0e4000000c027fae */ /* 0x0003e4000812184a */
[----:B-1----:R-:W-:-:S02]  /*31a50*/  IMAD.MOV.U32 R12, RZ, RZ, R15 ;  /* 0x000000ffff0c7224 */ /* 0x002fc400078e000f */
[----:B------:R-:W-:Y:S01]  /*31a60*/  IMAD.MOV.U32 R13, RZ, RZ, R19 ;  /* 0x000000ffff0d7224 */ /* 0x000fe200078e0013 */
[----:B--2---:R-:W2:Y:S04]  /*31a70*/  LDL.LU R15, [R1+0x7b0] ;  /* 0x0007b000010f7983 */ /* 0x004ea80000300800 */
[----:B------:R-:W2:Y:S04]  /*31a80*/  LDL.LU R19, [R1+0x7d0] ;  /* 0x0007d00001137983 */ /* 0x000ea80000300800 */
[----:B------:R1:W-:Y:S01]  /*31a90*/  LDGSTS.E [R2+0xec00], [R12.64], P0 ;  /* 0x0ec000000c027fae */ /* 0x0003e2000812184a */
[----:B-----5:R-:W-:-:S05]  /*31aa0*/  IADD3 R22, P1, R22, R17, RZ ;  /* 0x0000001116167210 */ /* 0x020fca0007f3e0ff */
[----:B------:R5:W-:Y:S01]  /*31ab0*/  STL [R1+0x6f0], R22 ;  /* 0x0006f01601007387 */ /* 0x000be20000100800 */
[----:B------:R-:W-:Y:S01]  /*31ac0*/  IADD3 R3, P2, R3, R17, RZ ;  /* 0x0000001103037210 */ /* 0x000fe20007f5e0ff */
[----:B---3--:R-:W-:Y:S02]  /*31ad0*/  IMAD.X R23, R23, 0x1, R0, P1 ;  /* 0x0000000117177824 */ /* 0x008fe400008e0600 */
        /* <DEDUP_REMOVED lines=17> */
[----:B------:R-:W-:Y:S02]  /*31bf0*/  IMAD.X R24, R24, 0x1, R0, P1 ;  /* 0x0000000118187824 */ /* 0x000fe400008e0600 */
[----:B-1----:R-:W-:Y:S02]  /*31c00*/  IMAD.MOV.U32 R12, RZ, RZ, R16 ;  /* 0x000000ffff0c7224 */ /* 0x002fe400078e0010 */
        /* <DEDUP_REMOVED lines=21> */
[----:B------:R-:W-:-:S03]  /*31d60*/  MOV R12, R18 ;  /* 0x00000012000c7202 */ /* 0x000fc60000000f00 */
[----:B----4-:R-:W4:Y:S04]  /*31d70*/  LDL.LU R25, [R1+0x82c] ;  /* 0x00082c0001197983 */ /* 0x010f280000300800 */
[----:B------:R-:W-:Y:S04]  /*31d80*/  STL [R1+0x78c], R28 ;  /* 0x00078c1c01007387 */ /* 0x000fe80000100800 */
[----:B------:R-:W4:Y:S01]  /*31d90*/  LDL.LU R18, [R1+0x84c] ;  /* 0x00084c0001127983 */ /* 0x000f220000300800 */
[----:B--2---:R-:W-:-:S03]  /*31da0*/  IADD3 R15, P1, R15, R17, RZ ;  /* 0x000000110f0f7210 */ /* 0x004fc60007f3e0ff */
[----:B------:R1:W-:Y:S01]  /*31db0*/  LDGSTS.E [R2+0x11400], [R12.64], P0 ;  /* 0x114000000c027fae */ /* 0x0003e2000812184a */
[----:B------:R-:W-:-:S03]  /*31dc0*/  IADD3 R19, P2, R19, R17, RZ ;  /* 0x0000001113137210 */ /* 0x000fc60007f5e0ff */
        /* <DEDUP_REMOVED lines=15> */
[----:B---3--:R-:W-:-:S02]  /*31ec0*/  IADD3 R3, P1, R3, R17, RZ ;  /* 0x0000001103037210 */ /* 0x008fc40007f3e0ff */
[----:B-1----:R-:W2:Y:S01]  /*31ed0*/  LDL.LU R23, [R1+0x86c] ;  /* 0x00086c0001177983 */ /* 0x002ea20000300800 */
[----:B------:R-:W-:Y:S01]  /*31ee0*/  IMAD.MOV.U32 R12, RZ, RZ, R19 ;  /* 0x000000ffff0c7224 */ /* 0x000fe200078e0013 */
[----:B------:R-:W-:Y:S02]  /*31ef0*/  IADD3 R20, P2, R20, R17, RZ ;  /* 0x0000001114147210 */ /* 0x000fe40007f5e0ff */
[----:B------:R-:W2:Y:S04]  /*31f00*/  LDL.LU R19, [R1+0x88c] ;  /* 0x00088c0001137983 */ /* 0x000ea80000300800 */
        /* <DEDUP_REMOVED lines=9> */
[----:B-1----:R-:W2:Y:S04]  /*31fa0*/  LDL.LU R16, [R1+0x8b0] ;  /* 0x0008b00001107983 */ /* 0x002ea80000300800 */
[----:B------:R1:W-:Y:S04]  /*31fb0*/  STL [R1+0x80c], R24 ;  /* 0x00080c1801007387 */ /* 0x0003e80000100800 */
[----:B------:R-:W2:Y:S01]  /*31fc0*/  LDL.LU R3, [R1+0x8d0] ;  /* 0x0008d00001037983 */ /* 0x000ea20000300800 */
[----:B------:R-:W-:Y:S01]  /*31fd0*/  IMAD.MOV.U32 R13, RZ, RZ, R24 ;  /* 0x000000ffff0d7224 */ /* 0x000fe200078e0018 */
[----:B------:R-:W-:-:S02]  /*31fe0*/  IADD3 R21, P1, R21, R17, RZ ;  /* 0x0000001115157210 */ /* 0x000fc40007f3e0ff */
[----:B-1----:R-:W2:Y:S01]  /*31ff0*/  LDL.LU R24, [R1+0x8ac] ;  /* 0x0008ac0001187983 */ /* 0x002ea20000300800 */
[----:B------:R-:W-:Y:S01]  /*32000*/  IMAD.MOV.U32 R12, RZ, RZ, R20 ;  /* 0x000000ffff0c7224 */ /* 0x000fe200078e0014 */
[----:B------:R-:W-:Y:S02]  /*32010*/  IADD3 R14, P2, R14, R17, RZ ;  /* 0x000000110e0e7210 */ /* 0x000fe40007f5e0ff */
[----:B------:R-:W2:Y:S04]  /*32020*/  LDL.LU R20, [R1+0x8cc] ;  /* 0x0008cc0001147983 */ /* 0x000ea80000300800 */
[----:B------:R1:W-:Y:S04]  /*32030*/  STL [R1+0x830], R21 ;  /* 0x0008301501007387 */ /* 0x0003e80000100800 */
[----:B------:R1:W-:Y:S02]  /*32040*/  LDGSTS.E [R2+0x13c00], [R12.64], P0 ;  /* 0x13c000000c027fae */ /* 0x0003e4000812184a */
[----:B-1----:R-:W-:-:S02]  /*32050*/  IMAD.MOV.U32 R12, RZ, RZ, R21 ;  /* 0x000000ffff0c7224 */ /* 0x002fc400078e0015 */
[----:B----4-:R-:W-:-:S05]  /*32060*/  IMAD.X R25, R25, 0x1, R0, P1 ;  /* 0x0000000119197824 */ /* 0x010fca00008e0600 */
[----:B------:R1:W-:Y:S01]  /*32070*/  STL [R1+0x82c], R25 ;  /* 0x00082c1901007387 */ /* 0x0003e20000100800 */
[----:B------:R-:W-:-:S03]  /*32080*/  IMAD.X R18, R18, 0x1, R0, P2 ;  /* 0x0000000112127824 */ /* 0x000fc600010e0600 */
[----:B------:R4:W-:Y:S04]  /*32090*/  STL [R1+0x850], R14 ;  /* 0x0008500e01007387 */ /* 0x0009e80000100800 */
[----:B------:R-:W3:Y:S01]  /*320a0*/  LDL.LU R21, [R1+0x8f0] ;  /* 0x0008f00001157983 */ /* 0x000ee20000300800 */
[----:B------:R-:W-:-:S03]  /*320b0*/  IMAD.MOV.U32 R13, RZ, RZ, R25 ;  /* 0x000000ffff0d7224 */ /* 0x000fc600078e0019 */
[----:B------:R4:W-:Y:S04]  /*320c0*/  STL [R1+0x84c], R18 ;  /* 0x00084c1201007387 */ /* 0x0009e80000100800 */
[----:B------:R-:W3:Y:S04]  /*320d0*/  LDL.LU R27, [R1+0x910] ;  /* 0x00091000011b7983 */ /* 0x000ee80000300800 */
[----:B-1----:R-:W3:Y:S04]  /*320e0*/  LDL.LU R25, [R1+0x8ec] ;  /* 0x0008ec0001197983 */ /* 0x002ee80000300800 */
[----:B------:R-:W3:Y:S04]  /*320f0*/  LDL.LU R28, [R1+0x90c] ;  /* 0x00090c00011c7983 */ /* 0x000ee80000300800 */
[----:B------:R1:W-:Y:S02]  /*32100*/  LDGSTS.E [R2+0x14400], [R12.64], P0 ;  /* 0x144000000c027fae */ /* 0x0003e4000812184a */
[----:B-1----:R-:W-:Y:S01]  /*32110*/  IMAD.MOV.U32 R12, RZ, RZ, R14 ;  /* 0x000000ffff0c7224 */ /* 0x002fe200078e000e */
[----:B------:R-:W-:Y:S01]  /*32120*/  MOV R13, R18 ;  /* 0x00000012000d7202 */ /* 0x000fe20000000f00 */
[----:B----4-:R-:W4:Y:S04]  /*32130*/  LDL.LU R14, [R1+0x930] ;  /* 0x00093000010e7983 */ /* 0x010f280000300800 */
        /* <DEDUP_REMOVED lines=17> */
[----:B--2---:R-:W2:Y:S04]  /*32250*/  LDL.LU R15, [R1+0x970] ;  /* 0x00097000010f7983 */ /* 0x004ea80000300800 */
[----:B------:R-:W2:Y:S04]  /*32260*/  LDL.LU R19, [R1+0x990] ;  /* 0x0009900001137983 */ /* 0x000ea80000300800 */
[----:B------:R1:W-:Y:S01]  /*32270*/  LDGSTS.E [R2+0x15c00], [R12.64], P0 ;  /* 0x15c000000c027fae */ /* 0x0003e2000812184a */
[----:B------:R-:W-:-:S02]  /*32280*/  IADD3 R16, P1, R16, R17, RZ ;  /* 0x0000001110107210 */ /* 0x000fc40007f3e0ff */
[----:B------:R-:W-:-:S03]  /*32290*/  IADD3 R3, P2, R3, R17, RZ ;  /* 0x0000001103037210 */ /* 0x000fc60007f5e0ff */
[----:B------:R1:W-:Y:S01]  /*322a0*/  STL [R1+0x8b0], R16 ;  /* 0x0008b01001007387 */ /* 0x0003e20000100800 */
[----:B------:R-:W-:Y:S02]  /*322b0*/  IMAD.X R24, R24, 0x1, R0, P1 ;  /* 0x0000000118187824 */ /* 0x000fe400008e0600 */
[----:B-1----:R-:W-:Y:S02]  /*322c0*/  IMAD.MOV.U32 R12, RZ, RZ, R16 ;  /* 0x000000ffff0c7224 */ /* 0x002fe400078e0010 */
[----:B------:R-:W-:Y:S01]  /*322d0*/  IMAD.X R20, R20, 0x1, R0, P2 ;  /* 0x0000000114147824 */ /* 0x000fe200010e0600 */
[----:B------:R1:W-:Y:S04]  /*322e0*/  STL [R1+0x8ac], R24 ;  /* 0x0008ac1801007387 */ /* 0x0003e80000100800 */
[----:B------:R-:W-:Y:S01]  /*322f0*/  STL [R1+0x8d0], R3 ;  /* 0x0008d00301007387 */ /* 0x000fe20000100800 */
[----:B------:R-:W-:-:S03]  /*32300*/  IMAD.MOV.U32 R13, RZ, RZ, R24 ;  /* 0x000000ffff0d7224 */ /* 0x000fc600078e0018 */
[----:B------:R-:W2:Y:S04]  /*32310*/  LDL.LU R16, [R1+0x96c] ;  /* 0x00096c0001107983 */ /* 0x000ea80000300800 */
        /* <DEDUP_REMOVED lines=18> */
[----:B------:R-:W-:Y:S04]  /*32440*/  STL [R1+0x90c], R28 ;  /* 0x00090c1c01007387 */ /* 0x000fe80000100800 */
[----:B------:R-:W3:Y:S01]  /*32450*/  LDL.LU R21, [R1+0x9cc] ;  /* 0x0009cc0001157983 */ /* 0x000ee20000300800 */
[----:B----4-:R-:W-:-:S03]  /*32460*/  IADD3 R14, P1, R14, R17, RZ ;  /* 0x000000110e0e7210 */ /* 0x010fc60007f3e0ff */
[----:B------:R1:W-:Y:S01]  /*32470*/  LDGSTS.E [R2+0x17400], [R12.64], P0 ;  /* 0x174000000c027fae */ /* 0x0003e2000812184a */
[----:B------:R-:W-:-:S03]  /*32480*/  IADD3 R18, P2, R18, R17, RZ ;  /* 0x0000001112127210 */ /* 0x000fc60007f5e0ff */
[----:B------:R-:W-:Y:S01]  /*32490*/  STL [R1+0x930], R14 ;  /* 0x0009300e01007387 */ /* 0x000fe20000100800 */
[----:B-1----:R-:W-:Y:S02]  /*324a0*/  IMAD.MOV.U32 R12, RZ, RZ, R27 ;  /* 0x000000ffff0c7224 */ /* 0x002fe400078e001b */
[----:B------:R-:W-:-:S05]  /*324b0*/  IMAD.MOV.U32 R13, RZ, RZ, R28 ;  /* 0x000000ffff0d7224 */ /* 0x000fca00078e001c */
[----:B------:R1:W-:Y:S02]  /*324c0*/  LDGSTS.E [R2+0x17c00], [R12.64], P0 ;  /* 0x17c000000c027fae */ /* 0x0003e4000812184a */
[----:B-1----:R-:W-:Y:S01]  /*324d0*/  MOV R12, R14 ;  /* 0x0000000e000c7202 */ /* 0x002fe20000000f00 */
        /* <DEDUP_REMOVED lines=10> */
[----:B--2---:R-:W-:-:S02]  /*32580*/  IADD3 R15, P1, R15, R17, RZ ;  /* 0x000000110f0f7210 */ /* 0x004fc40007f3e0ff */
[----:B-1----:R-:W2:Y:S01]  /*32590*/  LDL.LU R23, [R1+0x9ec] ;  /* 0x0009ec0001177983 */ /* 0x002ea20000300800 */
[----:B------:R-:W-:Y:S01]  /*325a0*/  IMAD.MOV.U32 R12, RZ, RZ, R18 ;  /* 0x000000ffff0c7224 */ /* 0x000fe200078e0012 */
[----:B------:R-:W-:Y:S02]  /*325b0*/  IADD3 R19, P2, R19, R17, RZ ;  /* 0x0000001113137210 */ /* 0x000fe40007f5e0ff */
[----:B------:R-:W2:Y:S04]  /*325c0*/  LDL.LU R18, [R1+0xa0c] ;  /* 0x000a0c0001127983 */ /* 0x000ea80000300800 */
[----:B------:R1:W-:Y:S04]  /*325d0*/  LDGSTS.E [R2+0x18c00], [R12.64], P0 ;  /* 0x18c000000c027fae */ /* 0x0003e8000812184a */
[----:B------:R1:W-:Y:S02]  /*325e0*/  STL [R1+0x970], R15 ;  /* 0x0009700f01007387 */ /* 0x0003e40000100800 */
[----:B-1----:R-:W-:-:S02]  /*325f0*/  IMAD.MOV.U32 R12, RZ, RZ, R15 ;  /* 0x000000ffff0c7224 */ /* 0x002fc400078e000f */
[----:B------:R-:W-:-:S04]  /*32600*/  IMAD.X R16, R16, 0x1, R0, P1 ;  /* 0x0000000110107824 */ /* 0x000fc800008e0600 */
[----:B------:R-:W-:Y:S01]  /*32610*/  IMAD.MOV.U32 R13, RZ, RZ, R16 ;  /* 0x000000ffff0d7224 */ /* 0x000fe200078e0010 */
[----:B------:R1:W-:Y:S01]  /*32620*/  STL [R1+0x96c], R16 ;  /* 0x00096c1001007387 */ /* 0x0003e20000100800 */
[----:B------:R-:W-:-:S03]  /*32630*/  IMAD.X R24, R24, 0x1, R0, P2 ;  /* 0x0000000118187824 */ /* 0x000fc600010e0600 */
[----:B------:R-:W-:Y:S04]  /*32640*/  STL [R1+0x990], R19 ;  /* 0x0009901301007387 */ /* 0x000fe80000100800 */
[----:B------:R-:W2:Y:S04]  /*32650*/  LDL.LU R15, [R1+0xa30] ;  /* 0x000a3000010f7983 */ /* 0x000ea80000300800 */
[----:B------:R1:W-:Y:S04]  /*32660*/  STL [R1+0x98c], R24 ;  /* 0x00098c1801007387 */ /* 0x0003e80000100800 */
[----:B-1----:R-:W2:Y:S04]  /*32670*/  LDL.LU R16, [R1+0xa50] ;  /* 0x000a500001107983 */ /* 0x002ea80000300800 */
[----:B------:R1:W-:Y:S01]  /*32680*/  LDGSTS.E [R2+0x19400], [R12.64], P0 ;  /* 0x194000000c027fae */ /* 0x0003e2000812184a */
[----:B------:R-:W-:Y:S01]  /*32690*/  IADD3 R20, P1, R20, R17, RZ ;  /* 0x0000001114147210 */ /* 0x000fe20007f3e0ff */
[----:B-1----:R-:W-:-:S02]  /*326a0*/  IMAD.MOV.U32 R13, RZ, RZ, R24 ;  /* 0x000000ffff0d7224 */ /* 0x002fc400078e0018 */
[----:B------:R-:W2:Y:S01]  /*326b0*/  LDL.LU R24, [R1+0xa2c] ;  /* 0x000a2c0001187983 */ /* 0x000ea20000300800 */
[----:B------:R-:W-:-:S03]  /*326c0*/  IMAD.MOV.U32 R12, RZ, RZ, R19 ;  /* 0x000000ffff0c7224 */ /* 0x000fc600078e0013 */
[----:B------:R-:W2:Y:S01]  /*326d0*/  LDL.LU R19, [R1+0xa4c] ;  /* 0x000a4c0001137983 */ /* 0x000ea20000300800 */
[----:B------:R-:W-:-:S03]  /*326e0*/  IADD3 R3, P2, R3, R17, RZ ;  /* 0x0000001103037210 */ /* 0x000fc60007f5e0ff */
[----:B------:R1:W-:Y:S04]  /*326f0*/  STL [R1+0x9b0], R20 ;  /* 0x0009b01401007387 */ /* 0x0003e80000100800 */
[----:B------:R1:W-:Y:S02]  /*32700*/  LDGSTS.E [R2+0x19c00], [R12.64], P0 ;  /* 0x19c000000c027fae */ /* 0x0003e4000812184a */
[----:B-1----:R-:W-:Y:S02]  /*32710*/  IMAD.MOV.U32 R12, RZ, RZ, R20 ;  /* 0x000000ffff0c7224 */ /* 0x002fe400078e0014 */
[----:B---3--:R-:W-:-:S05]  /*32720*/  IMAD.X R25, R25, 0x1, R0, P1 ;  /* 0x0000000119197824 */ /* 0x008fca00008e0600 */
[----:B------:R1:W-:Y:S01]  /*32730*/  STL [R1+0x9ac], R25 ;  /* 0x0009ac1901007387 */ /* 0x0003e20000100800 */
[----:B------:R-:W-:-:S03]  /*32740*/  IMAD.X R21, R21, 0x1, R0, P2 ;  /* 0x0000000115157824 */ /* 0x000fc600010e0600 */
[----:B------:R3:W-:Y:S04]  /*32750*/  STL [R1+0x9d0], R3 ;  /* 0x0009d00301007387 */ /* 0x0007e80000100800 */
[----:B------:R-:W4:Y:S04]  /*32760*/  LDL.LU R27, [R1+0xa70] ;  /* 0x000a7000011b7983 */ /* 0x000f280000300800 */
[----:B------:R1:W-:Y:S04]  /*32770*/  STL [R1+0x9cc], R21 ;  /* 0x0009cc1501007387 */ /* 0x0003e80000100800 */
[----:B------:R-:W4:Y:S04]  /*32780*/  LDL.LU R20, [R1+0xa90] ;  /* 0x000a900001147983 */ /* 0x000f280000300800 */
[----:B------:R-:W4:Y:S01]  /*32790*/  LDL.LU R28, [R1+0xa6c] ;  /* 0x000a6c00011c7983 */ /* 0x000f220000300800 */
[----:B------:R-:W-:-:S03]  /*327a0*/  IMAD.MOV.U32 R13, RZ, RZ, R25 ;  /* 0x000000ffff0d7224 */ /* 0x000fc600078e0019 */
[----:B-1----:R-:W4:Y:S04]  /*327b0*/  LDL.LU R25, [R1+0xa8c] ;  /* 0x000a8c0001197983 */ /* 0x002f280000300800 */
[----:B------:R1:W-:Y:S02]  /*327c0*/  LDGSTS.E [R2+0x1a400], [R12.64], P0 ;  /* 0x1a4000000c027fae */ /* 0x0003e4000812184a */
[----:B-1----:R-:W-:Y:S02]  /*327d0*/  IMAD.MOV.U32 R12, RZ, RZ, R3 ;  /* 0x000000ffff0c7224 */ /* 0x002fe400078e0003 */
[----:B------:R-:W-:Y:S01]  /*327e0*/  IMAD.MOV.U32 R13, RZ, RZ, R21 ;  /* 0x000000ffff0d7224 */ /* 0x000fe200078e0015 */
        /* <DEDUP_REMOVED lines=16> */
[----:B-1----:R-:W-:Y:S01]  /*328f0*/  IMAD.MOV.U32 R12, RZ, RZ, R14 ;  /* 0x000000ffff0c7224 */ /* 0x002fe200078e000e */
[----:B------:R-:W-:-:S02]  /*32900*/  MOV R13, R18 ;  /* 0x00000012000d7202 */ /* 0x000fc40000000f00 */
[----:B-----5:R-:W5:Y:S04]  /*32910*/  LDL.LU R18, [R1+0xaf0] ;  /* 0x000af00001127983 */ /* 0x020f680000300800 */
[----:B------:R-:W5:Y:S04]  /*32920*/  LDL.LU R14, [R1+0xb10] ;  /* 0x000b1000010e7983 */ /* 0x000f680000300800 */
[----:B------:R1:W-:Y:S01]  /*32930*/  LDGSTS.E [R2+0x1bc00], [R12.64], P0 ;  /* 0x1bc000000c027fae */ /* 0x0003e2000812184a */
[-C--:B------:R-:W-:Y:S02]  /*32940*/  IADD3 R15, P1, R15, R17.reuse, RZ ;  /* 0x000000110f0f7210 */ /* 0x080fe40007f3e0ff */
[----:B------:R-:W-:-:S03]  /*32950*/  IADD3 R16, P2, R16, R17, RZ ;  /* 0x0000001110107210 */ /* 0x000fc60007f5e0ff */
[----:B------:R-:W-:Y:S01]  /*32960*/  STL [R1+0xa30], R15 ;  /* 0x000a300f01007387 */ /* 0x000fe20000100800 */
[----:B-1----:R-:W-:Y:S02]  /*32970*/  IMAD.MOV.U32 R12, RZ, RZ, R15 ;  /* 0x000000ffff0c7224 */ /* 0x002fe400078e000f */
[--C-:B------:R-:W-:Y:S02]  /*32980*/  IMAD.X R24, R24, 0x1, R0.reuse, P1 ;  /* 0x0000000118187824 */ /* 0x100fe400008e0600 */
[----:B------:R-:W-:-:S03]  /*32990*/  IMAD.X R19, R19, 0x1, R0, P2 ;  /* 0x0000000113137824 */ /* 0x000fc600010e0600 */
[----:B------:R1:W-:Y:S01]  /*329a0*/  STL [R1+0xa2c], R24 ;  /* 0x000a2c1801007387 */ /* 0x0003e20000100800 */
[----:B------:R-:W-:-:S03]  /*329b0*/  IMAD.MOV.U32 R13, RZ, RZ, R24 ;  /* 0x000000ffff0d7224 */ /* 0x000fc600078e0018 */
[----:B------:R1:W-:Y:S04]  /*329c0*/  STL [R1+0xa50], R16 ;  /* 0x000a501001007387 */ /* 0x0003e80000100800 */
[----:B------:R1:W-:Y:S04]  /*329d0*/  LDGSTS.E [R2+0x1c400], [R12.64], P0 ;  /* 0x1c4000000c027fae */ /* 0x0003e8000812184a */
[----:B-1----:R-:W5:Y:S04]  /*329e0*/  LDL.LU R24, [R1+0xaec] ;  /* 0x000aec0001187983 */ /* 0x002f680000300800 */
[----:B------:R1:W-:Y:S04]  /*329f0*/  STL [R1+0xa4c], R19 ;  /* 0x000a4c1301007387 */ /* 0x0003e80000100800 */
[----:B------:R-:W5:Y:S01]  /*32a00*/  LDL.LU R15, [R1+0xb0c] ;  /* 0x000b0c00010f7983 */ /* 0x000f620000300800 */
[----:B------:R-:W-:-:S02]  /*32a10*/  IMAD.MOV.U32 R12, RZ, RZ, R16 ;  /* 0x000000ffff0c7224 */ /* 0x000fc400078e0010 */
[----:B------:R-:W-:Y:S01]  /*32a20*/  IMAD.MOV.U32 R13, RZ, RZ, R19 ;  /* 0x000000ffff0d7224 */ /* 0x000fe200078e0013 */
[----:B------:R-:W5:Y:S04]  /*32a30*/  LDL.LU R16, [R1+0xb40] ;  /* 0x000b400001107983 */ /* 0x000f680000300800 */
[----:B------:R4:W-:Y:S04]  /*32a40*/  LDGSTS.E [R2+0x1cc00], [R12.64], P0 ;  /* 0x1cc000000c027fae */ /* 0x0009e8000812184a */
[----:B-1----:R-:W5:Y:S01]  /*32a50*/  LDL.LU R19, [R1+0xb48] ;  /* 0x000b480001137983 */ /* 0x002f620000300800 */
[----:B----4-:R-:W-:-:S02]  /*32a60*/  IADD3 R27, P1, R27, R17, RZ ;  /* 0x000000111b1b7210 */ /* 0x010fc40007f3e0ff */
[----:B------:R-:W-:-:S03]  /*32a70*/  IADD3 R20, P2, R20, R17, RZ ;  /* 0x0000001114147210 */ /* 0x000fc60007f5e0ff */
[----:B------:R-:W-:Y:S02]  /*32a80*/  IMAD.X R28, R28, 0x1, R0, P1 ;  /* 0x000000011c1c7824 */ /* 0x000fe400008e0600 */
[----:B------:R-:W-:Y:S02]  /*32a90*/  IMAD.MOV.U32 R12, RZ, RZ, R27 ;  /* 0x000000ffff0c7224 */ /* 0x000fe400078e001b */
[----:B------:R-:W-:Y:S02]  /*32aa0*/  IMAD.MOV.U32 R13, RZ, RZ, R28 ;  /* 0x000000ffff0d7224 */ /* 0x000fe400078e001c */
[----:B------:R-:W-:Y:S01]  /*32ab0*/  IMAD.X R25, R25, 0x1, R0, P2 ;  /* 0x0000000119197824 */ /* 0x000fe200010e0600 */
[----:B------:R-:W-:Y:S04]  /*32ac0*/  STL [R1+0xa70], R27 ;  /* 0x000a701b01007387 */ /* 0x000fe80000100800 */
[----:B------:R-:W-:Y:S04]  /*32ad0*/  STL [R1+0xa6c], R28 ;  /* 0x000a6c1c01007387 */ /* 0x000fe80000100800 */
[----:B------:R1:W-:Y:S04]  /*32ae0*/  STL [R1+0xa90], R20 ;  /* 0x000a901401007387 */ /* 0x0003e80000100800 */
[----:B------:R4:W-:Y:S04]  /*32af0*/  LDGSTS.E [R2+0x1d400], [R12.64], P0 ;  /* 0x1d4000000c027fae */ /* 0x0009e8000812184a */
[----:B------:R1:W-:Y:S01]  /*32b00*/  STL [R1+0xa8c], R25 ;  /* 0x000a8c1901007387 */ /* 0x0003e20000100800 */
        /* <DEDUP_REMOVED lines=8> */
[----:B-1----:R-:W-:Y:S01]  /*32b90*/  IMAD.MOV.U32 R12, RZ, RZ, R3 ;  /* 0x000000ffff0c7224 */ /* 0x002fe200078e0003 */
[----:B------:R-:W-:Y:S01]  /*32ba0*/  SHF.R.S32.HI R29, RZ, 0x6, R29 ;  /* 0x00000006ff1d7819 */ /* 0x000fe2000001141d */
[----:B------:R-:W-:-:S03]  /*32bb0*/  IMAD.SHL.U32 R26, R26, 0x4, RZ ;  /* 0x000000041a1a7824 */ /* 0x000fc600078e00ff */
[----:B------:R-:W-:Y:S01]  /*32bc0*/  SGXT R29, R29, 0x1 ;  /* 0x000000011d1d781a */ /* 0x000fe20000000200 */
        /* <DEDUP_REMOVED lines=10> */
[----:B-----5:R-:W-:-:S02]  /*32c70*/  IADD3 R18, P1, R18, R17, RZ ;  /* 0x0000001112127210 */ /* 0x020fc40007f3e0ff */
[----:B-1----:R-:W2:Y:S01]  /*32c80*/  LDL.LU R23, [R1+0xb2c] ;  /* 0x000b2c0001177983 */ /* 0x002ea20000300800 */
[----:B------:R-:W-:Y:S01]  /*32c90*/  IADD3 R14, P2, R14, R17, RZ ;  /* 0x000000110e0e7210 */ /* 0x000fe20007f5e0ff */
[----:B------:R-:W-:Y:S02]  /*32ca0*/  IMAD.MOV.U32 R12, RZ, RZ, R21 ;  /* 0x000000ffff0c7224 */ /* 0x000fe400078e0015 */
[----:B------:R-:W2:Y:S04]  /*32cb0*/  LDL.LU R21, [R1+0xb34] ;  /* 0x000b340001157983 */ /* 0x000ea80000300800 */
[----:B------:R-:W-:Y:S04]  /*32cc0*/  STL [R1+0xaf0], R18 ;  /* 0x000af01201007387 */ /* 0x000fe80000100800 */
[----:B------:R1:W-:Y:S01]  /*32cd0*/  LDGSTS.E [R2+0x1ec00], [R12.64], P0 ;  /* 0x1ec000000c027fae */ /* 0x0003e2000812184a */
[----:B------:R-:W-:-:S02]  /*32ce0*/  LOP3.LUT R26, R26, 0x110, R29, 0x78, !PT ;  /* 0x000001101a1a7812 */ /* 0x000fc400078e781d */
[----:B-1----:R-:W-:Y:S02]  /*32cf0*/  MOV R12, R18 ;  /* 0x00000012000c7202 */ /* 0x002fe40000000f00 */
[----:B------:R-:W-:Y:S01]  /*32d00*/  LOP3.LUT R26, R26, 0x60, RZ, 0x3c, !PT ;  /* 0x000000601a1a7812 */ /* 0x000fe200078e3cff */
[----:B------:R-:W-:-:S05]  /*32d10*/  IMAD.X R24, R24, 0x1, R0, P1 ;  /* 0x0000000118187824 */ /* 0x000fca00008e0600 */
[----:B------:R1:W-:Y:S01]  /*32d20*/  STL [R1+0xaec], R24 ;  /* 0x000aec1801007387 */ /* 0x0003e20000100800 */
[----:B------:R-:W-:-:S03]  /*32d30*/  IMAD.X R15, R15, 0x1, R0, P2 ;  /* 0x000000010f0f7824 */ /* 0x000fc600010e0600 */
[----:B------:R-:W-:Y:S01]  /*32d40*/  STL [R1+0xb10], R14 ;  /* 0x000b100e01007387 */ /* 0x000fe20000100800 */
[----:B------:R-:W-:-:S03]  /*32d50*/  IMAD.MOV.U32 R13, RZ, RZ, R24 ;  /* 0x000000ffff0d7224 */ /* 0x000fc600078e0018 */
[----:B------:R1:W-:Y:S04]  /*32d60*/  STL [R1+0xb0c], R15 ;  /* 0x000b0c0f01007387 */ /* 0x0003e80000100800 */
[----:B-1----:R-:W2:Y:S04]  /*32d70*/  LDL.LU R24, [R1+0xb1c] ;  /* 0x000b1c0001187983 */ /* 0x002ea80000300800 */
[----:B------:R-:W2:Y:S04]  /*32d80*/  LDL.LU R18, [R1+0xb20] ;  /* 0x000b200001127983 */ /* 0x000ea80000300800 */
[----:B------:R1:W-:Y:S01]  /*32d90*/  LDGSTS.E [R2+0x1f400], [R12.64], P0 ;  /* 0x1f4000000c027fae */ /* 0x0003e2000812184a */
[----:B------:R-:W-:-:S02]  /*32da0*/  IADD3 R16, P1, R16, R17, RZ ;  /* 0x0000001110107210 */ /* 0x000fc40007f3e0ff */
[----:B------:R-:W-:Y:S01]  /*32db0*/  IADD3 R19, P2, R19, R17, RZ ;  /* 0x0000001113137210 */ /* 0x000fe20007f5e0ff */
[----:B-1----:R-:W-:Y:S02]  /*32dc0*/  IMAD.MOV.U32 R13, RZ, RZ, R15 ;  /* 0x000000ffff0d7224 */ /* 0x002fe400078e000f */
[----:B------:R-:W-:Y:S01]  /*32dd0*/  IMAD.MOV.U32 R12, RZ, RZ, R14 ;  /* 0x000000ffff0c7224 */ /* 0x000fe200078e000e */
[----:B------:R-:W2:Y:S04]  /*32de0*/  LDL.LU R15, [R1+0xb24] ;  /* 0x000b2400010f7983 */ /* 0x000ea80000300800 */
[----:B------:R-:W2:Y:S04]  /*32df0*/  LDL.LU R14, [R1+0xb28] ;  /* 0x000b2800010e7983 */ /* 0x000ea80000300800 */
[----:B------:R1:W-:Y:S04]  /*32e00*/  LDGSTS.E [R2+0x1fc00], [R12.64], P0 ;  /* 0x1fc000000c027fae */ /* 0x0003e8000812184a */
[----:B------:R-:W-:Y:S04]  /*32e10*/  STL [R1+0xb40], R16 ;  /* 0x000b401001007387 */ /* 0x000fe80000100800 */
[----:B------:R-:W-:Y:S01]  /*32e20*/  STL [R1+0xb48], R19 ;  /* 0x000b481301007387 */ /* 0x000fe20000100800 */
[----:B-1----:R-:W-:-:S02]  /*32e30*/  IMAD.U32 R2, RZ, RZ, UR7 ;  /* 0x00000007ff027e24 */ /* 0x002fc4000f8e00ff */
[----:B------:R-:W-:Y:S02]  /*32e40*/  IMAD.MOV.U32 R12, RZ, RZ, R16 ;  /* 0x000000ffff0c7224 */ /* 0x000fe400078e0010 */
[----:B------:R-:W-:Y:S02]  /*32e50*/  IMAD R2, R2, 0x20000, R26 ;  /* 0x0002000002027824 */ /* 0x000fe400078e021a */
[----:B----4-:R-:W-:-:S04]  /*32e60*/  IMAD.X R20, R20, 0x1, R0, P1 ;  /* 0x0000000114147824 */ /* 0x010fc800008e0600 */
[----:B------:R-:W-:Y:S01]  /*32e70*/  IMAD.MOV.U32 R13, RZ, RZ, R20 ;  /* 0x000000ffff0d7224 */ /* 0x000fe200078e0014 */
[----:B------:R1:W-:Y:S01]  /*32e80*/  STL [R1+0xb3c], R20 ;  /* 0x000b3c1401007387 */ /* 0x0003e20000100800 */
[----:B------:R-:W-:-:S03]  /*32e90*/  IMAD.X R25, R25, 0x1, R0, P2 ;  /* 0x0000000119197824 */ /* 0x000fc600010e0600 */
[----:B------:R4:W-:Y:S04]  /*32ea0*/  LDGSTS.E [R2+0x600], [R12.64], P0 ;  /* 0x006000000c027fae */ /* 0x0009e8000812184a */
[----:B-1----:R-:W5:Y:S04]  /*32eb0*/  LDL.LU R20, [R1+0x410] ;  /* 0x0004100001147983 */ /* 0x002f680000300800 */
[----:B------:R-:W5:Y:S01]  /*32ec0*/  LDL.LU R16, [R1+0x418] ;  /* 0x0004180001107983 */ /* 0x000f620000300800 */
[----:B----4-:R-:W-:-:S03]  /*32ed0*/  IMAD.MOV.U32 R13, RZ, RZ, R25 ;  /* 0x000000ffff0d7224 */ /* 0x010fc600078e0019 */
[----:B------:R1:W-:Y:S01]  /*32ee0*/  STL [R1+0xb44], R25 ;  /* 0x000b441901007387 */ /* 0x0003e20000100800 */
[----:B------:R-:W-:-:S05]  /*32ef0*/  IMAD.MOV.U32 R12, RZ, RZ, R19 ;  /* 0x000000ffff0c7224 */ /* 0x000fca00078e0013 */
[----:B------:R4:W-:Y:S04]  /*32f00*/  LDGSTS.E [R2+0xe00], [R12.64], P0 ;  /* 0x00e000000c027fae */ /* 0x0009e8000812184a */
[----:B-1----:R-:W5:Y:S04]  /*32f10*/  LDL.LU R25, [R1+0x40c] ;  /* 0x00040c0001197983 */ /* 0x002f680000300800 */
[----:B------:R-:W5:Y:S01]  /*32f20*/  LDL.LU R19, [R1+0x414] ;  /* 0x0004140001137983 */ /* 0x000f620000300800 */
[-C--:B---3--:R-:W-:Y:S02]  /*32f30*/  IADD3 R22, P1, R22, R17.reuse, RZ ;  /* 0x0000001116167210 */ /* 0x088fe40007f3e0ff */
[----:B------:R-:W-:-:S03]  /*32f40*/  IADD3 R3, P2, R3, R17, RZ ;  /* 0x0000001103037210 */ /* 0x000fc60007f5e0ff */
[----:B------:R1:W-:Y:S01]  /*32f50*/  STL [R1+0xb30], R22 ;  /* 0x000b301601007387 */ /* 0x0003e20000100800 */
[----:B--2---:R-:W-:Y:S02]  /*32f60*/  IMAD.X R23, R23, 0x1, R0, P1 ;  /* 0x0000000117177824 */ /* 0x004fe400008e0600 */
[----:B----4-:R-:W-:Y:S02]  /*32f70*/  IMAD.MOV.U32 R12, RZ, RZ, R22 ;  /* 0x000000ffff0c7224 */ /* 0x010fe400078e0016 */
[----:B------:R-:W-:Y:S01]  /*32f80*/  IMAD.X R21, R21, 0x1, R0, P2 ;  /* 0x0000000115157824 */ /* 0x000fe200010e0600 */
[----:B------:R2:W-:Y:S04]  /*32f90*/  STL [R1+0xb2c], R23 ;  /* 0x000b2c1701007387 */ /* 0x0005e80000100800 */
[----:B------:R3:W-:Y:S04]  /*32fa0*/  STL [R1+0xb38], R3 ;  /* 0x000b380301007387 */ /* 0x0007e80000100800 */
[----:B-1----:R-:W4:Y:S01]  /*32fb0*/  LDL.LU R22, [R1+0x438] ;  /* 0x0004380001167983 */ /* 0x002f220000300800 */
[----:B------:R-:W-:-:S03]  /*32fc0*/  IMAD.MOV.U32 R13, RZ, RZ, R23 ;  /* 0x000000ffff0d7224 */ /* 0x000fc600078e0017 */
[----:B------:R1:W-:Y:S04]  /*32fd0*/  STL [R1+0xb34], R21 ;  /* 0x000b341501007387 */ /* 0x0003e80000100800 */
[----:B------:R-:W4:Y:S04]  /*32fe0*/  LDL.LU R26, [R1+0x458] ;  /* 0x00045800011a7983 */ /* 0x000f280000300800 */
[----:B--2---:R-:W2:Y:S04]  /*32ff0*/  LDL.LU R23, [R1+0x434] ;  /* 0x0004340001177983 */ /* 0x004ea80000300800 */
[----:B------:R1:W-:Y:S04]  /*33000*/  LDGSTS.E [R2+0x1600], [R12.64], P0 ;  /* 0x016000000c027fae */ /* 0x0003e8000812184a */
[----:B------:R-:W2:Y:S01]  /*33010*/  LDL.LU R27, [R1+0x454] ;  /* 0x00045400011b7983 */ /* 0x000ea20000300800 */
[----:B-1----:R-:W-:-:S02]  /*33020*/  IMAD.MOV.U32 R12, RZ, RZ, R3 ;  /* 0x000000ffff0c7224 */ /* 0x002fc400078e0003 */
[----:B------:R-:W-:Y:S01]  /*33030*/  IMAD.MOV.U32 R13, RZ, RZ, R21 ;  /* 0x000000ffff0d7224 */ /* 0x000fe200078e0015 */
[----:B---3--:R-:W3:Y:S04]  /*33040*/  LDL.LU R3, [R1+0x478] ;  /* 0x0004780001037983 */ /* 0x008ee80000300800 */
[----:B------:R-:W3:Y:S04]  /*33050*/  LDL.LU R21, [R1+0x498] ;  /* 0x0004980001157983 */ /* 0x000ee80000300800 */
[----:B------:R1:W-:Y:S01]  /*33060*/  LDGSTS.E [R2+0x1e00], [R12.64], P0 ;  /* 0x01e000000c027fae */ /* 0x0003e2000812184a */
[----:B------:R-:W-:-:S05]  /*33070*/  IADD3 R18, P1, R18, R17, RZ ;  /* 0x0000001112127210 */ /* 0x000fca0007f3e0ff */
[----:B------:R-:W-:Y:S01]  /*33080*/  IMAD.X R24, R24, 0x1, R0, P1 ;  /* 0x0000000118187824 */ /* 0x000fe200008e0600 */
[----:B------:R1:W-:Y:S02]  /*33090*/  STL [R1+0xb20], R18 ;  /* 0x000b201201007387 */ /* 0x0003e40000100800 */
[----:B-1----:R-:W-:Y:S02]  /*330a0*/  MOV R12, R18 ;  /* 0x00000012000c7202 */ /* 0x002fe40000000f00 */
[----:B------:R1:W-:Y:S01]  /*330b0*/  STL [R1+0xb1c], R24 ;  /* 0x000b1c1801007387 */ /* 0x0003e20000100800 */
[----:B------:R-:W-:-:S05]  /*330c0*/  IMAD.MOV.U32 R13, RZ, RZ, R24 ;  /* 0x000000ffff0d7224 */ /* 0x000fca00078e0018 */
[----:B------:R1:W-:Y:S01]  /*330d0*/  LDGSTS.E [R2+0x2600], [R12.64], P0 ;  /* 0x026000000c027fae */ /* 0x0003e2000812184a */
[----:B------:R-:W-:-:S05]  /*330e0*/  IADD3 R14, P2, R14, R17, RZ ;  /* 0x000000110e0e7210 */ /* 0x000fca0007f5e0ff */
[----:B------:R-:W-:Y:S01]  /*330f0*/  IMAD.X R15, R15, 0x1, R0, P2 ;  /* 0x000000010f0f7824 */ /* 0x000fe200010e0600 */
[----:B------:R1:W-:Y:S04]  /*33100*/  STL [R1+0xb28], R14 ;  /* 0x000b280e01007387 */ /* 0x0003e80000100800 */
[----:B------:R-:W3:Y:S04]  /*33110*/  LDL.LU R18, [R1+0x474] ;  /* 0x0004740001127983 */ /* 0x000ee80000300800 */
[----:B------:R1:W-:Y:S04]  /*33120*/  STL [R1+0xb24], R15 ;  /* 0x000b240f01007387 */ /* 0x0003e80000100800 */
[----:B-1----:R-:W3:Y:S01]  /*33130*/  LDL.LU R24, [R1+0x494] ;  /* 0x0004940001187983 */ /* 0x002ee20000300800 */
[----:B------:R-:W-:-:S02]  /*33140*/  IMAD.MOV.U32 R12, RZ, RZ, R14 ;  /* 0x000000ffff0c7224 */ /* 0x000fc400078e000e */
[----:B------:R-:W-:Y:S01]  /*33150*/  IMAD.MOV.U32 R13, RZ, RZ, R15 ;  /* 0x000000ffff0d7224 */ /* 0x000fe200078e000f */
[----:B------:R-:W3:Y:S04]  /*33160*/  LDL.LU R14, [R1+0x4b8] ;  /* 0x0004b800010e7983 */ /* 0x000ee80000300800 */
[----:B------:R-:W3:Y:S04]  /*33170*/  LDL.LU R15, [R1+0x4d8] ;  /* 0x0004d800010f7983 */ /* 0x000ee80000300800 */
[----:B------:R1:W-:Y:S01]  /*33180*/  LDGSTS.E [R2+0x2e00], [R12.64], P0 ;  /* 0x02e000000c027fae */ /* 0x0003e2000812184a */
[----:B-----5:R-:W-:-:S02]  /*33190*/  IADD3 R20, P1, R20, R17, RZ ;  /* 0x0000001114147210 */ /* 0x020fc40007f3e0ff */
[----:B------:R-:W-:-:S03]  /*331a0*/  IADD3 R16, P2, R16, R17, RZ ;  /* 0x0000001110107210 */ /* 0x000fc60007f5e0ff */
[----:B------:R5:W-:Y:S01]  /*331b0*/  STL [R1+0x410], R20 ;  /* 0x0004101401007387 */ /* 0x000be20000100800 */
[----:B-1----:R-:W-:Y:S02]  /*331c0*/  IMAD.MOV.U32 R12, RZ, RZ, R20 ;  /* 0x000000ffff0c7224 */ /* 0x002fe400078e0014 */
[--C-:B------:R-:W-:Y:S02]  /*331d0*/  IMAD.X R25, R25, 0x1, R0.reuse, P1 ;  /* 0x0000000119197824 */ /* 0x100fe400008e0600 */
[----:B------:R-:W-:-:S03]  /*331e0*/  IMAD.X R19, R19, 0x1, R0, P2 ;  /* 0x0000000113137824 */ /* 0x000fc600010e0600 */
[----:B------:R1:W-:Y:S04]  /*331f0*/  STL [R1+0x40c], R25 ;  /* 0x00040c1901007387 */ /* 0x0003e80000100800 */
[----:B------:R-:W-:Y:S04]  /*33200*/  STL [R1+0x418], R16 ;  /* 0x0004181001007387 */ /* 0x000fe80000100800 */
[----:B-----5:R-:W5:Y:S01]  /*33210*/  LDL.LU R20, [R1+0x4b4] ;  /* 0x0004b40001147983 */ /* 0x020f620000300800 */
[----:B------:R-:W-:-:S03]  /*33220*/  IMAD.MOV.U32 R13, RZ, RZ, R25 ;  /* 0x000000ffff0d7224 */ /* 0x000fc600078e0019 */
[----:B------:R1:W-:Y:S04]  /*33230*/  STL [R1+0x414], R19 ;  /* 0x0004141301007387 */ /* 0x0003e80000100800 */
[----:B-1----:R-:W5:Y:S04]  /*33240*/  LDL.LU R25, [R1+0x4d4] ;  /* 0x0004d40001197983 */ /* 0x002f680000300800 */
[----:B------:R1:W-:Y:S02]  /*33250*/  LDGSTS.E [R2+0x3600], [R12.64], P0 ;  /* 0x036000000c027fae */ /* 0x0003e4000812184a */
[----:B-1----:R-:W-:-:S02]  /*33260*/  IMAD.MOV.U32 R12, RZ, RZ, R16 ;  /* 0x000000ffff0c7224 */ /* 0x002fc400078e0010 */
[----:B------:R-:W-:Y:S02]  /*33270*/  IMAD.MOV.U32 R13, RZ, RZ, R19 ;  /* 0x000000ffff0d7224 */ /* 0x000fe400078e0013 */
[----:B------:R-:W5:Y:S04]  /*33280*/  LDL.LU R19, [R1+0x4f8] ;  /* 0x0004f80001137983 */ /* 0x000f680000300800 */
[----:B------:R-:W5:Y:S04]  /*33290*/  LDL.LU R16, [R1+0x518] ;  /* 0x0005180001107983 */ /* 0x000f680000300800 */
[----:B------:R1:W-:Y:S01]  /*332a0*/  LDGSTS.E [R2+0x3e00], [R12.64], P0 ;  /* 0x03e000000c027fae */ /* 0x0003e2000812184a */
[----:B----4-:R-:W-:-:S05]  /*332b0*/  IADD3 R22, P1, R22, R17, RZ ;  /* 0x0000001116167210 */ /* 0x010fca0007f3e0ff */
[----:B------:R-:W-:Y:S01]  /*332c0*/  STL [R1+0x438], R22 ;  /* 0x0004381601007387 */ /* 0x000fe20000100800 */
[----:B------:R-:W-:Y:S01]  /*332d0*/  IADD3 R26, P2, R26, R17, RZ ;  /* 0x000000111a1a7210 */ /* 0x000fe20007f5e0ff */
[----:B--2---:R-:W-:Y:S02]  /*332e0*/  IMAD.X R23, R23, 0x1, R0, P1 ;  /* 0x0000000117177824 */ /* 0x004fe400008e0600 */
        /* <DEDUP_REMOVED lines=8> */
[----:B------:R-:W-:Y:S01]  /*33370*/  STL [R1+0x454], R27 ;  /* 0x0004541b01007387 */ /* 0x000fe20000100800 */
[----:B------:R-:W-:-:S03]  /*33380*/  IADD3 R21, P2, R21, R17, RZ ;  /* 0x0000001115157210 */ /* 0x000fc60007f5e0ff */
[----:B------:R-:W3:Y:S01]  /*33390*/  LDL.LU R22, [R1+0x514] ;  /* 0x0005140001167983 */ /* 0x000ee20000300800 */
[----:B--2---:R-:W-:Y:S02]  /*333a0*/  IMAD.MOV.U32 R12, RZ, RZ, R26 ;  /* 0x000000ffff0c7224 */ /* 0x004fe400078e001a */
        /* <DEDUP_REMOVED lines=11> */
[----:B------:R1:W-:Y:S01]  /*33460*/  STL [R1+0x494], R24 ;  /* 0x0004941801007387 */ /* 0x0003e20000100800 */
[----:B------:R-:W-:-:S03]  /*33470*/  IADD3 R14, P1, R14, R17, RZ ;  /* 0x000000110e0e7210 */ /* 0x000fc60007f3e0ff */
[----:B------:R-:W3:Y:S01]  /*33480*/  LDL.LU R3, [R1+0x558] ;  /* 0x0005580001037983 */ /* 0x000ee20000300800 */
[----:B--2---:R-:W-:-:S03]  /*33490*/  MOV R13, R24 ;  /* 0x00000018000d7202 */ /* 0x004fc60000000f00 */
[----:B-1----:R-:W3:Y:S01]  /*334a0*/  LDL.LU R24, [R1+0x534] ;  /* 0x0005340001187983 */ /* 0x002ee20000300800 */
[----:B------:R-:W-:Y:S01]  /*334b0*/  IMAD.MOV.U32 R12, RZ, RZ, R21 ;  /* 0x000000ffff0c7224 */ /* 0x000fe200078e0015 */
[----:B------:R-:W-:Y:S02]  /*334c0*/  IADD3 R15, P2, R15, R17, RZ ;  /* 0x000000110f0f7210 */ /* 0x000fe40007f5e0ff */
[----:B------:R-:W3:Y:S04]  /*334d0*/  LDL.LU R21, [R1+0x554] ;  /* 0x0005540001157983 */ /* 0x000ee80000300800 */
[----:B------:R1:W-:Y:S04]  /*334e0*/  LDGSTS.E [R2+0x5e00], [R12.64], P0 ;  /* 0x05e000000c027fae */ /* 0x0003e8000812184a */
[----:B------:R-:W-:Y:S01]  /*334f0*/  STL [R1+0x4b8], R14 ;  /* 0x0004b80e01007387 */ /* 0x000fe20000100800 */
[----:B-1----:R-:W-:-:S02]  /*33500*/  IMAD.MOV.U32 R12, RZ, RZ, R14 ;  /* 0x000000ffff0c7224 */ /* 0x002fc400078e000e */
[----:B-----5:R-:W-:-:S04]  /*33510*/  IMAD.X R20, R20, 0x1, R0, P1 ;  /* 0x0000000114147824 */ /* 0x020fc800008e0600 */
        /* <DEDUP_REMOVED lines=8> */
[----:B-----5:R-:W-:-:S03]  /*335a0*/  IMAD.MOV.U32 R13, RZ, RZ, R25 ;  /* 0x000000ffff0d7224 */ /* 0x020fc600078e0019 */
[----:B-1----:R-:W5:Y:S01]  /*335b0*/  LDL.LU R25, [R1+0x574] ;  /* 0x0005740001197983 */ /* 0x002f620000300800 */
[----:B------:R-:W-:-:S03]  /*335c0*/  IMAD.MOV.U32 R12, RZ, RZ, R15 ;  /* 0x000000ffff0c7224 */ /* 0x000fc600078e000f */
[----:B------:R-:W5:Y:S01]  /*335d0*/  LDL.LU R15, [R1+0x594] ;  /* 0x00059400010f7983 */ /* 0x000f620000300800 */
[-C--:B------:R-:W-:Y:S02]  /*335e0*/  IADD3 R19, P1, R19, R17.reuse, RZ ;  /* 0x0000001113137210 */ /* 0x080fe40007f3e0ff */
[----:B------:R-:W-:Y:S01]  /*335f0*/  IADD3 R16, P2, R16, R17, RZ ;  /* 0x0000001110107210 */ /* 0x000fe20007f5e0ff */
[----:B------:R1:W-:Y:S04]  /*33600*/  LDGSTS.E [R2+0x6e00], [R12.64], P0 ;  /* 0x06e000000c027fae */ /* 0x0003e8000812184a */
[----:B------:R3:W-:Y:S01]  /*33610*/  STL [R1+0x4f8], R19 ;  /* 0x0004f81301007387 */ /* 0x0007e20000100800 */
[----:B-1----:R-:W-:Y:S02]  /*33620*/  IMAD.MOV.U32 R12, RZ, RZ, R19 ;  /* 0x000000ffff0c7224 */ /* 0x002fe400078e0013 */
[----:B----4-:R-:W-:-:S05]  /*33630*/  IMAD.X R23, R23, 0x1, R0, P1 ;  /* 0x0000000117177824 */ /* 0x010fca00008e0600 */
[----:B------:R1:W-:Y:S01]  /*33640*/  STL [R1+0x4f4], R23 ;  /* 0x0004f41701007387 */ /* 0x0003e20000100800 */
[----:B---3--:R-:W-:-:S03]  /*33650*/  IMAD.X R22, R22, 0x1, R0, P2 ;  /* 0x0000000116167824 */ /* 0x008fc600010e0600 */
[----:B------:R3:W-:Y:S04]  /*33660*/  STL [R1+0x518], R16 ;  /* 0x0005181001007387 */ /* 0x0007e80000100800 */
[----:B------:R-:W4:Y:S01]  /*33670*/  LDL.LU R19, [R1+0x5b8] ;  /* 0x0005b80001137983 */ /* 0x000f220000300800 */
[----:B------:R-:W-:-:S03]  /*33680*/  IMAD.MOV.U32 R13, RZ, RZ, R23 ;  /* 0x000000ffff0d7224 */ /* 0x000fc600078e0017 */
[----:B------:R3:W-:Y:S04]  /*33690*/  STL [R1+0x514], R22 ;  /* 0x0005141601007387 */ /* 0x0007e80000100800 */
[----:B------:R-:W4:Y:S04]  /*336a0*/  LDL.LU R26, [R1+0x5d8] ;  /* 0x0005d800011a7983 */ /* 0x000f280000300800 */
[----:B-1----:R-:W4:Y:S04]  /*336b0*/  LDL.LU R23, [R1+0x5b4] ;  /* 0x0005b40001177983 */ /* 0x002f280000300800 */
[----:B------:R1:W-:Y:S04]  /*336c0*/  LDGSTS.E [R2+0x7600], [R12.64], P0 ;  /* 0x076000000c027fae */ /* 0x0003e8000812184a */
[----:B------:R-:W4:Y:S01]  /*336d0*/  LDL.LU R27, [R1+0x5d4] ;  /* 0x0005d400011b7983 */ /* 0x000f220000300800 */
        /* <DEDUP_REMOVED lines=23> */
[----:B--2---:R-:W-:-:S05]  /*33850*/  IADD3 R20, P1, R20, R17, RZ ;  /* 0x0000001114147210 */ /* 0x004fca0007f3e0ff */
[----:B------:R2:W-:Y:S01]  /*33860*/  STL [R1+0x578], R20 ;  /* 0x0005781401007387 */ /* 0x0005e20000100800 */
[----:B------:R-:W-:Y:S01]  /*33870*/  IADD3 R14, P2, R14, R17, RZ ;  /* 0x000000110e0e7210 */ /* 0x000fe20007f5e0ff */
[----:B-----5:R-:W-:Y:S01]  /*33880*/  IMAD.X R25, R25, 0x1, R0, P1 ;  /* 0x0000000119197824 */ /* 0x020fe200008e0600 */
[----:B-1----:R-:W-:-:S03]  /*33890*/  MOV R12, R20 ;  /* 0x00000014000c7202 */ /* 0x002fc60000000f00 */
[----:B------:R-:W-:Y:S01]  /*338a0*/  IMAD.X R15, R15, 0x1, R0, P2 ;  /* 0x000000010f0f7824 */ /* 0x000fe200010e0600 */
[----:B------:R1:W-:Y:S04]  /*338b0*/  STL [R1+0x574], R25 ;  /* 0x0005741901007387 */ /* 0x0003e80000100800 */
[----:B------:R-:W-:Y:S04]  /*338c0*/  STL [R1+0x598], R14 ;  /* 0x0005980e01007387 */ /* 0x000fe80000100800 */
[----:B--2---:R-:W2:Y:S01]  /*338d0*/  LDL.LU R20, [R1+0x634] ;  /* 0x0006340001147983 */ /* 0x004ea20000300800 */
        /* <DEDUP_REMOVED lines=9> */
[----:B----4-:R-:W-:-:S05]  /*33970*/  IADD3 R19, P1, R19, R17, RZ ;  /* 0x0000001113137210 */ /* 0x010fca0007f3e0ff */
[----:B------:R-:W-:Y:S01]  /*33980*/  STL [R1+0x5b8], R19 ;  /* 0x0005b81301007387 */ /* 0x000fe20000100800 */
[----:B------:R-:W-:Y:S01]  /*33990*/  IADD3 R26, P2, R26, R17, RZ ;  /* 0x000000111a1a7210 */ /* 0x000fe20007f5e0ff */
[--C-:B------:R-:W-:Y:S02]  /*339a0*/  IMAD.X R23, R23, 0x1, R0.reuse, P1 ;  /* 0x0000000117177824 */ /* 0x100fe400008e0600 */
[----:B-1----:R-:W-:Y:S02]  /*339b0*/  IMAD.MOV.U32 R12, RZ, RZ, R19 ;  /* 0x000000ffff0c7224 */ /* 0x002fe400078e0013 */
[----:B------:R-:W-:Y:S01]  /*339c0*/  IMAD.MOV.U32 R13, RZ, RZ, R23 ;  /* 0x000000ffff0d7224 */ /* 0x000fe200078e0017 */
[----:B------:R1:W-:Y:S01]  /*339d0*/  STL [R1+0x5b4], R23 ;  /* 0x0005b41701007387 */ /* 0x0003e20000100800 */
[----:B------:R-:W-:-:S03]  /*339e0*/  IMAD.X R27, R27, 0x1, R0, P2 ;  /* 0x000000011b1b7824 */ /* 0x000fc600010e0600 */
[----:B------:R-:W-:Y:S04]  /*339f0*/  STL [R1+0x5d8], R26 ;  /* 0x0005d81a01007387 */ /* 0x000fe80000100800 */
[----:B------:R4:W-:Y:S04]  /*33a00*/  LDGSTS.E [R2+0xa600], [R12.64], P0 ;  /* 0x0a6000000c027fae */ /* 0x0009e8000812184a */
[----:B-1----:R-:W5:Y:S01]  /*33a10*/  LDL.LU R23, [R1+0x674] ;  /* 0x0006740001177983 */ /* 0x002f620000300800 */
[----:B---3--:R-:W-:-:S03]  /*33a20*/  IADD3 R16, P1, R16, R17, RZ ;  /* 0x0000001110107210 */ /* 0x008fc60007f3e0ff */
[----:B------:R-:W-:Y:S01]  /*33a30*/  STL [R1+0x5d4], R27 ;  /* 0x0005d41b01007387 */ /* 0x000fe20000100800 */
[----:B------:R-:W-:-:S03]  /*33a40*/  IADD3 R22, P2, R22, R17, RZ ;  /* 0x0000001116167210 */ /* 0x000fc60007f5e0ff */
[----:B------:R-:W3:Y:S01]  /*33a50*/  LDL.LU R19, [R1+0x694] ;  /* 0x0006940001137983 */ /* 0x000ee20000300800 */
[----:B----4-:R-:W-:Y:S02]  /*33a60*/  IMAD.MOV.U32 R12, RZ, RZ, R26 ;  /* 0x000000ffff0c7224 */ /* 0x010fe400078e001a */
        /* <DEDUP_REMOVED lines=13> */
[----:B----4-:R-:W-:Y:S01]  /*33b40*/  IMAD.MOV.U32 R13, RZ, RZ, R24 ;  /* 0x000000ffff0d7224 */ /* 0x010fe200078e0018 */
[----:B------:R-:W-:-:S02]  /*33b50*/  IADD3 R3, P1, R3, R17, RZ ;  /* 0x0000001103037210 */ /* 0x000fc40007f3e0ff */
        /* <DEDUP_REMOVED lines=25> */
[----:B------:R-:W-:-:S05]  /*33cf0*/  IMAD.X R23, R23, 0x1, R0, P1 ;  /* 0x0000000117177824 */ /* 0x000fca00008e0600 */
[----:B------:R1:W-:Y:S01]  /*33d00*/  STL [R1+0x674], R23 ;  /* 0x0006741701007387 */ /* 0x0003e20000100800 */
[----:B---3--:R-:W-:-:S03]  /*33d10*/  IMAD.X R19, R19, 0x1, R0, P2 ;  /* 0x0000000113137824 */ /* 0x008fc600010e0600 */
        /* <DEDUP_REMOVED lines=49> */
[----:B-----5:R-:W-:-:S02]  /*34030*/  IADD3 R15, P1, R15, R17, RZ ;  /* 0x000000110f0f7210 */ /* 0x020fc40007f3e0ff */
[----:B------:R-:W-:-:S03]  /*34040*/  IADD3 R26, P2, R26, R17, RZ ;  /* 0x000000111a1a7210 */ /* 0x000fc60007f5e0ff */
[--C-:B------:R-:W-:Y:S01]  /*34050*/  IMAD.X R23, R23, 0x1, R0.reuse, P1 ;  /* 0x0000000117177824 */ /* 0x100fe200008e0600 */
[----:B------:R-:W-:Y:S01]  /*34060*/  STL [R1+0x738], R15 ;  /* 0x0007380f01007387 */ /* 0x000fe20000100800 */
[----:B-1----:R-:W-:Y:S01]  /*34070*/  MOV R12, R15 ;  /* 0x0000000f000c7202 */ /* 0x002fe20000000f00 */
[----:B------:R-:W-:Y:S02]  /*34080*/  IMAD.X R27, R27, 0x1, R0, P2 ;  /* 0x000000011b1b7824 */ /* 0x000fe400010e0600 */
[----:B------:R1:W-:Y:S01]  /*34090*/  STL [R1+0x734], R23 ;  /* 0x0007341701007387 */ /* 0x0003e20000100800 */
[----:B------:R-:W-:-:S03]  /*340a0*/  IMAD.MOV.U32 R13, RZ, RZ, R23 ;  /* 0x000000ffff0d7224 */ /* 0x000fc600078e0017 */
[----:B------:R-:W-:Y:S04]  /*340b0*/  STL [R1+0x758], R26 ;  /* 0x0007581a01007387 */ /* 0x000fe80000100800 */
[----:B------:R5:W-:Y:S04]  /*340c0*/  LDGSTS.E [R2+0x10600], [R12.64], P0 ;  /* 0x106000000c027fae */ /* 0x000be8000812184a */
[----:B-1----:R-:W4:Y:S04]  /*340d0*/  LDL.LU R23, [R1+0x7f4] ;  /* 0x0007f40001177983 */ /* 0x002f280000300800 */
[----:B------:R-:W-:Y:S01]  /*340e0*/  STL [R1+0x754], R27 ;  /* 0x0007541b01007387 */ /* 0x000fe20000100800 */
[----:B---3--:R-:W-:-:S03]  /*340f0*/  IADD3 R14, P1, R14, R17, RZ ;  /* 0x000000110e0e7210 */ /* 0x008fc60007f3e0ff */
[----:B------:R-:W3:Y:S01]  /*34100*/  LDL.LU R15, [R1+0x814] ;  /* 0x00081400010f7983 */ /* 0x000ee20000300800 */
[----:B-----5:R-:W-:Y:S01]  /*34110*/  IMAD.MOV.U32 R12, RZ, RZ, R26 ;  /* 0x000000ffff0c7224 */ /* 0x020fe200078e001a */
        /* <DEDUP_REMOVED lines=9> */
[----:B------:R5:W-:Y:S04]  /*341b0*/  STL [R1+0x798], R19 ;  /* 0x0007981301007387 */ /* 0x000be80000100800 */
[----:B------:R5:W-:Y:S04]  /*341c0*/  LDGSTS.E [R2+0x11600], [R12.64], P0 ;  /* 0x116000000c027fae */ /* 0x000be8000812184a */
[----:B-1----:R-:W3:Y:S04]  /*341d0*/  LDL.LU R18, [R1+0x838] ;  /* 0x0008380001127983 */ /* 0x002ee80000300800 */
[----:B------:R1:W-:Y:S04]  /*341e0*/  STL [R1+0x794], R24 ;  /* 0x0007941801007387 */ /* 0x0003e80000100800 */
[----:B------:R-:W3:Y:S01]  /*341f0*/  LDL.LU R14, [R1+0x858] ;  /* 0x00085800010e7983 */ /* 0x000ee20000300800 */
[----:B-----5:R-:W-:Y:S01]  /*34200*/  IMAD.MOV.U32 R12, RZ, RZ, R19 ;  /* 0x000000ffff0c7224 */ /* 0x020fe200078e0013 */
[----:B------:R-:W-:-:S02]  /*34210*/  IADD3 R16, P1, R16, R17, RZ ;  /* 0x0000001110107210 */ /* 0x000fc40007f3e0ff */
[----:B------:R-:W5:Y:S01]  /*34220*/  LDL.LU R19, [R1+0x834] ;  /* 0x0008340001137983 */ /* 0x000f620000300800 */
[----:B------:R-:W-:Y:S01]  /*34230*/  IMAD.MOV.U32 R13, RZ, RZ, R24 ;  /* 0x000000ffff0d7224 */ /* 0x000fe200078e0018 */
[----:B------:R-:W-:Y:S02]  /*34240*/  IADD3 R22, P2, R22, R17, RZ ;  /* 0x0000001116167210 */ /* 0x000fe40007f5e0ff */
[----:B-1----:R-:W5:Y:S04]  /*34250*/  LDL.LU R24, [R1+0x854] ;  /* 0x0008540001187983 */ /* 0x002f680000300800 */
[----:B------:R1:W-:Y:S04]  /*34260*/  LDGSTS.E [R2+0x11e00], [R12.64], P0 ;  /* 0x11e000000c027fae */ /* 0x0003e8000812184a */
[----:B------:R2:W-:Y:S01]  /*34270*/  STL [R1+0x7b8], R16 ;  /* 0x0007b81001007387 */ /* 0x0005e20000100800 */
[----:B-1----:R-:W-:-:S02]  /*34280*/  IMAD.MOV.U32 R12, RZ, RZ, R16 ;  /* 0x000000ffff0c7224 */ /* 0x002fc400078e0010 */
[----:B--2---:R-:W-:-:S04]  /*34290*/  IMAD.X R20, R20, 0x1, R0, P1 ;  /* 0x0000000114147824 */ /* 0x004fc800008e0600 */
[----:B------:R-:W-:Y:S01]  /*342a0*/  IMAD.MOV.U32 R13, RZ, RZ, R20 ;  /* 0x000000ffff0d7224 */ /* 0x000fe200078e0014 */
[----:B------:R1:W-:Y:S01]  /*342b0*/  STL [R1+0x7b4], R20 ;  /* 0x0007b41401007387 */ /* 0x0003e20000100800 */
[----:B------:R-:W-:-:S03]  /*342c0*/  IMAD.X R25, R25, 0x1, R0, P2 ;  /* 0x0000000119197824 */ /* 0x000fc600010e0600 */
[----:B------:R-:W-:Y:S04]  /*342d0*/  STL [R1+0x7d8], R22 ;  /* 0x0007d81601007387 */ /* 0x000fe80000100800 */
[----:B------:R-:W2:Y:S04]  /*342e0*/  LDL.LU R16, [R1+0x878] ;  /* 0x0008780001107983 */ /* 0x000ea80000300800 */
[----:B------:R1:W-:Y:S04]  /*342f0*/  STL [R1+0x7d4], R25 ;  /* 0x0007d41901007387 */ /* 0x0003e80000100800 */
[----:B------:R1:W-:Y:S04]  /*34300*/  LDGSTS.E [R2+0x12600], [R12.64], P0 ;  /* 0x126000000c027fae */ /* 0x0003e8000812184a */
[----:B-1----:R-:W2:Y:S01]  /*34310*/  LDL.LU R20, [R1+0x898] ;  /* 0x0008980001147983 */ /* 0x002ea20000300800 */
[----:B------:R-:W-:-:S03]  /*34320*/  IMAD.MOV.U32 R13, RZ, RZ, R25 ;  /* 0x000000ffff0d7224 */ /* 0x000fc600078e0019 */
[----:B------:R-:W2:Y:S01]  /*34330*/  LDL.LU R25, [R1+0x874] ;  /* 0x0008740001197983 */ /* 0x000ea20000300800 */
        /* <DEDUP_REMOVED lines=20> */
[----:B---3--:R-:W3:Y:S04]  /*34480*/  LDL.LU R3, [R1+0x8f8] ;  /* 0x0008f80001037983 */ /* 0x008ee80000300800 */
[----:B------:R-:W3:Y:S04]  /*34490*/  LDL.LU R15, [R1+0x918] ;  /* 0x00091800010f7983 */ /* 0x000ee80000300800 */
[----:B------:R1:W-:Y:S01]  /*344a0*/  LDGSTS.E [R2+0x13e00], [R12.64], P0 ;  /* 0x13e000000c027fae */ /* 0x0003e2000812184a */
[----:B------:R-:W-:-:S05]  /*344b0*/  IADD3 R18, P1, R18, R17, RZ ;  /* 0x0000001112127210 */ /* 0x000fca0007f3e0ff */
[----:B------:R5:W-:Y:S01]  /*344c0*/  STL [R1+0x838], R18 ;  /* 0x0008381201007387 */ /* 0x000be20000100800 */
[----:B------:R-:W-:Y:S01]  /*344d0*/  IADD3 R14, P2, R14, R17, RZ ;  /* 0x000000110e0e7210 */ /* 0x000fe20007f5e0ff */
[----:B-----5:R-:W-:Y:S02]  /*344e0*/  IMAD.X R19, R19, 0x1, R0, P1 ;  /* 0x0000000113137824 */ /* 0x020fe400008e0600 */
[----:B-1----:R-:W-:Y:S02]  /*344f0*/  IMAD.MOV.U32 R12, RZ, RZ, R18 ;  /* 0x000000ffff0c7224 */ /* 0x002fe400078e0012 */
[----:B------:R-:W-:Y:S01]  /*34500*/  IMAD.X R24, R24, 0x1, R0, P2 ;  /* 0x0000000118187824 */ /* 0x000fe200010e0600 */
[----:B------:R1:W-:Y:S04]  /*34510*/  STL [R1+0x834], R19 ;  /* 0x0008341301007387 */ /* 0x0003e80000100800 */
[----:B------:R-:W-:Y:S04]  /*34520*/  STL [R1+0x858], R14 ;  /* 0x0008580e01007387 */ /* 0x000fe80000100800 */
[----:B------:R-:W5:Y:S01]  /*34530*/  LDL.LU R18, [R1+0x8f4] ;  /* 0x0008f40001127983 */ /* 0x000f620000300800 */
        /* <DEDUP_REMOVED lines=19> */
[----:B------:R1:W-:Y:S04]  /*34670*/  STL [R1+0x894], R22 ;  /* 0x0008941601007387 */ /* 0x0003e80000100800 */
[----:B------:R-:W2:Y:S04]  /*34680*/  LDL.LU R16, [R1+0x954] ;  /* 0x0009540001107983 */ /* 0x000ea80000300800 */
[----:B------:R1:W-:Y:S02]  /*34690*/  LDGSTS.E [R2+0x15600], [R12.64], P0 ;  /* 0x156000000c027fae */ /* 0x0003e4000812184a */
[----:B-1----:R-:W-:-:S02]  /*346a0*/  IMAD.MOV.U32 R12, RZ, RZ, R20 ;  /* 0x000000ffff0c7224 */ /* 0x002fc400078e0014 */
[----:B------:R-:W-:Y:S02]  /*346b0*/  IMAD.MOV.U32 R13, RZ, RZ, R22 ;  /* 0x000000ffff0d7224 */ /* 0x000fe400078e0016 */
[----:B------:R-:W2:Y:S04]  /*346c0*/  LDL.LU R22, [R1+0x978] ;  /* 0x0009780001167983 */ /* 0x000ea80000300800 */
[----:B------:R-:W2:Y:S04]  /*346d0*/  LDL.LU R20, [R1+0x998] ;  /* 0x0009980001147983 */ /* 0x000ea80000300800 */
[----:B------:R1:W-:Y:S01]  /*346e0*/  LDGSTS.E [R2+0x15e00], [R12.64], P0 ;  /* 0x15e000000c027fae */ /* 0x0003e2000812184a */
[----:B----4-:R-:W-:-:S02]  /*346f0*/  IADD3 R21, P1, R21, R17, RZ ;  /* 0x0000001115157210 */ /* 0x010fc40007f3e0ff */
[----:B------:R-:W-:-:S03]  /*34700*/  IADD3 R26, P2, R26, R17, RZ ;  /* 0x000000111a1a7210 */ /* 0x000fc60007f5e0ff */
[--C-:B------:R-:W-:Y:S01]  /*34710*/  IMAD.X R23, R23, 0x1, R0.reuse, P1 ;  /* 0x0000000117177824 */ /* 0x100fe200008e0600 */
[----:B------:R-:W-:Y:S01]  /*34720*/  STL [R1+0x8b8], R21 ;  /* 0x0008b81501007387 */ /* 0x000fe20000100800 */
[----:B------:R-:W-:-:S03]  /*34730*/  IMAD.X R27, R27, 0x1, R0, P2 ;  /* 0x000000011b1b7824 */ /* 0x000fc600010e0600 */
[----:B------:R4:W-:Y:S01]  /*34740*/  STL [R1+0x8b4], R23 ;  /* 0x0008b41701007387 */ /* 0x0009e20000100800 */
[----:B-1----:R-:W-:Y:S02]  /*34750*/  IMAD.MOV.U32 R13, RZ, RZ, R23 ;  /* 0x000000ffff0d7224 */ /* 0x002fe400078e0017 */
[----:B------:R-:W-:Y:S01]  /*34760*/  IMAD.MOV.U32 R12, RZ, RZ, R21 ;  /* 0x000000ffff0c7224 */ /* 0x000fe200078e0015 */
[----:B------:R-:W-:Y:S04]  /*34770*/  STL [R1+0x8d8], R26 ;  /* 0x0008d81a01007387 */ /* 0x000fe80000100800 */
[----:B------:R1:W-:Y:S04]  /*34780*/  LDGSTS.E [R2+0x16600], [R12.64], P0 ;  /* 0x166000000c027fae */ /* 0x0003e8000812184a */
[----:B----4-:R-:W4:Y:S04]  /*34790*/  LDL.LU R23, [R1+0x974] ;  /* 0x0009740001177983 */ /* 0x010f280000300800 */
[----:B------:R-:W-:Y:S01]  /*347a0*/  STL [R1+0x8d4], R27 ;  /* 0x0008d41b01007387 */ /* 0x000fe20000100800 */
[----:B---3--:R-:W-:-:S03]  /*347b0*/  IADD3 R3, P1, R3, R17, RZ ;  /* 0x0000001103037210 */ /* 0x008fc60007f3e0ff */
[----:B------:R-:W3:Y:S01]  /*347c0*/  LDL.LU R21, [R1+0x994] ;  /* 0x0009940001157983 */ /* 0x000ee20000300800 */
[----:B-1----:R-:W-:Y:S01]  /*347d0*/  IMAD.MOV.U32 R12, RZ, RZ, R26 ;  /* 0x000000ffff0c7224 */ /* 0x002fe200078e001a */
[----:B------:R-:W-:Y:S01]  /*347e0*/  IADD3 R15, P2, R15, R17, RZ ;  /* 0x000000110f0f7210 */ /* 0x000fe20007f5e0ff */
[----:B------:R-:W-:Y:S01]  /*347f0*/  IMAD.MOV.U32 R13, RZ, RZ, R27 ;  /* 0x000000ffff0d7224 */ /* 0x000fe200078e001b */
[----:B------:R-:W-:Y:S04]  /*34800*/  STL [R1+0x8f8], R3 ;  /* 0x0008f80301007387 */ /* 0x000fe80000100800 */
[----:B------:R1:W-:Y:S02]  /*34810*/  LDGSTS.E [R2+0x16e00], [R12.64], P0 ;  /* 0x16e000000c027fae */ /* 0x0003e4000812184a */
[----:B-1----:R-:W-:Y:S01]  /*34820*/  MOV R12, R3 ;  /* 0x00000003000c7202 */ /* 0x002fe20000000f00 */
[----:B------:R-:W-:Y:S01]  /*34830*/  HMMA.1688.F32.TF32 R76, R40, R30, R76 ;  /* 0x0000001e284c723c */ /* 0x000fe2000008104c */
        /* <DEDUP_REMOVED lines=9> */
[----:B-----5:R-:W-:Y:S01]  /*348d0*/  IMAD.MOV.U32 R13, RZ, RZ, R19 ;  /* 0x000000ffff0d7224 */ /* 0x020fe200078e0013 */
        /* <DEDUP_REMOVED lines=10> */
[----:B------:R-:W-:Y:S01]  /*34980*/  STL [R1+0x934], R25 ;  /* 0x0009341901007387 */ /* 0x000fe20000100800 */
[----:B------:R-:W-:-:S03]  /*34990*/  IMAD.X R16, R16, 0x1, R0, P2 ;  /* 0x0000000110107824 */ /* 0x000fc600010e0600 */
[----:B------:R-:W-:Y:S04]  /*349a0*/  STL [R1+0x958], R14 ;  /* 0x0009580e01007387 */ /* 0x000fe80000100800 */
[----:B------:R1:W-:Y:S04]  /*349b0*/  LDGSTS.E [R2+0x18600], [R12.64], P0 ;  /* 0x186000000c027fae */ /* 0x0003e8000812184a */
[----:B------:R2:W-:Y:S01]  /*349c0*/  STL [R1+0x954], R16 ;  /* 0x0009541001007387 */ /* 0x0005e20000100800 */
[----:B-1----:R-:W-:Y:S02]  /*349d0*/  IMAD.MOV.U32 R13, RZ, RZ, R16 ;  /* 0x000000ffff0d7224 */ /* 0x002fe400078e0010 */
[----:B------:R-:W-:Y:S01]  /*349e0*/  IMAD.MOV.U32 R12, RZ, RZ, R14 ;  /* 0x000000ffff0c7224 */ /* 0x000fe200078e000e */
[----:B--2---:R-:W2:Y:S04]  /*349f0*/  LDL.LU R16, [R1+0x9f4] ;  /* 0x0009f40001107983 */ /* 0x004ea80000300800 */
[----:B------:R-:W2:Y:S04]  /*34a00*/  LDL.LU R14, [R1+0x9f8] ;  /* 0x0009f800010e7983 */ /* 0x000ea80000300800 */
[----:B------:R-:W2:Y:S04]  /*34a10*/  LDL.LU R31, [R1+0xa14] ;  /* 0x000a1400011f7983 */ /* 0x000ea80000300800 */
[----:B------:R-:W2:Y:S01]  /*34a20*/  LDL.LU R30, [R1+0xa18] ;  /* 0x000a1800011e7983 */ /* 0x000ea20000300800 */
[----:B------:R-:W-:-:S02]  /*34a30*/  IADD3 R22, P1, R22, R17, RZ ;  /* 0x0000001116167210 */ /* 0x000fc40007f3e0ff */
[----:B------:R-:W-:Y:S01]  /*34a40*/  IADD3 R20, P2, R20, R17, RZ ;  /* 0x0000001114147210 */ /* 0x000fe20007f5e0ff */
[----:B------:R1:W-:Y:S04]  /*34a50*/  LDGSTS.E [R2+0x18e00], [R12.64], P0 ;  /* 0x18e000000c027fae */ /* 0x0003e8000812184a */
[----:B------:R1:W-:Y:S01]  /*34a60*/  STL [R1+0x978], R22 ;  /* 0x0009781601007387 */ /* 0x0003e20000100800 */
[----:B----4-:R-:W-:-:S05]  /*34a70*/  IMAD.X R23, R23, 0x1, R0, P1 ;  /* 0x0000000117177824 */ /* 0x010fca00008e0600 */
[----:B------:R4:W-:Y:S01]  /*34a80*/  STL [R1+0x974], R23 ;  /* 0x0009741701007387 */ /* 0x0009e20000100800 */
[----:B---3--:R-:W-:-:S03]  /*34a90*/  IMAD.X R21, R21, 0x1, R0, P2 ;  /* 0x0000000115157824 */ /* 0x008fc600010e0600 */
[----:B------:R-:W-:Y:S04]  /*34aa0*/  STL [R1+0x998], R20 ;  /* 0x0009981401007387 */ /* 0x000fe80000100800 */
[----:B------:R3:W-:Y:S04]  /*34ab0*/  STL [R1+0x994], R21 ;  /* 0x0009941501007387 */ /* 0x0007e80000100800 */
[----:B------:R-:W2:Y:S04]  /*34ac0*/  LDL.LU R29, [R1+0xa34] ;  /* 0x000a3400011d7983 */ /* 0x000ea80000300800 */
[----:B------:R-:W2:Y:S04]  /*34ad0*/  LDL.LU R28, [R1+0xa38] ;  /* 0x000a3800011c7983 */ /* 0x000ea80000300800 */
[----:B------:R-:W2:Y:S04]  /*34ae0*/  LDL.LU R27, [R1+0xa54] ;  /* 0x000a5400011b7983 */ /* 0x000ea80000300800 */
[----:B------:R-:W2:Y:S01]  /*34af0*/  LDL.LU R26, [R1+0xa58] ;  /* 0x000a5800011a7983 */ /* 0x000ea20000300800 */
[----:B-1----:R-:W-:-:S03]  /*34b00*/  IMAD.MOV.U32 R12, RZ, RZ, R22 ;  /* 0x000000ffff0c7224 */ /* 0x002fc600078e0016 */
[----:B------:R-:W2:Y:S01]  /*34b10*/  LDL.LU R24, [R1+0xa78] ;  /* 0x000a780001187983 */ /* 0x000ea20000300800 */
[----:B------:R-:W-:-:S03]  /*34b20*/  IMAD.MOV.U32 R13, RZ, RZ, R23 ;  /* 0x000000ffff0d7224 */ /* 0x000fc600078e0017 */
[----:B------:R-:W2:Y:S04]  /*34b30*/  LDL.LU R22, [R1+0xa98] ;  /* 0x000a980001167983 */ /* 0x000ea80000300800 */
[----:B------:R1:W-:Y:S02]  /*34b40*/  LDGSTS.E [R2+0x19600], [R12.64], P0 ;  /* 0x196000000c027fae */ /* 0x0003e4000812184a */
[----:B-1----:R-:W-:Y:S02]  /*34b50*/  IMAD.MOV.U32 R12, RZ, RZ, R20 ;  /* 0x000000ffff0c7224 */ /* 0x002fe400078e0014 */
[----:B------:R-:W-:-:S05]  /*34b60*/  IMAD.MOV.U32 R13, RZ, RZ, R21 ;  /* 0x000000ffff0d7224 */ /* 0x000fca00078e0015 */
[----:B------:R1:W-:Y:S01]  /*34b70*/  LDGSTS.E [R2+0x19e00], [R12.64], P0 ;  /* 0x19e000000c027fae */ /* 0x0003e2000812184a */
[----:B------:R-:W-:-:S05]  /*34b80*/  IADD3 R18, P1, R18, R17, RZ ;  /* 0x0000001112127210 */ /* 0x000fca0007f3e0ff */
[----:B------:R-:W-:Y:S01]  /*34b90*/  STL [R1+0x9b8], R18 ;  /* 0x0009b81201007387 */ /* 0x000fe20000100800 */
[----:B------:R-:W-:Y:S01]  /*34ba0*/  IADD3 R3, P2, R3, R17, RZ ;  /* 0x0000001103037210 */ /* 0x000fe20007f5e0ff */
[----:B-----5:R-:W-:-:S04]  /*34bb0*/  IMAD.X R19, R19, 0x1, R0, P1 ;  /* 0x0000000113137824 */ /* 0x020fc800008e0600 */
[----:B------:R-:W-:Y:S01]  /*34bc0*/  IMAD.X R15, R15, 0x1, R0, P2 ;  /* 0x000000010f0f7824 */ /* 0x000fe200010e0600 */
[----:B------:R5:W-:Y:S04]  /*34bd0*/  STL [R1+0x9b4], R19 ;  /* 0x0009b41301007387 */ /* 0x000be80000100800 */
[----:B------:R-:W-:Y:S04]  /*34be0*/  STL [R1+0x9d8], R3 ;  /* 0x0009d80301007387 */ /* 0x000fe80000100800 */
[----:B------:R-:W2:Y:S04]  /*34bf0*/  LDL.LU R25, [R1+0xa74] ;  /* 0x000a740001197983 */ /* 0x000ea80000300800 */
[----:B------:R1:W-:Y:S04]  /*34c00*/  STL [R1+0x9d4], R15 ;  /* 0x0009d40f01007387 */ /* 0x0003e80000100800 */
[----:B----4-:R-:W4:Y:S04]  /*34c10*/  LDL.LU R23, [R1+0xa94] ;  /* 0x000a940001177983 */ /* 0x010f280000300800 */
[----:B---3--:R-:W3:Y:S04]  /*34c20*/  LDL.LU R21, [R1+0xab4] ;  /* 0x000ab40001157983 */ /* 0x008ee80000300800 */
[----:B------:R-:W3:Y:S01]  /*34c30*/  LDL.LU R20, [R1+0xab8] ;  /* 0x000ab80001147983 */ /* 0x000ee20000300800 */
[----:B-1----:R-:W-:-:S02]  /*34c40*/  IMAD.MOV.U32 R12, RZ, RZ, R18 ;  /* 0x000000ffff0c7224 */ /* 0x002fc400078e0012 */
[----:B------:R-:W-:Y:S02]  /*34c50*/  IMAD.MOV.U32 R13, RZ, RZ, R19 ;  /* 0x000000ffff0d7224 */ /* 0x000fe400078e0013 */
[----:B-----5:R-:W5:Y:S04]  /*34c60*/  LDL.LU R19, [R1+0xad4] ;  /* 0x000ad40001137983 */ /* 0x020f680000300800 */
[----:B------:R-:W5:Y:S04]  /*34c70*/  LDL.LU R18, [R1+0xad8] ;  /* 0x000ad80001127983 */ /* 0x000f680000300800 */
[----:B------:R1:W-:Y:S02]  /*34c80*/  LDGSTS.E [R2+0x1a600], [R12.64], P0 ;  /* 0x1a6000000c027fae */ /* 0x0003e4000812184a */
[----:B-1----:R-:W-:Y:S01]  /*34c90*/  IMAD.MOV.U32 R12, RZ, RZ, R3 ;  /* 0x000000ffff0c7224 */ /* 0x002fe200078e0003 */
[----:B------:R-:W-:-:S02]  /*34ca0*/  MOV R13, R15 ;  /* 0x0000000f000d7202 */ /* 0x000fc40000000f00 */
[----:B------:R-:W5:Y:S04]  /*34cb0*/  LDL.LU R15, [R1+0xaf8] ;  /* 0x000af800010f7983 */ /* 0x000f680000300800 */
[----:B------:R-:W5:Y:S04]  /*34cc0*/  LDL.LU R3, [R1+0xb18] ;  /* 0x000b180001037983 */ /* 0x000f680000300800 */
[----:B------:R1:W-:Y:S01]  /*34cd0*/  LDGSTS.E [R2+0x1ae00], [R12.64], P0 ;  /* 0x1ae000000c027fae */ /* 0x0003e2000812184a */
[----:B--2---:R-:W-:-:S05]  /*34ce0*/  IADD3 R14, P1, R14, R17, RZ ;  /* 0x000000110e0e7210 */ /* 0x004fca0007f3e0ff */
[----:B------:R-:W-:Y:S01]  /*34cf0*/  IMAD.X R16, R16, 0x1, R0, P1 ;  /* 0x0000000110107824 */ /* 0x000fe200008e0600 */
[----:B------:R-:W-:Y:S01]  /*34d00*/  IADD3 R30, P2, R30, R17, RZ ;  /* 0x000000111e1e7210 */ /* 0x000fe20007f5e0ff */
[----:B------:R-:W-:Y:S02]  /*34d10*/  STL [R1+0x9f8], R14 ;  /* 0x0009f80e01007387 */ /* 0x000fe40000100800 */
[----:B-1----:R-:W-:Y:S02]  /*34d20*/  IMAD.MOV.U32 R13, RZ, RZ, R16 ;  /* 0x000000ffff0d7224 */ /* 0x002fe400078e0010 */
[----:B------:R1:W-:Y:S04]  /*34d30*/  STL [R1+0x9f4], R16 ;  /* 0x0009f41001007387 */ /* 0x0003e80000100800 */
[----:B------:R-:W-:Y:S04]  /*34d40*/  STL [R1+0xa18], R30 ;  /* 0x000a181e01007387 */ /* 0x000fe80000100800 */
[----:B-1----:R-:W2:Y:S01]  /*34d50*/  LDL.LU R16, [R1+0xaf4] ;  /* 0x000af40001107983 */ /* 0x002ea20000300800 */
[----:B------:R-:W-:-:S02]  /*34d60*/  IMAD.X R31, R31, 0x1, R0, P2 ;  /* 0x000000011f1f7824 */ /* 0x000fc400010e0600 */
[----:B------:R-:W-:-:S03]  /*34d70*/  IMAD.MOV.U32 R12, RZ, RZ, R14 ;  /* 0x000000ffff0c7224 */ /* 0x000fc600078e000e */
[----:B------:R-:W-:Y:S04]  /*34d80*/  STL [R1+0xa14], R31 ;  /* 0x000a141f01007387 */ /* 0x000fe80000100800 */
[----:B------:R-:W2:Y:S04]  /*34d90*/  LDL.LU R14, [R1+0xb14] ;  /* 0x000b1400010e7983 */ /* 0x000ea80000300800 */
[----:B------:R1:W-:Y:S02]  /*34da0*/  LDGSTS.E [R2+0x1b600], [R12.64], P0 ;  /* 0x1b6000000c027fae */ /* 0x0003e4000812184a */
[----:B-1----:R-:W-:-:S02]  /*34db0*/  IMAD.MOV.U32 R12, RZ, RZ, R30 ;  /* 0x000000ffff0c7224 */ /* 0x002fc400078e001e */
[----:B------:R-:W-:-:S05]  /*34dc0*/  IMAD.MOV.U32 R13, RZ, RZ, R31 ;  /* 0x000000ffff0d7224 */ /* 0x000fca00078e001f */
[----:B------:R1:W-:Y:S01]  /*34dd0*/  LDGSTS.E [R2+0x1be00], [R12.64], P0 ;  /* 0x1be000000c027fae */ /* 0x0003e2000812184a */
[----:B------:R-:W-:-:S05]  /*34de0*/  IADD3 R28, P1, R28, R17, RZ ;  /* 0x000000111c1c7210 */ /* 0x000fca0007f3e0ff */
[----:B------:R-:W-:Y:S01]  /*34df0*/  IMAD.X R29, R29, 0x1, R0, P1 ;  /* 0x000000011d1d7824 */ /* 0x000fe200008e0600 */
[-C--:B------:R-:W-:Y:S01]  /*34e00*/  IADD3 R26, P2, R26, R17.reuse, RZ ;  /* 0x000000111a1a7210 */ /* 0x080fe20007f5e0ff */
[----:B-1----:R-:W-:Y:S02]  /*34e10*/  IMAD.MOV.U32 R12, RZ, RZ, R28 ;  /* 0x000000ffff0c7224 */ /* 0x002fe400078e001c */
[----:B------:R-:W-:Y:S01]  /*34e20*/  IMAD.MOV.U32 R13, RZ, RZ, R29 ;  /* 0x000000ffff0d7224 */ /* 0x000fe200078e001d */
[----:B------:R-:W-:Y:S01]  /*34e30*/  IADD3 R24, P1, R24, R17, RZ ;  /* 0x0000001118187210 */ /* 0x000fe20007f3e0ff */
[----:B------:R-:W-:-:S03]  /*34e40*/  IMAD.X R27, R27, 0x1, R0, P2 ;  /* 0x000000011b1b7824 */ /* 0x000fc600010e0600 */
[----:B------:R1:W-:Y:S01]  /*34e50*/  LDGSTS.E [R2+0x1c600], [R12.64], P0 ;  /* 0x1c6000000c027fae */ /* 0x0003e2000812184a */
[----:B------:R-:W-:Y:S01]  /*34e60*/  IADD3 R22, P2, R22, R17, RZ ;  /* 0x0000001116167210 */ /* 0x000fe20007f5e0ff */
[----:B-1----:R-:W-:Y:S02]  /*34e70*/  IMAD.MOV.U32 R12, RZ, RZ, R26 ;  /* 0x000000ffff0c7224 */ /* 0x002fe400078e001a */
[----:B------:R-:W-:-:S05]  /*34e80*/  IMAD.MOV.U32 R13, RZ, RZ, R27 ;  /* 0x000000ffff0d7224 */ /* 0x000fca00078e001b */
[----:B------:R1:W-:Y:S02]  /*34e90*/  LDGSTS.E [R2+0x1ce00], [R12.64], P0 ;  /* 0x1ce000000c027fae */ /* 0x0003e4000812184a */
[----:B-1----:R-:W-:Y:S02]  /*34ea0*/  IMAD.MOV.U32 R12, RZ, RZ, R24 ;  /* 0x000000ffff0c7224 */ /* 0x002fe400078e0018 */
[----:B------:R-:W-:Y:S04]  /*34eb0*/  STL [R1+0xa38], R28 ;  /* 0x000a381c01007387 */ /* 0x000fe80000100800 */
[----:B------:R1:W-:Y:S04]  /*34ec0*/  STL [R1+0xa34], R29 ;  /* 0x000a341d01007387 */ /* 0x0003e80000100800 */
[----:B------:R-:W-:Y:S04]  /*34ed0*/  STL [R1+0xa58], R26 ;  /* 0x000a581a01007387 */ /* 0x000fe80000100800 */
[----:B------:R-:W-:Y:S01]  /*34ee0*/  STL [R1+0xa54], R27 ;  /* 0x000a541b01007387 */ /* 0x000fe20000100800 */
[----:B-1----:R-:W-:-:S03]  /*34ef0*/  IMAD.MOV.U32 R29, RZ, RZ, 0x3f ;  /* 0x0000003fff1d7424 */ /* 0x002fc600078e00ff */
[----:B------:R-:W-:Y:S01]  /*34f00*/  STL [R1+0xa78], R24 ;  /* 0x000a781801007387 */ /* 0x000fe20000100800 */
[----:B------:R-:W-:-:S04]  /*34f10*/  IMAD.X R25, R25, 0x1, R0, P1 ;  /* 0x0000000119197824 */ /* 0x000fc800008e0600 */
[----:B------:R-:W-:Y:S02]  /*34f20*/  IMAD.MOV.U32 R13, RZ, RZ, R25 ;  /* 0x000000ffff0d7224 */ /* 0x000fe400078e0019 */
[----:B----4-:R-:W-:-:S03]  /*34f30*/  IMAD.X R23, R23, 0x1, R0, P2 ;  /* 0x0000000117177824 */ /* 0x010fc600010e0600 */
[----:B------:R1:W-:Y:S01]  /*34f40*/  LDGSTS.E [R2+0x1d600], [R12.64], P0 ;  /* 0x1d6000000c027fae */ /* 0x0003e2000812184a */
[-C--:B---3--:R-:W-:Y:S01]  /*34f50*/  IADD3 R20, P1, R20, R17.reuse, RZ ;  /* 0x0000001114147210 */ /* 0x088fe20007f3e0ff */
[----:B-1----:R-:W-:Y:S02]  /*34f60*/  IMAD.MOV.U32 R12, RZ, RZ, R22 ;  /* 0x000000ffff0c7224 */ /* 0x002fe400078e0016 */
[----:B------:R-:W-:Y:S02]  /*34f70*/  IMAD.MOV.U32 R13, RZ, RZ, R23 ;  /* 0x000000ffff0d7224 */ /* 0x000fe400078e0017 */
[--C-:B------:R-:W-:Y:S01]  /*34f80*/  IMAD.X R21, R21, 0x1, R0.reuse, P1 ;  /* 0x0000000115157824 */ /* 0x100fe200008e0600 */
[-C--:B-----5:R-:W-:Y:S02]  /*34f90*/  IADD3 R18, P2, R18, R17.reuse, RZ ;  /* 0x0000001112127210 */ /* 0x0a0fe40007f5e0ff */
[----:B------:R1:W-:Y:S03]  /*34fa0*/  LDGSTS.E [R2+0x1de00], [R12.64], P0 ;  /* 0x1de000000c027fae */ /* 0x0003e6000812184a */
[----:B------:R-:W-:Y:S01]  /*34fb0*/  IMAD.X R19, R19, 0x1, R0, P2 ;  /* 0x0000000113137824 */ /* 0x000fe200010e0600 */
[----:B-1----:R-:W-:Y:S01]  /*34fc0*/  MOV R12, R20 ;  /* 0x00000014000c7202 */ /* 0x002fe20000000f00 */
[----:B------:R-:W-:Y:S01]  /*34fd0*/  IMAD.MOV.U32 R13, RZ, RZ, R21 ;  /* 0x000000ffff0d7224 */ /* 0x000fe200078e0015 */
[----:B------:R-:W-:-:S04]  /*34fe0*/  IADD3 R15, P1, R15, R17, RZ ;  /* 0x000000110f0f7210 */ /* 0x000fc80007f3e0ff */
[----:B------:R1:W-:Y:S04]  /*34ff0*/  LDGSTS.E [R2+0x1e600], [R12.64], P0 ;  /* 0x1e6000000c027fae */ /* 0x0003e8000812184a */
[----:B------:R-:W-:Y:S01]  /*35000*/  STL [R1+0xa74], R25 ;  /* 0x000a741901007387 */ /* 0x000fe20000100800 */
[----:B------:R-:W-:-:S03]  /*35010*/  IADD3 R3, P2, R3, R17, RZ ;  /* 0x0000001103037210 */ /* 0x000fc60007f5e0ff */
[----:B------:R-:W-:Y:S01]  /*35020*/  STL [R1+0xa98], R22 ;  /* 0x000a981601007387 */ /* 0x000fe20000100800 */
[----:B-1----:R-:W-:Y:S02]  /*35030*/  IMAD.MOV.U32 R12, RZ, RZ, R18 ;  /* 0x000000ffff0c7224 */ /* 0x002fe400078e0012 */
[----:B------:R-:W-:Y:S01]  /*35040*/  IMAD.MOV.U32 R13, RZ, RZ, R19 ;  /* 0x000000ffff0d7224 */ /* 0x000fe200078e0013 */
[----:B------:R-:W-:Y:S04]  /*35050*/  STL [R1+0xa94], R23 ;  /* 0x000a941701007387 */ /* 0x000fe80000100800 */
[----:B------:R1:W-:Y:S01]  /*35060*/  LDGSTS.E [R2+0x1ee00], [R12.64], P0 ;  /* 0x1ee000000c027fae */ /* 0x0003e2000812184a */
[----:B------:R-:W-:-:S03]  /*35070*/  IADD3 R29, R29, c[0x0][0x180], RZ ;  /* 0x000060001d1d7a10 */ /* 0x000fc60007ffe0ff */
[----:B------:R-:W-:Y:S04]  /*35080*/  STL [R1+0xab8], R20 ;  /* 0x000ab81401007387 */ /* 0x000fe80000100800 */
[----:B------:R-:W-:Y:S01]  /*35090*/  STL [R1+0xab4], R21 ;  /* 0x000ab41501007387 */ /* 0x000fe20000100800 */
[----:B-1----:R-:W-:-:S03]  /*350a0*/  IMAD.MOV.U32 R12, RZ, RZ, R15 ;  /* 0x000000ffff0c7224 */ /* 0x002fc600078e000f */
[----:B------:R-:W-:Y:S04]  /*350b0*/  STL [R1+0xad8], R18 ;  /* 0x000ad81201007387 */ /* 0x000fe80000100800 */
[----:B------:R-:W-:Y:S04]  /*350c0*/  STL [R1+0xad4], R19 ;  /* 0x000ad41301007387 */ /* 0x000fe80000100800 */
[----:B------:R-:W-:Y:S01]  /*350d0*/  STL [R1+0xaf8], R15 ;  /* 0x000af80f01007387 */ /* 0x000fe20000100800 */
[----:B------:R-:W-:Y:S01]  /*350e0*/  UIADD3 UR4, UR4, 0x1, URZ ;  /* 0x0000000104047890 */ /* 0x000fe2000fffe03f */
        /* <DEDUP_REMOVED lines=19> */
[----:B------:R-:W-:Y:S01]  /*35220*/  IMAD.MOV.U32 R201, RZ, RZ, R4 ;  /* 0x000000ffffc97224 */ /* 0x000fe200078e0004 */
[C---:B------:R-:W-:Y:S08]  /*35230*/  HMMA.1688.F32.TF32 R112, R36.reuse, R10, R112 ;  /* 0x0000000a2470723c */ /* 0x040ff00000081070 */
[----:B------:R-:W-:Y:S01]  /*35240*/  HMMA.1688.F32.TF32 R116, R36, R6, R116 ;  /* 0x000000062474723c */ /* 0x000fe20000081074 */
[----:B--2---:R-:W-:-:S04]  /*35250*/  IMAD.X R16, R16, 0x1, R0, P1 ;  /* 0x0000000110107824 */ /* 0x004fc800008e0600 */
[----:B------:R-:W-:Y:S01]  /*35260*/  IMAD.MOV.U32 R13, RZ, RZ, R16 ;  /* 0x000000ffff0d7224 */ /* 0x000fe200078e0010 */
[----:B------:R-:W-:Y:S04]  /*35270*/  STL [R1+0xaf4], R16 ;  /* 0x000af41001007387 */ /* 0x000fe80000100800 */
[----:B------:R1:W-:Y:S01]  /*35280*/  LDGSTS.E [R2+0x1f600], [R12.64], P0 ;  /* 0x1f6000000c027fae */ /* 0x0003e2000812184a */
[----:B------:R-:W-:-:S03]  /*35290*/  IMAD.X R14, R14, 0x1, R0, P2 ;  /* 0x000000010e0e7824 */ /* 0x000fc600010e0600 */
[----:B------:R2:W-:Y:S01]  /*352a0*/  STL [R1+0xb18], R3 ;  /* 0x000b180301007387 */ /* 0x0005e20000100800 */
[----:B-1----:R-:W-:Y:S01]  /*352b0*/  IMAD.MOV.U32 R12, RZ, RZ, R3 ;  /* 0x000000ffff0c7224 */ /* 0x002fe200078e0003 */
[----:B--2---:R-:W-:Y:S01]  /*352c0*/  SHF.R.S32.HI R3, RZ, 0x1f, R29 ;  /* 0x0000001fff037819 */ /* 0x004fe2000001141d */
[----:B------:R-:W-:-:S03]  /*352d0*/  IMAD.MOV.U32 R13, RZ, RZ, R14 ;  /* 0x000000ffff0d7224 */ /* 0x000fc600078e000e */
[----:B------:R-:W-:Y:S01]  /*352e0*/  LEA.HI R3, R3, R29, RZ, 0x6 ;  /* 0x0000001d03037211 */ /* 0x000fe200078f30ff */
[----:B------:R1:W-:Y:S03]  /*352f0*/  STL [R1+0xb14], R14 ;  /* 0x000b140e01007387 */ /* 0x0003e60000100800 */
[----:B------:R-:W-:Y:S01]  /*35300*/  SHF.R.S32.HI R3, RZ, 0x6, R3 ;  /* 0x00000006ff037819 */ /* 0x000fe20000011403 */
[----:B------:R1:W-:Y:S03]  /*35310*/  LDGSTS.E [R2+0x1fe00], [R12.64], P0 ;  /* 0x1fe000000c027fae */ /* 0x0003e6000812184a */
[----:B------:R-:W-:Y:S01]  /*35320*/  ISETP.NE.U32.AND P0, PT, R3, UR4, PT ;  /* 0x0000000403007c0c */ /* 0x000fe2000bf05070 */
[C---:B------:R-:W-:Y:S01]  /*35330*/  HMMA.1688.F32.TF32 R120, R36.reuse, R242, R120 ;  /* 0x000000f22478723c */ /* 0x040fe20000081078 */
[----:B------:R-:W0:Y:S07]  /*35340*/  LDGDEPBAR ;  /* 0x00000000000079af */ /* 0x000e2e0000000000 */
        /* <DEDUP_REMOVED lines=19> */
[----:B-1----:R-:W-:Y:S01]  /*35480*/  @!P0 CALL.REL.NOINC `(.L_x_1) ;  /* 0x0000001000008944 */ /* 0x002fe20003c00000 */
[----:B------:R-:W-:-:S11]  /*35490*/  BRA `(.L_x_2) ;  /* 0xfffeaff000007947 */ /* 0x000fd6000383ffff */
.L_x_1:
[----:B------:R-:W2:Y:S01]  /*354a0*/  LDL.LU R3, [R1+0xc20] ;  /* 0x000c200001037983 */ /* 0x000ea20000300800 */
[----:B------:R-:W-:-:S04]  /*354b0*/  DEPBAR.LE SB0, 0x0 ;  /* 0x000080000000791a */ /* 0x000fc80000000000 */
[----:B------:R-:W3:Y:S01]  /*354c0*/  LDL.LU R15, [R1+0xe0] ;  /* 0x0000e000010f7983 */ /* 0x000ee20000300800 */
[----:B------:R-:W-:Y:S02]  /*354d0*/  IMAD.MOV.U32 R12, RZ, RZ, R204 ;  /* 0x000000ffff0c7224 */ /* 0x000fe400078e00cc */
[----:B------:R-:W-:Y:S01]  /*354e0*/  IMAD.MOV.U32 R13, RZ, RZ, R196 ;  /* 0x000000ffff0d7224 */ /* 0x000fe200078e00c4 */
[----:B------:R-:W4:Y:S01]  /*354f0*/  S2R R20, SR_TID.X ;  /* 0x0000000000147919 */ /* 0x000f220000002100 */
[----:B------:R-:W-:-:S03]  /*35500*/  IMAD.MOV.U32 R14, RZ, RZ, R192 ;  /* 0x000000ffff0e7224 */ /* 0x000fc600078e00c0 */
[----:B------:R-:W5:Y:S01]  /*35510*/  LDL.LU R19, [R1+0xe4] ;  /* 0x0000e40001137983 */ /* 0x000f620000300800 */
[C---:B-1--4-:R-:W-:Y:S02]  /*35520*/  IMAD.SHL.U32 R0, R20.reuse, 0x20, RZ ;  /* 0x0000002014007824 */ /* 0x052fe400078e00ff */
[----:B------:R-:W-:-:S03]  /*35530*/  IMAD.SHL.U32 R2, R20, 0x4, RZ ;  /* 0x0000000414027824 */ /* 0x000fc600078e00ff */
[----:B------:R-:W-:-:S04]  /*35540*/  LOP3.LUT R0, R0, 0x60, RZ, 0xc0, !PT ;  /* 0x0000006000007812 */ /* 0x000fc800078ec0ff */
[----:B------:R-:W-:Y:S01]  /*35550*/  LOP3.LUT R0, R0, 0x70, R2, 0x78, !PT ;  /* 0x0000007000007812 */ /* 0x000fe200078e7802 */
[----:B------:R-:W-:-:S05]  /*35560*/  IMAD.SHL.U32 R2, R20, 0x400, RZ ;  /* 0x0000040014027824 */ /* 0x000fca00078e00ff */
[----:B------:R-:W-:Y:S01]  /*35570*/  LOP3.LUT R2, R2, 0x6000, RZ, 0xc0, !PT ;  /* 0x0000600002027812 */ /* 0x000fe200078ec0ff */
[----:B------:R-:W-:Y:S03]  /*35580*/  BAR.SYNC.DEFER_BLOCKING 0x0 ;  /* 0x0000000000007b1d */ /* 0x000fe60000010000 */
[----:B--2---:R-:W-:-:S05]  /*35590*/  IADD3 R0, R0, R2, R3 ;  /* 0x0000000200007210 */ /* 0x004fca0007ffe003 */
[----:B---3--:R1:W-:Y:S04]  /*355a0*/  STS.128 [R0], R12 ;  /* 0x0000000c00007388 */ /* 0x0083e80000000c00 */
[----:B-1----:R-:W2:Y:S01]  /*355b0*/  LDL.LU R15, [R1+0xe8] ;  /* 0x0000e800010f7983 */ /* 0x002ea20000300800 */
[----:B------:R-:W-:Y:S01]  /*355c0*/  IMAD.MOV.U32 R12, RZ, RZ, R206 ;  /* 0x000000ffff0c7224 */ /* 0x000fe200078e00ce */
[----:B------:R-:W-:Y:S01]  /*355d0*/  MOV R13, R198 ;  /* 0x000000c6000d7202 */ /* 0x000fe20000000f00 */
[----:B------:R-:W-:-:S05]  /*355e0*/  IMAD.MOV.U32 R14, RZ, RZ, R194 ;  /* 0x000000ffff0e7224 */ /* 0x000fca00078e00c2 */
[----:B--2---:R1:W-:Y:S04]  /*355f0*/  STS.128 [R0+0x80], R12 ;  /* 0x0000800c00007388 */ /* 0x0043e80000000c00 */
[----:B-1----:R-:W2:Y:S01]  /*35600*/  LDL.LU R15, [R1+0xec] ;  /* 0x0000ec00010f7983 */ /* 0x002ea20000300800 */
[----:B------:R-:W-:Y:S02]  /*35610*/  IMAD.MOV.U32 R12, RZ, RZ, R207 ;  /* 0x000000ffff0c7224 */ /* 0x000fe400078e00cf */
[----:B------:R-:W-:Y:S02]  /*35620*/  IMAD.MOV.U32 R13, RZ, RZ, R199 ;  /* 0x000000ffff0d7224 */ /* 0x000fe400078e00c7 */
[----:B------:R-:W-:Y:S02]  /*35630*/  IMAD.MOV.U32 R14, RZ, RZ, R195 ;  /* 0x000000ffff0e7224 */ /* 0x000fe400078e00c3 */
[----:B------:R-:W-:-:S02]  /*35640*/  IMAD.MOV.U32 R16, RZ, RZ, R205 ;  /* 0x000000ffff107224 */ /* 0x000fc400078e00cd */
[----:B------:R-:W-:Y:S02]  /*35650*/  IMAD.MOV.U32 R17, RZ, RZ, R197 ;  /* 0x000000ffff117224 */ /* 0x000fe400078e00c5 */
[----:B------:R-:W-:-:S05]  /*35660*/  IMAD.MOV.U32 R18, RZ, RZ, R193 ;  /* 0x000000ffff127224 */ /* 0x000fca00078e00c1 */
[----:B-----5:R1:W-:Y:S01]  /*35670*/  STS.128 [R0+0x400], R16 ;  /* 0x0004001000007388 */ /* 0x0203e20000000c00 */
[C---:B------:R-:W-:Y:S01]  /*35680*/  IMAD.SHL.U32 R3, R20.reuse, 0x1000, RZ ;  /* 0x0000100014037824 */ /* 0x040fe200078e00ff */
[----:B------:R-:W-:Y:S01]  /*35690*/  SHF.L.U32 R2, R20, 0x4, RZ ;  /* 0x0000000414027819 */ /* 0x000fe200000006ff */
[----:B------:R-:W-:Y:S02]  /*356a0*/  IMAD.MOV.U32 R20, RZ, RZ, R94 ;  /* 0x000000ffff147224 */ /* 0x000fe400078e005e */
[----:B------:R-:W-:Y:S02]  /*356b0*/  IMAD.MOV.U32 R21, RZ, RZ, R138 ;  /* 0x000000ffff157224 */ /* 0x000fe400078e008a */
[----:B------:R-:W-:Y:S02]  /*356c0*/  IMAD.MOV.U32 R22, RZ, RZ, R142 ;  /* 0x000000ffff167224 */ /* 0x000fe400078e008e */
[----:B------:R-:W-:Y:S02]  /*356d0*/  IMAD.MOV.U32 R23, RZ, RZ, R146 ;  /* 0x000000ffff177224 */ /* 0x000fe400078e0092 */
[----:B-1----:R-:W-:-:S02]  /*356e0*/  IMAD.MOV.U32 R16, RZ, RZ, R32 ;  /* 0x000000ffff107224 */ /* 0x002fc400078e0020 */
[----:B------:R-:W-:Y:S02]  /*356f0*/  IMAD.MOV.U32 R17, RZ, RZ, R96 ;  /* 0x000000ffff117224 */ /* 0x000fe400078e0060 */
[----:B------:R-:W-:Y:S02]  /*35700*/  IMAD.MOV.U32 R18, RZ, RZ, R100 ;  /* 0x000000ffff127224 */ /* 0x000fe400078e0064 */
[----:B------:R-:W-:-:S05]  /*35710*/  IMAD.MOV.U32 R19, RZ, RZ, R104 ;  /* 0x000000ffff137224 */ /* 0x000fca00078e0068 */
[----:B------:R1:W-:Y:S04]  /*35720*/  STS.128 [R0+0x100], R16 ;  /* 0x0001001000007388 */ /* 0x0003e80000000c00 */
[----:B------:R3:W-:Y:S01]  /*35730*/  STS.128 [R0+0x280], R20 ;  /* 0x0002801400007388 */ /* 0x0007e20000000c00 */
[----:B-1----:R-:W-:Y:S02]  /*35740*/  IMAD.MOV.U32 R16, RZ, RZ, R93 ;  /* 0x000000ffff107224 */ /* 0x002fe400078e005d */
[----:B------:R-:W-:Y:S02]  /*35750*/  IMAD.MOV.U32 R17, RZ, RZ, R137 ;  /* 0x000000ffff117224 */ /* 0x000fe400078e0089 */
[----:B------:R-:W-:Y:S02]  /*35760*/  IMAD.MOV.U32 R18, RZ, RZ, R141 ;  /* 0x000000ffff127224 */ /* 0x000fe400078e008d */
[----:B------:R-:W-:-:S02]  /*35770*/  IMAD.MOV.U32 R19, RZ, RZ, R145 ;  /* 0x000000ffff137224 */ /* 0x000fc400078e0091 */
[----:B---3--:R-:W-:-:S03]  /*35780*/  IMAD.MOV.U32 R20, RZ, RZ, R78 ;  /* 0x000000ffff147224 */ /* 0x008fc600078e004e */
[----:B------:R1:W-:Y:S02]  /*35790*/  STS.128 [R0+0x600], R16 ;  /* 0x0006001000007388 */ /* 0x0003e40000000c00 */
[----:B-1----:R-:W-:Y:S02]  /*357a0*/  IMAD.MOV.U32 R16, RZ, RZ, R77 ;  /* 0x000000ffff107224 */ /* 0x002fe400078e004d */
[----:B--2---:R1:W-:Y:S02]  /*357b0*/  STS.128 [R0+0x480], R12 ;  /* 0x0004800c00007388 */ /* 0x0043e40000000c00 */
[----:B-1----:R-:W-:Y:S02]  /*357c0*/  IMAD.MOV.U32 R12, RZ, RZ, R33 ;  /* 0x000000ffff0c7224 */ /* 0x002fe400078e0021 */
[----:B------:R-:W-:Y:S02]  /*357d0*/  IMAD.MOV.U32 R13, RZ, RZ, R97 ;  /* 0x000000ffff0d7224 */ /* 0x000fe400078e0061 */
[----:B------:R-:W-:-:S02]  /*357e0*/  IMAD.MOV.U32 R14, RZ, RZ, R101 ;  /* 0x000000ffff0e7224 */ /* 0x000fc400078e0065 */
[----:B------:R-:W-:-:S05]  /*357f0*/  IMAD.MOV.U32 R15, RZ, RZ, R105 ;  /* 0x000000ffff0f7224 */ /* 0x000fca00078e0069 */
[----:B------:R1:W-:Y:S02]  /*35800*/  STS.128 [R0+0x500], R12 ;  /* 0x0005000c00007388 */ /* 0x0003e40000000c00 */
[----:B-1----:R-:W-:Y:S02]  /*35810*/  IMAD.MOV.U32 R12, RZ, RZ, R34 ;  /* 0x000000ffff0c7224 */ /* 0x002fe400078e0022 */
[----:B------:R-:W-:Y:S02]  /*35820*/  IMAD.MOV.U32 R13, RZ, RZ, R98 ;  /* 0x000000ffff0d7224 */ /* 0x000fe400078e0062 */
[----:B------:R-:W-:Y:S02]  /*35830*/  IMAD.MOV.U32 R14, RZ, RZ, R102 ;  /* 0x000000ffff0e7224 */ /* 0x000fe400078e0066 */
        /* <DEDUP_REMOVED lines=8> */
[----:B------:R-:W2:Y:S01]  /*358c0*/  LDL.LU R76, [R1+0x100] ;  /* 0x00010000014c7983 */ /* 0x000ea20000300800 */
[----:B------:R-:W-:Y:S02]  /*358d0*/  IMAD.MOV.U32 R15, RZ, RZ, R80 ;  /* 0x000000ffff0f7224 */ /* 0x000fe400078e0050 */
[----:B------:R-:W-:Y:S01]  /*358e0*/  IMAD.MOV.U32 R80, RZ, RZ, R79 ;  /* 0x000000ffff507224 */ /* 0x000fe200078e004f */
[----:B------:R-:W2:Y:S04]  /*358f0*/  LDL.LU R77, [R1+0x1d0] ;  /* 0x0001d000014d7983 */ /* 0x000ea80000300800 */
[----:B------:R-:W2:Y:S04]  /*35900*/  LDL.LU R78, [R1+0x1c0] ;  /* 0x0001c000014e7983 */ /* 0x000ea80000300800 */
[----:B------:R-:W2:Y:S01]  /*35910*/  LDL.LU R79, [R1+0x1b0] ;  /* 0x0001b000014f7983 */ /* 0x000ea20000300800 */
[----:B------:R-:W-:Y:S01]  /*35920*/  IMAD.MOV.U32 R19, RZ, RZ, R81 ;  /* 0x000000ffff137224 */ /* 0x000fe200078e0051 */
[----:B------:R-:W-:Y:S01]  /*35930*/  MOV R17, R85 ;  /* 0x0000005500117202 */ /* 0x000fe20000000f00 */
        /* <DEDUP_REMOVED lines=14> */
[----:B------:R-:W-:Y:S04]  /*35a20*/  STS.128 [R0+0x580], R104 ;  /* 0x0005806800007388 */ /* 0x000fe80000000c00 */
[----:B------:R-:W-:Y:S04]  /*35a30*/  STS.128 [R0+0x680], R144 ;  /* 0x0006809000007388 */ /* 0x000fe80000000c00 */
[----:B------:R1:W-:Y:S04]  /*35a40*/  STS.128 [R0+0x300], R12 ;  /* 0x0003000c00007388 */ /* 0x0003e80000000c00 */
[----:B------:R-:W-:Y:S04]  /*35a50*/  STS.128 [R0+0x700], R16 ;  /* 0x0007001000007388 */ /* 0x000fe80000000c00 */
[----:B------:R-:W-:Y:S04]  /*35a60*/  STS.128 [R0+0x380], R20 ;  /* 0x0003801400007388 */ /* 0x000fe80000000c00 */
[----:B------:R-:W-:Y:S01]  /*35a70*/  STS.128 [R0+0x780], R80 ;  /* 0x0007805000007388 */ /* 0x000fe20000000c00 */
[----:B------:R-:W-:-:S04]  /*35a80*/  LOP3.LUT R2, R2, 0x7f0, RZ, 0xc0, !PT ;  /* 0x000007f002027812 */ /* 0x000fc800078ec0ff */
[----:B------:R-:W-:Y:S01]  /*35a90*/  LOP3.LUT R2, R2, 0x6000, R3, 0xf8, !PT ;  /* 0x0000600002027812 */ /* 0x000fe200078ef803 */
[----:B------:R-:W-:Y:S06]  /*35aa0*/  BAR.SYNC.DEFER_BLOCKING 0x0 ;  /* 0x0000000000007b1d */ /* 0x000fec0000010000 */
[----:B------:R-:W3:Y:S04]  /*35ab0*/  LDS.128 R24, [R2] ;  /* 0x0000000002187984 */ /* 0x000ee80000000c00 */
[----:B------:R-:W4:Y:S04]  /*35ac0*/  LDS.128 R20, [R2+0x800] ;  /* 0x0008000002147984 */ /* 0x000f280000000c00 */
[----:B------:R-:W5:Y:S01]  /*35ad0*/  LDS.128 R16, [R2+0x1000] ;  /* 0x0010000002107984 */ /* 0x000f620000000c00 */
[----:B-1----:R-:W-:-:S02]  /*35ae0*/  LOP3.LUT R12, R2, 0x20, RZ, 0x3c, !PT ;  /* 0x00000020020c7812 */ /* 0x002fc400078e3cff */
[C---:B------:R-:W-:Y:S01]  /*35af0*/  LOP3.LUT R252, R2.reuse, 0x40, RZ, 0x3c, !PT ;  /* 0x0000004002fc7812 */ /* 0x040fe200078e3cff */
[----:B------:R-:W-:Y:S01]  /*35b00*/  LDS.128 R248, [R2+0x1800] ;  /* 0x0018000002f87984 */ /* 0x000fe20000000c00 */
[----:B------:R-:W-:-:S03]  /*35b10*/  LOP3.LUT R3, R2, 0x60, RZ, 0x3c, !PT ;  /* 0x0000006002037812 */ /* 0x000fc600078e3cff */
[----:B------:R-:W1:Y:S04]  /*35b20*/  LDS.128 R244, [R12] ;  /* 0x000000000cf47984 */ /* 0x000e680000000c00 */
[----:B------:R-:W-:Y:S04]  /*35b30*/  LDS.128 R204, [R12+0x800] ;  /* 0x000800000ccc7984 */ /* 0x000fe80000000c00 */
[----:B------:R-:W1:Y:S04]  /*35b40*/  LDS.128 R68, [R252] ;  /* 0x00000000fc447984 */ /* 0x000e680000000c00 */
[----:B------:R-:W-:Y:S04]  /*35b50*/  LDS.128 R60, [R252+0x800] ;  /* 0x00080000fc3c7984 */ /* 0x000fe80000000c00 */
[----:B------:R-:W-:Y:S04]  /*35b60*/  LDS.128 R32, [R252+0x1000] ;  /* 0x00100000fc207984 */ /* 0x000fe80000000c00 */
[----:B------:R-:W1:Y:S04]  /*35b70*/  LDS.128 R64, [R3] ;  /* 0x0000000003407984 */ /* 0x000e680000000c00 */
[----:B---3--:R-:W-:Y:S04]  /*35b80*/  STL.64 [R1+0x20], R24 ;  /* 0x0000201801007387 */ /* 0x008fe80000100a00 */
[----:B------:R-:W-:Y:S04]  /*35b90*/  STL.64 [R1+0x28], R26 ;  /* 0x0000281a01007387 */ /* 0x000fe80000100a00 */
[----:B----4-:R-:W-:Y:S04]  /*35ba0*/  STL.64 [R1+0x10], R20 ;  /* 0x0000101401007387 */ /* 0x010fe80000100a00 */
[----:B------:R-:W-:Y:S04]  /*35bb0*/  STL.64 [R1+0x18], R22 ;  /* 0x0000181601007387 */ /* 0x000fe80000100a00 */
[----:B-----5:R-:W-:Y:S04]  /*35bc0*/  STL.64 [R1], R16 ;  /* 0x0000001001007387 */ /* 0x020fe80000100a00 */
[----:B------:R-:W-:Y:S04]  /*35bd0*/  STL.64 [R1+0x8], R18 ;  /* 0x0000081201007387 */ /* 0x000fe80000100a00 */
[----:B------:R-:W-:Y:S04]  /*35be0*/  LDS.128 R24, [R12+0x1000] ;  /* 0x001000000c187984 */ /* 0x000fe80000000c00 */
[----:B------:R-:W-:Y:S04]  /*35bf0*/  LDS.128 R12, [R12+0x1800] ;  /* 0x001800000c0c7984 */ /* 0x000fe80000000c00 */
[----:B------:R-:W-:Y:S04]  /*35c00*/  LDS.128 R20, [R252+0x1800] ;  /* 0x00180000fc147984 */ /* 0x000fe80000000c00 */
[----:B------:R-:W3:Y:S04]  /*35c10*/  LDS.128 R40, [R3+0x800] ;  /* 0x0008000003287984 */ /* 0x000ee80000000c00 */
[----:B------:R-:W4:Y:S04]  /*35c20*/  LDS.128 R28, [R3+0x1000] ;  /* 0x00100000031c7984 */ /* 0x000f280000000c00 */
[----:B------:R-:W5:Y:S04]  /*35c30*/  LDS.128 R16, [R3+0x1800] ;  /* 0x0018000003107984 */ /* 0x000f680000000c00 */
[----:B------:R-:W-:Y:S06]  /*35c40*/  BAR.SYNC.DEFER_BLOCKING 0x0 ;  /* 0x0000000000007b1d */ /* 0x000fec0000010000 */
[----:B--2---:R2:W-:Y:S04]  /*35c50*/  STS.128 [R0], R76 ;  /* 0x0000004c00007388 */ /* 0x0045e80000000c00 */
[----:B--2---:R-:W2:Y:S04]  /*35c60*/  LDL.LU R76, [R1+0x104] ;  /* 0x00010400014c7983 */ /* 0x004ea80000300800 */
[----:B------:R-:W2:Y:S04]  /*35c70*/  LDL.LU R77, [R1+0x1d4] ;  /* 0x0001d400014d7983 */ /* 0x000ea80000300800 */
[----:B------:R-:W2:Y:S04]  /*35c80*/  LDL.LU R78, [R1+0x1c4] ;  /* 0x0001c400014e7983 */ /* 0x000ea80000300800 */
[----:B------:R-:W2:Y:S04]  /*35c90*/  LDL.LU R79, [R1+0x1b4] ;  /* 0x0001b400014f7983 */ /* 0x000ea80000300800 */
[----:B------:R-:W3:Y:S04]  /*35ca0*/  LDL.LU R80, [R1+0x108] ;  /* 0x0001080001507983 */ /* 0x000ee80000300800 */
[----:B------:R-:W3:Y:S04]  /*35cb0*/  LDL.LU R81, [R1+0x1d8] ;  /* 0x0001d80001517983 */ /* 0x000ee80000300800 */
[----:B------:R-:W3:Y:S04]  /*35cc0*/  LDL.LU R82, [R1+0x1c8] ;  /* 0x0001c80001527983 */ /* 0x000ee80000300800 */
[----:B------:R-:W3:Y:S04]  /*35cd0*/  LDL.LU R83, [R1+0x1b8] ;  /* 0x0001b80001537983 */ /* 0x000ee80000300800 */
[----:B--2---:R2:W-:Y:S04]  /*35ce0*/  STS.128 [R0+0x400], R76 ;  /* 0x0004004c00007388 */ /* 0x0045e80000000c00 */
[----:B--2---:R-:W2:Y:S04]  /*35cf0*/  LDL.LU R76, [R1+0x10c] ;  /* 0x00010c00014c7983 */ /* 0x004ea80000300800 */
[----:B------:R-:W2:Y:S04]  /*35d00*/  LDL.LU R77, [R1+0x1dc] ;  /* 0x0001dc00014d7983 */ /* 0x000ea80000300800 */
[----:B------:R-:W2:Y:S04]  /*35d10*/  LDL.LU R78, [R1+0x1cc] ;  /* 0x0001cc00014e7983 */ /* 0x000ea80000300800 */
[----:B------:R-:W2:Y:S04]  /*35d20*/  LDL.LU R79, [R1+0x1bc] ;  /* 0x0001bc00014f7983 */ /* 0x000ea80000300800 */
[----:B--2---:R2:W-:Y:S02]  /*35d30*/  STS.128 [R0+0x480], R76 ;  /* 0x0004804c00007388 */ /* 0x0045e40000000c00 */
[----:B--2---:R-:W-:-:S02]  /*35d40*/  IMAD.MOV.U32 R76, RZ, RZ, R108 ;  /* 0x000000ffff4c7224 */ /* 0x004fc400078e006c */
[----:B------:R-:W-:Y:S02]  /*35d50*/  IMAD.MOV.U32 R77, RZ, RZ, R112 ;  /* 0x000000ffff4d7224 */ /* 0x000fe400078e0070 */
[----:B------:R-:W-:Y:S02]  /*35d60*/  IMAD.MOV.U32 R78, RZ, RZ, R116 ;  /* 0x000000ffff4e7224 */ /* 0x000fe400078e0074 */
[----:B------:R-:W-:-:S05]  /*35d70*/  IMAD.MOV.U32 R79, RZ, RZ, R120 ;  /* 0x000000ffff4f7224 */ /* 0x000fca00078e0078 */
[----:B------:R2:W-:Y:S02]  /*35d80*/  STS.128 [R0+0x100], R76 ;  /* 0x0001004c00007388 */ /* 0x0005e40000000c00 */
[----:B--2---:R-:W-:Y:S01]  /*35d90*/  IMAD.MOV.U32 R76, RZ, RZ, R110 ;  /* 0x000000ffff4c7224 */ /* 0x004fe200078e006e */
[----:B------:R-:W-:Y:S01]  /*35da0*/  MOV R79, R122 ;  /* 0x0000007a004f7202 */ /* 0x000fe20000000f00 */
[----:B------:R-:W-:Y:S02]  /*35db0*/  IMAD.MOV.U32 R77, RZ, RZ, R114 ;  /* 0x000000ffff4d7224 */ /* 0x000fe400078e0072 */
[----:B------:R-:W-:-:S05]  /*35dc0*/  IMAD.MOV.U32 R78, RZ, RZ, R118 ;  /* 0x000000ffff4e7224 */ /* 0x000fca00078e0076 */
[----:B------:R2:W-:Y:S04]  /*35dd0*/  STS.128 [R0+0x180], R76 ;  /* 0x0001804c00007388 */ /* 0x0005e80000000c00 */
[----:B--2---:R-:W2:Y:S04]  /*35de0*/  LDL.LU R77, [R1+0x1f0] ;  /* 0x0001f000014d7983 */ /* 0x004ea80000300800 */
[----:B------:R-:W2:Y:S04]  /*35df0*/  LDL.LU R78, [R1+0x200] ;  /* 0x00020000014e7983 */ /* 0x000ea80000300800 */
[----:B------:R-:W2:Y:S04]  /*35e00*/  LDL.LU R79, [R1+0x290] ;  /* 0x00029000014f7983 */ /* 0x000ea80000300800 */
[----:B---3--:R3:W-:Y:S01]  /*35e10*/  STS.128 [R0+0x80], R80 ;  /* 0x0000805000007388 */ /* 0x0087e20000000c00 */
[----:B------:R-:W-:-:S02]  /*35e20*/  IMAD.MOV.U32 R76, RZ, RZ, R148 ;  /* 0x000000ffff4c7224 */ /* 0x000fc400078e0094 */
[----:B---3--:R-:W-:Y:S02]  /*35e30*/  IMAD.MOV.U32 R80, RZ, RZ, R109 ;  /* 0x000000ffff507224 */ /* 0x008fe400078e006d */
[----:B------:R-:W-:Y:S02]  /*35e40*/  IMAD.MOV.U32 R81, RZ, RZ, R113 ;  /* 0x000000ffff517224 */ /* 0x000fe400078e0071 */
[----:B------:R-:W-:Y:S02]  /*35e50*/  IMAD.MOV.U32 R82, RZ, RZ, R117 ;  /* 0x000000ffff527224 */ /* 0x000fe400078e0075 */
[----:B------:R-:W-:-:S05]  /*35e60*/  IMAD.MOV.U32 R83, RZ, RZ, R121 ;  /* 0x000000ffff537224 */ /* 0x000fca00078e0079 */
[----:B------:R3:W-:Y:S04]  /*35e70*/  STS.128 [R0+0x500], R80 ;  /* 0x0005005000007388 */ /* 0x0007e80000000c00 */
[----:B---3--:R-:W3:Y:S04]  /*35e80*/  LDL.LU R81, [R1+0x1f4] ;  /* 0x0001f40001517983 */ /* 0x008ee80000300800 */
[----:B------:R-:W3:Y:S04]  /*35e90*/  LDL.LU R82, [R1+0x204] ;  /* 0x0002040001527983 */ /* 0x000ee80000300800 */
[----:B------:R-:W3:Y:S04]  /*35ea0*/  LDL.LU R83, [R1+0x294] ;  /* 0x0002940001537983 */ /* 0x000ee80000300800 */
[----:B------:R-:W4:Y:S04]  /*35eb0*/  LDL.LU R85, [R1+0x1f8] ;  /* 0x0001f80001557983 */ /* 0x000f280000300800 */
[----:B------:R-:W4:Y:S04]  /*35ec0*/  LDL.LU R86, [R1+0x208] ;  /* 0x0002080001567983 */ /* 0x000f280000300800 */
[----:B------:R-:W4:Y:S04]  /*35ed0*/  LDL.LU R87, [R1+0x298] ;  /* 0x0002980001577983 */ /* 0x000f280000300800 */
[----:B--2---:R2:W-:Y:S04]  /*35ee0*/  STS.128 [R0+0x200], R76 ;  /* 0x0002004c00007388 */ /* 0x0045e80000000c00 */
[----:B--2---:R-:W2:Y:S04]  /*35ef0*/  LDL.LU R77, [R1+0x1fc] ;  /* 0x0001fc00014d7983 */ /* 0x004ea80000300800 */
[----:B------:R-:W2:Y:S04]  /*35f00*/  LDL.LU R78, [R1+0x20c] ;  /* 0x00020c00014e7983 */ /* 0x000ea80000300800 */
[----:B------:R-:W2:Y:S04]  /*35f10*/  LDL.LU R79, [R1+0x29c] ;  /* 0x00029c00014f7983 */ /* 0x000ea80000300800 */
[----:B------:R-:W5:Y:S04]  /*35f20*/  LDL.LU R140, [R1+0x1a0] ;  /* 0x0001a000018c7983 */ /* 0x000f680000300800 */
[----:B------:R-:W5:Y:S04]  /*35f30*/  LDL.LU R141, [R1+0x190] ;  /* 0x00019000018d7983 */ /* 0x000f680000300800 */
[----:B------:R-:W5:Y:S04]  /*35f40*/  LDL.LU R142, [R1+0x180] ;  /* 0x00018000018e7983 */ /* 0x000f680000300800 */
[----:B------:R-:W5:Y:S01]  /*35f50*/  LDL.LU R143, [R1+0x170] ;  /* 0x00017000018f7983 */ /* 0x000f620000300800 */
[----:B------:R-:W-:-:S02]  /*35f60*/  IMAD.MOV.U32 R80, RZ, RZ, R149 ;  /* 0x000000ffff507224 */ /* 0x000fc400078e0095 */
[----:B------:R-:W-:Y:S02]  /*35f70*/  IMAD.MOV.U32 R84, RZ, RZ, R150 ;  /* 0x000000ffff547224 */ /* 0x000fe400078e0096 */
[----:B------:R-:W-:Y:S02]  /*35f80*/  IMAD.MOV.U32 R91, RZ, RZ, R242 ;  /* 0x000000ffff5b7224 */ /* 0x000fe400078e00f2 */
[----:B------:R-:W-:Y:S02]  /*35f90*/  IMAD.MOV.U32 R120, RZ, RZ, R111 ;  /* 0x000000ffff787224 */ /* 0x000fe400078e006f */
[----:B------:R-:W-:Y:S02]  /*35fa0*/  IMAD.MOV.U32 R121, RZ, RZ, R115 ;  /* 0x000000ffff797224 */ /* 0x000fe400078e0073 */
[----:B------:R-:W-:Y:S02]  /*35fb0*/  IMAD.MOV.U32 R122, RZ, RZ, R119 ;  /* 0x000000ffff7a7224 */ /* 0x000fe400078e0077 */
[----:B------:R-:W-:Y:S01]  /*35fc0*/  IMAD.MOV.U32 R76, RZ, RZ, R151 ;  /* 0x000000ffff4c7224 */ /* 0x000fe200078e0097 */
[----:B---3--:R3:W-:Y:S01]  /*35fd0*/  STS.128 [R0+0x600], R80 ;  /* 0x0006005000007388 */ /* 0x0087e20000000c00 */
[----:B------:R-:W-:-:S02]  /*35fe0*/  IMAD.MOV.U32 R88, RZ, RZ, R74 ;  /* 0x000000ffff587224 */ /* 0x000fc400078e004a */
[----:B------:R-:W-:Y:S02]  /*35ff0*/  IMAD.MOV.U32 R89, RZ, RZ, R10 ;  /* 0x000000ffff597224 */ /* 0x000fe400078e000a */
[----:B------:R-:W-:Y:S02]  /*36000*/  IMAD.MOV.U32 R90, RZ, RZ, R6 ;  /* 0x000000ffff5a7224 */ /* 0x000fe400078e0006 */
[----:B------:R-:W-:Y:S01]  /*36010*/  IMAD.MOV.U32 R242, RZ, RZ, R7 ;  /* 0x000000fffff27224 */ /* 0x000fe200078e0007 */
[----:B----4-:R4:W-:Y:S01]  /*36020*/  STS.128 [R0+0x280], R84 ;  /* 0x0002805400007388 */ /* 0x0109e20000000c00 */
[----:B---3--:R-:W-:Y:S02]  /*36030*/  IMAD.MOV.U32 R83, RZ, RZ, R240 ;  /* 0x000000ffff537224 */ /* 0x008fe400078e00f0 */
[----:B------:R-:W-:Y:S02]  /*36040*/  IMAD.MOV.U32 R80, RZ, RZ, R72 ;  /* 0x000000ffff507224 */ /* 0x000fe400078e0048 */
[----:B------:R-:W-:-:S02]  /*36050*/  IMAD.MOV.U32 R81, RZ, RZ, R8 ;  /* 0x000000ffff517224 */ /* 0x000fc400078e0008 */
[----:B------:R-:W-:Y:S02]  /*36060*/  IMAD.MOV.U32 R82, RZ, RZ, R4 ;  /* 0x000000ffff527224 */ /* 0x000fe400078e0004 */
[----:B------:R-:W-:Y:S02]  /*36070*/  IMAD.MOV.U32 R240, RZ, RZ, R75 ;  /* 0x000000fffff07224 */ /* 0x000fe400078e004b */
[----:B----4-:R-:W-:Y:S01]  /*36080*/  IMAD.MOV.U32 R87, RZ, RZ, R241 ;  /* 0x000000ffff577224 */ /* 0x010fe200078e00f1 */
[----:B------:R-:W-:Y:S01]  /*36090*/  MOV R241, R11 ;  /* 0x0000000b00f17202 */ /* 0x000fe20000000f00 */
[----:B------:R-:W-:Y:S02]  /*360a0*/  IMAD.MOV.U32 R84, RZ, RZ, R73 ;  /* 0x000000ffff547224 */ /* 0x000fe400078e0049 */
[----:B------:R-:W-:Y:S02]  /*360b0*/  IMAD.MOV.U32 R85, RZ, RZ, R9 ;  /* 0x000000ffff557224 */ /* 0x000fe400078e0009 */
[----:B------:R-:W-:Y:S01]  /*360c0*/  IMAD.MOV.U32 R86, RZ, RZ, R5 ;  /* 0x000000ffff567224 */ /* 0x000fe200078e0005 */
[----:B------:R-:W-:Y:S04]  /*360d0*/  STS.128 [R0+0x580], R120 ;  /* 0x0005807800007388 */ /* 0x000fe80000000c00 */
[----:B------:R-:W-:Y:S04]  /*360e0*/  STS.128 [R0+0x300], R80 ;  /* 0x0003005000007388 */ /* 0x000fe80000000c00 */
[----:B------:R-:W-:Y:S04]  /*360f0*/  STS.128 [R0+0x700], R84 ;  /* 0x0007005400007388 */ /* 0x000fe80000000c00 */
[----:B------:R-:W-:Y:S04]  /*36100*/  STS.128 [R0+0x380], R88 ;  /* 0x0003805800007388 */ /* 0x000fe80000000c00 */
[----:B------:R3:W-:Y:S02]  /*36110*/  STS.128 [R0+0x780], R240 ;  /* 0x000780f000007388 */ /* 0x0007e40000000c00 */
[----:B---3--:R-:W-:-:S02]  /*36120*/  LOP3.LUT R243, R2, 0x20, RZ, 0x3c, !PT ;  /* 0x0000002002f37812 */ /* 0x008fc400078e3cff */
[----:B--2---:R-:W-:Y:S04]  /*36130*/  STS.128 [R0+0x680], R76 ;  /* 0x0006804c00007388 */ /* 0x004fe80000000c00 */
[----:B------:R-:W-:Y:S06]  /*36140*/  BAR.SYNC.DEFER_BLOCKING 0x0 ;  /* 0x0000000000007b1d */ /* 0x000fec0000010000 */
[----:B------:R-:W2:Y:S04]  /*36150*/  LDS.128 R136, [R2] ;  /* 0x0000000002887984 */ /* 0x000ea80000000c00 */
[----:B------:R-:W-:Y:S04]  /*36160*/  LDS.128 R108, [R2+0x800] ;  /* 0x00080000026c7984 */ /* 0x000fe80000000c00 */
[----:B------:R-:W-:Y:S04]  /*36170*/  LDS.128 R92, [R2+0x1000] ;  /* 0x00100000025c7984 */ /* 0x000fe80000000c00 */
[----:B------:R-:W-:Y:S04]  /*36180*/  LDS.128 R76, [R2+0x1800] ;  /* 0x00180000024c7984 */ /* 0x000fe80000000c00 */
[----:B------:R-:W3:Y:S04]  /*36190*/  LDS.128 R120, [R243] ;  /* 0x00000000f3787984 */ /* 0x000ee80000000c00 */
[----:B------:R-:W-:Y:S04]  /*361a0*/  LDS.128 R104, [R243+0x800] ;  /* 0x00080000f3687984 */ /* 0x000fe80000000c00 */
[----:B------:R-:W-:Y:S04]  /*361b0*/  LDS.128 R88, [R243+0x1000] ;  /* 0x00100000f3587984 */ /* 0x000fe80000000c00 */
[----:B------:R-:W-:Y:S04]  /*361c0*/  LDS.128 R72, [R243+0x1800] ;  /* 0x00180000f3487984 */ /* 0x000fe80000000c00 */
[----:B------:R-:W4:Y:S04]  /*361d0*/  LDS.128 R116, [R252] ;  /* 0x00000000fc747984 */ /* 0x000f280000000c00 */
[----:B------:R-:W-:Y:S04]  /*361e0*/  LDS.128 R100, [R252+0x800] ;  /* 0x00080000fc647984 */ /* 0x000fe80000000c00 */
[----:B------:R-:W-:Y:S04]  /*361f0*/  LDS.128 R84, [R252+0x1000] ;  /* 0x00100000fc547984 */ /* 0x000fe80000000c00 */
[----:B------:R-:W-:Y:S04]  /*36200*/  LDS.128 R8, [R252+0x1800] ;  /* 0x00180000fc087984 */ /* 0x000fe80000000c00 */
[----:B------:R-:W1:Y:S04]  /*36210*/  LDS.128 R112, [R3] ;  /* 0x0000000003707984 */ /* 0x000e680000000c00 */
[----:B------:R-:W1:Y:S04]  /*36220*/  LDS.128 R96, [R3+0x800] ;  /* 0x0008000003607984 */ /* 0x000e680000000c00 */
[----:B------:R-:W1:Y:S04]  /*36230*/  LDS.128 R80, [R3+0x1000] ;  /* 0x0010000003507984 */ /* 0x000e680000000c00 */
[----:B------:R-:W1:Y:S04]  /*36240*/  LDS.128 R4, [R3+0x1800] ;  /* 0x0018000003047984 */ /* 0x000e680000000c00 */
[----:B------:R-:W-:Y:S06]  /*36250*/  BAR.SYNC.DEFER_BLOCKING 0x0 ;  /* 0x0000000000007b1d */ /* 0x000fec0000010000 */
[----:B-----5:R5:W-:Y:S04]  /*36260*/  STS.128 [R0], R140 ;  /* 0x0000008c00007388 */ /* 0x020be80000000c00 */
[----:B-----5:R-:W5:Y:S04]  /*36270*/  LDL.LU R140, [R1+0x1a4] ;  /* 0x0001a400018c7983 */ /* 0x020f680000300800 */
[----:B------:R-:W5:Y:S04]  /*36280*/  LDL.LU R141, [R1+0x194] ;  /* 0x00019400018d7983 */ /* 0x000f680000300800 */
[----:B------:R-:W5:Y:S04]  /*36290*/  LDL.LU R142, [R1+0x184] ;  /* 0x00018400018e7983 */ /* 0x000f680000300800 */
[----:B------:R-:W5:Y:S04]  /*362a0*/  LDL.LU R143, [R1+0x174] ;  /* 0x00017400018f7983 */ /* 0x000f680000300800 */
[----:B------:R-:W2:Y:S04]  /*362b0*/  LDL.LU R144, [R1+0x1a8] ;  /* 0x0001a80001907983 */ /* 0x000ea80000300800 */
[----:B------:R-:W2:Y:S04]  /*362c0*/  LDL.LU R145, [R1+0x198] ;  /* 0x0001980001917983 */ /* 0x000ea80000300800 */
[----:B------:R-:W2:Y:S04]  /*362d0*/  LDL.LU R146, [R1+0x188] ;  /* 0x0001880001927983 */ /* 0x000ea80000300800 */
[----:B------:R-:W2:Y:S04]  /*362e0*/  LDL.LU R147, [R1+0x178] ;  /* 0x0001780001937983 */ /* 0x000ea80000300800 */
[----:B-----5:R5:W-:Y:S04]  /*362f0*/  STS.128 [R0+0x400], R140 ;  /* 0x0004008c00007388 */ /* 0x020be80000000c00 */
[----:B-----5:R-:W5:Y:S04]  /*36300*/  LDL.LU R140, [R1+0x1ac] ;  /* 0x0001ac00018c7983 */ /* 0x020f680000300800 */
[----:B------:R-:W5:Y:S04]  /*36310*/  LDL.LU R141, [R1+0x19c] ;  /* 0x00019c00018d7983 */ /* 0x000f680000300800 */
[----:B------:R-:W5:Y:S04]  /*36320*/  LDL.LU R142, [R1+0x18c] ;  /* 0x00018c00018e7983 */ /* 0x000f680000300800 */
[----:B------:R-:W5:Y:S04]  /*36330*/  LDL.LU R143, [R1+0x17c] ;  /* 0x00017c00018f7983 */ /* 0x000f680000300800 */
[----:B--2---:R2:W-:Y:S02]  /*36340*/  STS.128 [R0+0x80], R144 ;  /* 0x0000809000007388 */ /* 0x0045e40000000c00 */
[----:B--2---:R-:W-:-:S02]  /*36350*/  IMAD.MOV.U32 R147, RZ, RZ, R49 ;  /* 0x000000ffff937224 */ /* 0x004fc400078e0031 */
[----:B------:R-:W-:Y:S01]  /*36360*/  IMAD.MOV.U32 R49, RZ, RZ, R131 ;  /* 0x000000ffff317224 */ /* 0x000fe200078e0083 */
[----:B-----5:R2:W-:Y:S02]  /*36370*/  STS.128 [R0+0x480], R140 ;  /* 0x0004808c00007388 */ /* 0x0205e40000000c00 */
[----:B--2---:R-:W-:Y:S02]  /*36380*/  IMAD.MOV.U32 R140, RZ, RZ, R124 ;  /* 0x000000ffff8c7224 */ /* 0x004fe400078e007c */
[----:B------:R-:W-:Y:S02]  /*36390*/  IMAD.MOV.U32 R141, RZ, RZ, R128 ;  /* 0x000000ffff8d7224 */ /* 0x000fe400078e0080 */
[----:B------:R-:W-:Y:S02]  /*363a0*/  IMAD.MOV.U32 R142, RZ, RZ, R132 ;  /* 0x000000ffff8e7224 */ /* 0x000fe400078e0084 */
[----:B------:R-:W-:Y:S02]  /*363b0*/  IMAD.MOV.U32 R143, RZ, RZ, R48 ;  /* 0x000000ffff8f7224 */ /* 0x000fe400078e0030 */
[----:B------:R-:W-:-:S03]  /*363c0*/  IMAD.MOV.U32 R48, RZ, RZ, R127 ;  /* 0x000000ffff307224 */ /* 0x000fc600078e007f */
[----:B------:R2:W-:Y:S02]  /*363d0*/  STS.128 [R0+0x100], R140 ;  /* 0x0001008c00007388 */ /* 0x0005e40000000c00 */
[----:B--2---:R-:W-:Y:S02]  /*363e0*/  IMAD.MOV.U32 R143, RZ, RZ, R50 ;  /* 0x000000ffff8f7224 */ /* 0x004fe400078e0032 */
[----:B------:R-:W-:-:S05]  /*363f0*/  IMAD.MOV.U32 R50, RZ, RZ, R135 ;  /* 0x000000ffff327224 */ /* 0x000fca00078e0087 */
[----:B------:R2:W-:Y:S04]  /*36400*/  STS.128 [R0+0x580], R48 ;  /* 0x0005803000007388 */ /* 0x0005e80000000c00 */
[----:B--2---:R-:W2:Y:S04]  /*36410*/  LDL.LU R48, [R1+0x280] ;  /* 0x0002800001307983 */ /* 0x004ea80000300800 */
[----:B------:R-:W2:Y:S04]  /*36420*/  LDL.LU R49, [R1+0x270] ;  /* 0x0002700001317983 */ /* 0x000ea80000300800 */
[----:B------:R-:W2:Y:S04]  /*36430*/  LDL.LU R50, [R1+0x240] ;  /* 0x0002400001327983 */ /* 0x000ea80000300800 */
[----:B------:R-:W2:Y:S01]  /*36440*/  LDL.LU R51, [R1+0x230] ;  /* 0x0002300001337983 */ /* 0x000ea20000300800 */
        /* <DEDUP_REMOVED lines=17> */
[----:B------:R-:W4:Y:S04]  /*36560*/  LDL.LU R241, [R1+0xf24] ;  /* 0x000f240001f17983 */ /* 0x000f280000300800 */
[----:B------:R-:W4:Y:S04]  /*36570*/  LDL.LU R240, [R1+0xe40] ;  /* 0x000e400001f07983 */ /* 0x000f280000300800 */
[----:B------:R-:W4:Y:S04]  /*36580*/  LDL.LU R196, [R1+0x160] ;  /* 0x0001600001c47983 */ /* 0x000f280000300800 */
[----:B------:R-:W4:Y:S04]  /*36590*/  LDL.LU R197, [R1+0x150] ;  /* 0x0001500001c57983 */ /* 0x000f280000300800 */
[----:B------:R-:W4:Y:S04]  /*365a0*/  LDL.LU R198, [R1+0x140] ;  /* 0x0001400001c67983 */ /* 0x000f280000300800 */
[----:B------:R-:W4:Y:S01]  /*365b0*/  LDL.LU R199, [R1+0x130] ;  /* 0x0001300001c77983 */ /* 0x000f220000300800 */
[----:B------:R-:W-:-:S02]  /*365c0*/  IMAD.MOV.U32 R146, RZ, RZ, R133 ;  /* 0x000000ffff927224 */ /* 0x000fc400078e0085 */
[----:B------:R-:W-:Y:S01]  /*365d0*/  IMAD.MOV.U32 R142, RZ, RZ, R134 ;  /* 0x000000ffff8e7224 */ /* 0x000fe200078e0086 */
[----:B-----5:R5:W-:Y:S01]  /*365e0*/  STS.128 [R0+0x600], R124 ;  /* 0x0006007c00007388 */ /* 0x020be20000000c00 */
[----:B------:R-:W-:-:S03]  /*365f0*/  IMAD.MOV.U32 R135, RZ, RZ, R226 ;  /* 0x000000ffff877224 */ /* 0x000fc600078e00e2 */
[----:B---3--:R3:W-:Y:S01]  /*36600*/  STS.128 [R0+0x280], R128 ;  /* 0x0002808000007388 */ /* 0x0087e20000000c00 */
[----:B------:R-:W-:Y:S02]  /*36610*/  IMAD.MOV.U32 R132, RZ, RZ, R238 ;  /* 0x000000ffff847224 */ /* 0x000fe400078e00ee */
[----:B------:R-:W-:Y:S02]  /*36620*/  IMAD.MOV.U32 R133, RZ, RZ, R234 ;  /* 0x000000ffff857224 */ /* 0x000fe400078e00ea */
[----:B------:R-:W-:Y:S02]  /*36630*/  IMAD.MOV.U32 R134, RZ, RZ, R230 ;  /* 0x000000ffff867224 */ /* 0x000fe400078e00e6 */
[----:B------:R-:W-:Y:S02]  /*36640*/  IMAD.MOV.U32 R226, RZ, RZ, R231 ;  /* 0x000000ffffe27224 */ /* 0x000fe400078e00e7 */
[----:B-----5:R-:W-:Y:S02]  /*36650*/  IMAD.MOV.U32 R127, RZ, RZ, R224 ;  /* 0x000000ffff7f7224 */ /* 0x020fe400078e00e0 */
[----:B------:R-:W-:-:S02]  /*36660*/  IMAD.MOV.U32 R124, RZ, RZ, R236 ;  /* 0x000000ffff7c7224 */ /* 0x000fc400078e00ec */
[----:B---3--:R-:W-:Y:S01]  /*36670*/  IMAD.MOV.U32 R131, RZ, RZ, R225 ;  /* 0x000000ffff837224 */ /* 0x008fe200078e00e1 */
[----:B------:R-:W-:Y:S01]  /*36680*/  MOV R128, R237 ;  /* 0x000000ed00807202 */ /* 0x000fe20000000f00 */
        /* <DEDUP_REMOVED lines=8> */
[----:B------:R-:W-:Y:S04]  /*36710*/  STS.128 [R0+0x300], R124 ;  /* 0x0003007c00007388 */ /* 0x000fe80000000c00 */
[----:B------:R-:W-:Y:S04]  /*36720*/  STS.128 [R0+0x700], R128 ;  /* 0x0007008000007388 */ /* 0x000fe80000000c00 */
[----:B------:R-:W-:Y:S04]  /*36730*/  STS.128 [R0+0x380], R132 ;  /* 0x0003808400007388 */ /* 0x000fe80000000c00 */
[----:B------:R-:W-:Y:S04]  /*36740*/  STS.128 [R0+0x780], R224 ;  /* 0x000780e000007388 */ /* 0x000fe80000000c00 */
        /* <DEDUP_REMOVED lines=10> */
[----:B------:R-:W5:Y:S04]  /*367f0*/  LDS.128 R180, [R252] ;  /* 0x00000000fcb47984 */ /* 0x000f680000000c00 */
        /* <DEDUP_REMOVED lines=8> */
[----:B----4-:R4:W-:Y:S04]  /*36880*/  STS.128 [R0], R196 ;  /* 0x000000c400007388 */ /* 0x0109e80000000c00 */
[----:B----4-:R-:W4:Y:S04]  /*36890*/  LDL.LU R196, [R1+0x164] ;  /* 0x0001640001c47983 */ /* 0x010f280000300800 */
[----:B------:R-:W4:Y:S04]  /*368a0*/  LDL.LU R197, [R1+0x154] ;  /* 0x0001540001c57983 */ /* 0x000f280000300800 */
[----:B------:R-:W4:Y:S04]  /*368b0*/  LDL.LU R198, [R1+0x144] ;  /* 0x0001440001c67983 */ /* 0x000f280000300800 */
[----:B------:R-:W4:Y:S04]  /*368c0*/  LDL.LU R199, [R1+0x134] ;  /* 0x0001340001c77983 */ /* 0x000f280000300800 */
[----:B------:R-:W2:Y:S04]  /*368d0*/  LDL.LU R200, [R1+0x168] ;  /* 0x0001680001c87983 */ /* 0x000ea80000300800 */
[----:B------:R-:W2:Y:S04]  /*368e0*/  LDL.LU R201, [R1+0x158] ;  /* 0x0001580001c97983 */ /* 0x000ea80000300800 */
[----:B------:R-:W2:Y:S04]  /*368f0*/  LDL.LU R202, [R1+0x148] ;  /* 0x0001480001ca7983 */ /* 0x000ea80000300800 */
[----:B------:R-:W2:Y:S04]  /*36900*/  LDL.LU R203, [R1+0x138] ;  /* 0x0001380001cb7983 */ /* 0x000ea80000300800 */
[----:B----4-:R4:W-:Y:S04]  /*36910*/  STS.128 [R0+0x400], R196 ;  /* 0x000400c400007388 */ /* 0x0109e80000000c00 */
[----:B----4-:R-:W4:Y:S04]  /*36920*/  LDL.LU R196, [R1+0x16c] ;  /* 0x00016c0001c47983 */ /* 0x010f280000300800 */
[----:B------:R-:W4:Y:S04]  /*36930*/  LDL.LU R197, [R1+0x15c] ;  /* 0x00015c0001c57983 */ /* 0x000f280000300800 */
[----:B------:R-:W4:Y:S04]  /*36940*/  LDL.LU R198, [R1+0x14c] ;  /* 0x00014c0001c67983 */ /* 0x000f280000300800 */
[----:B------:R-:W4:Y:S04]  /*36950*/  LDL.LU R199, [R1+0x13c] ;  /* 0x00013c0001c77983 */ /* 0x000f280000300800 */
[----:B--2---:R2:W-:Y:S02]  /*36960*/  STS.128 [R0+0x80], R200 ;  /* 0x000080c800007388 */ /* 0x0045e40000000c00 */
[----:B--2---:R-:W-:-:S02]  /*36970*/  IMAD.MOV.U32 R203, RZ, RZ, R37 ;  /* 0x000000ffffcb7224 */ /* 0x004fc400078e0025 */
[----:B------:R-:W-:Y:S02]  /*36980*/  IMAD.MOV.U32 R37, RZ, RZ, R47 ;  /* 0x000000ffff257224 */ /* 0x000fe400078e002f */
[----:B------:R-:W-:Y:S02]  /*36990*/  IMAD.MOV.U32 R201, RZ, RZ, R45 ;  /* 0x000000ffffc97224 */ /* 0x000fe400078e002d */
[----:B------:R-:W-:Y:S02]  /*369a0*/  IMAD.MOV.U32 R202, RZ, RZ, R53 ;  /* 0x000000ffffca7224 */ /* 0x000fe400078e0035 */
[----:B------:R-:W-:Y:S02]  /*369b0*/  IMAD.MOV.U32 R47, RZ, RZ, R189 ;  /* 0x000000ffff2f7224 */ /* 0x000fe400078e00bd */
[----:B------:R-:W-:Y:S02]  /*369c0*/  IMAD.MOV.U32 R200, RZ, RZ, R57 ;  /* 0x000000ffffc87224 */ /* 0x000fe400078e0039 */
[----:B------:R-:W-:Y:S01]  /*369d0*/  IMAD.MOV.U32 R57, RZ, RZ, R216 ;  /* 0x000000ffff397224 */ /* 0x000fe200078e00d8 */
[----:B----4-:R2:W-:Y:S02]  /*369e0*/  STS.128 [R0+0x480], R196 ;  /* 0x000480c400007388 */ /* 0x0105e40000000c00 */
[----:B--2---:R-:W-:-:S02]  /*369f0*/  IMAD.MOV.U32 R196, RZ, RZ, R56 ;  /* 0x000000ffffc47224 */ /* 0x004fc400078e0038 */
[----:B------:R-:W-:Y:S02]  /*36a00*/  IMAD.MOV.U32 R197, RZ, RZ, R44 ;  /* 0x000000ffffc57224 */ /* 0x000fe400078e002c */
[----:B------:R-:W-:Y:S02]  /*36a10*/  IMAD.MOV.U32 R198, RZ, RZ, R52 ;  /* 0x000000ffffc67224 */ /* 0x000fe400078e0034 */
[----:B------:R-:W-:Y:S02]  /*36a20*/  IMAD.MOV.U32 R199, RZ, RZ, R36 ;  /* 0x000000ffffc77224 */ /* 0x000fe400078e0024 */
[----:B------:R-:W-:-:S03]  /*36a30*/  IMAD.MOV.U32 R36, RZ, RZ, R59 ;  /* 0x000000ffff247224 */ /* 0x000fc600078e003b */
[----:B------:R2:W-:Y:S02]  /*36a40*/  STS.128 [R0+0x100], R196 ;  /* 0x000100c400007388 */ /* 0x0005e40000000c00 */
[----:B--2---:R-:W-:Y:S01]  /*36a50*/  IMAD.MOV.U32 R196, RZ, RZ, R58 ;  /* 0x000000ffffc47224 */ /* 0x004fe200078e003a */
[----:B------:R-:W-:Y:S01]  /*36a60*/  MOV R198, R54 ;  /* 0x0000003600c67202 */ /* 0x000fe20000000f00 */
[----:B------:R-:W-:Y:S02]  /*36a70*/  IMAD.MOV.U32 R197, RZ, RZ, R46 ;  /* 0x000000ffffc57224 */ /* 0x000fe400078e002e */
[----:B------:R-:W-:Y:S02]  /*36a80*/  IMAD.MOV.U32 R199, RZ, RZ, R38 ;  /* 0x000000ffffc77224 */ /* 0x000fe400078e0026 */
[----:B------:R-:W-:-:S03]  /*36a90*/  IMAD.MOV.U32 R38, RZ, RZ, R55 ;  /* 0x000000ffff267224 */ /* 0x000fc600078e0037 */
[----:B------:R2:W-:Y:S04]  /*36aa0*/  STS.128 [R0+0x180], R196 ;  /* 0x000180c400007388 */ /* 0x0005e80000000c00 */
[----:B------:R4:W-:Y:S04]  /*36ab0*/  STS.128 [R0+0x580], R36 ;  /* 0x0005802400007388 */ /* 0x0009e80000000c00 */
[----:B--2---:R-:W2:Y:S04]  /*36ac0*/  LDL.LU R197, [R1+0x304] ;  /* 0x0003040001c57983 */ /* 0x004ea80000300800 */
[----:B----4-:R-:W4:Y:S04]  /*36ad0*/  LDL.LU R36, [R1+0x220] ;  /* 0x0002200001247983 */ /* 0x010f280000300800 */
[----:B------:R-:W4:Y:S04]  /*36ae0*/  LDL.LU R37, [R1+0x210] ;  /* 0x0002100001257983 */ /* 0x000f280000300800 */
[----:B------:R-:W2:Y:S04]  /*36af0*/  LDL.LU R44, [R1+0x224] ;  /* 0x00022400012c7983 */ /* 0x000ea80000300800 */
[----:B------:R-:W2:Y:S04]  /*36b00*/  LDL.LU R45, [R1+0x214] ;  /* 0x00021400012d7983 */ /* 0x000ea80000300800 */
[----:B------:R-:W3:Y:S04]  /*36b10*/  LDL.LU R52, [R1+0x228] ;  /* 0x0002280001347983 */ /* 0x000ee80000300800 */
[----:B------:R-:W3:Y:S01]  /*36b20*/  LDL.LU R53, [R1+0x218] ;  /* 0x0002180001357983 */ /* 0x000ee20000300800 */
[----:B------:R-:W-:-:S03]  /*36b30*/  IMAD.MOV.U32 R39, RZ, RZ, R188 ;  /* 0x000000ffff277224 */ /* 0x000fc600078e00bc */
[----:B------:R-:W5:Y:S04]  /*36b40*/  LDL.LU R188, [R1+0x22c] ;  /* 0x00022c0001bc7983 */ /* 0x000f680000300800 */
[----:B------:R-:W5:Y:S01]  /*36b50*/  LDL.LU R189, [R1+0x21c] ;  /* 0x00021c0001bd7983 */ /* 0x000f620000300800 */
[----:B------:R-:W-:-:S03]  /*36b60*/  IMAD.MOV.U32 R38, RZ, RZ, R176 ;  /* 0x000000ffff267224 */ /* 0x000fc600078e00b0 */
[----:B------:R-:W5:Y:S04]  /*36b70*/  LDL.LU R196, [R1+0xe88] ;  /* 0x000e880001c47983 */ /* 0x000f680000300800 */
[----:B------:R-:W5:Y:S01]  /*36b80*/  LDL.LU R176, [R1+0xea8] ;  /* 0x000ea80001b07983 */ /* 0x000f620000300800 */
[----:B------:R-:W-:Y:S02]  /*36b90*/  IMAD.MOV.U32 R56, RZ, RZ, R220 ;  /* 0x000000ffff387224 */ /* 0x000fe400078e00dc */
[----:B------:R-:W-:Y:S01]  /*36ba0*/  IMAD.MOV.U32 R58, RZ, RZ, R212 ;  /* 0x000000ffff3a7224 */ /* 0x000fe200078e00d4 */
[----:B------:R-:W5:Y:S01]  /*36bb0*/  LDL.LU R242, [R1+0x20] ;  /* 0x0000200001f27983 */ /* 0x000f620000300800 */
[----:B------:R-:W-:Y:S02]  /*36bc0*/  IMAD.MOV.U32 R59, RZ, RZ, R208 ;  /* 0x000000ffff3b7224 */ /* 0x000fe400078e00d0 */
[----:B------:R-:W-:-:S02]  /*36bd0*/  IMAD.MOV.U32 R54, RZ, RZ, R178 ;  /* 0x000000ffff367224 */ /* 0x000fc400078e00b2 */
[----:B------:R-:W-:Y:S01]  /*36be0*/  IMAD.MOV.U32 R46, RZ, RZ, R177 ;  /* 0x000000ffff2e7224 */ /* 0x000fe200078e00b1 */
[----:B------:R-:W5:Y:S04]  /*36bf0*/  LDL.LU R178, [R1+0xea4] ;  /* 0x000ea40001b27983 */ /* 0x000f680000300800 */
[----:B------:R1:W-:Y:S04]  /*36c00*/  STS.128 [R0+0x300], R56 ;  /* 0x0003003800007388 */ /* 0x0003e80000000c00 */
[----:B------:R-:W5:Y:S04]  /*36c10*/  LDL.LU R177, [R1+0xea0] ;  /* 0x000ea00001b17983 */ /* 0x000f680000300800 */
[----:B-1----:R-:W5:Y:S01]  /*36c20*/  LDL.LU R58, [R1+0xeac] ;  /* 0x000eac00013a7983 */ /* 0x002f620000300800 */
[----:B------:R-:W-:-:S02]  /*36c30*/  IMAD.MOV.U32 R55, RZ, RZ, R190 ;  /* 0x000000ffff377224 */ /* 0x000fc400078e00be */
[----:B------:R-:W-:Y:S01]  /*36c40*/  IMAD.MOV.U32 R190, RZ, RZ, R179 ;  /* 0x000000ffffbe7224 */ /* 0x000fe200078e00b3 */
[----:B------:R-:W-:Y:S01]  /*36c50*/  STS.128 [R0+0x500], R200 ;  /* 0x000500c800007388 */ /* 0x000fe20000000c00 */
[----:B------:R-:W-:-:S03]  /*36c60*/  IMAD.MOV.U32 R212, RZ, RZ, R222 ;  /* 0x000000ffffd47224 */ /* 0x000fc600078e00de */
[----:B------:R-:W5:Y:S01]  /*36c70*/  LDL.LU R57, [R1+0xeb0] ;  /* 0x000eb00001397983 */ /* 0x000f620000300800 */
[----:B------:R-:W-:-:S04]  /*36c80*/  ISETP.GE.AND P0, PT, R240, c[0x0][0x178], PT ;  /* 0x00005e00f0007a0c */ /* 0x000fc80003f06270 */
[----:B------:R-:W-:Y:S02]  /*36c90*/  ISETP.LT.AND P4, PT, R241, c[0x0][0x17c], !P0 ;  /* 0x00005f00f1007a0c */ /* 0x000fe40004781270 */
[----:B------:R-:W5:Y:S04]  /*36ca0*/  LDL.LU R241, [R1+0x10] ;  /* 0x0000100001f17983 */ /* 0x000f680000300800 */
[----:B----4-:R1:W-:Y:S04]  /*36cb0*/  STS.128 [R0+0x200], R36 ;  /* 0x0002002400007388 */ /* 0x0103e80000000c00 */
[----:B--2---:R2:W-:Y:S04]  /*36cc0*/  STS.128 [R0+0x600], R44 ;  /* 0x0006002c00007388 */ /* 0x0045e80000000c00 */
[----:B---3--:R3:W-:Y:S01]  /*36cd0*/  STS.128 [R0+0x280], R52 ;  /* 0x0002803400007388 */ /* 0x0087e20000000c00 */
[----:B-1----:R-:W-:-:S02]  /*36ce0*/  IMAD.MOV.U32 R38, RZ, RZ, R213 ;  /* 0x000000ffff267224 */ /* 0x002fc400078e00d5 */
[----:B------:R-:W-:Y:S02]  /*36cf0*/  IMAD.MOV.U32 R36, RZ, RZ, R221 ;  /* 0x000000ffff247224 */ /* 0x000fe400078e00dd */
[----:B------:R-:W-:Y:S02]  /*36d00*/  IMAD.MOV.U32 R37, RZ, RZ, R217 ;  /* 0x000000ffff257224 */ /* 0x000fe400078e00d9 */
[----:B------:R-:W-:Y:S01]  /*36d10*/  IMAD.MOV.U32 R213, RZ, RZ, R218 ;  /* 0x000000ffffd57224 */ /* 0x000fe200078e00da */
[----:B--2---:R-:W-:Y:S01]  /*36d20*/  MOV R44, R223 ;  /* 0x000000df002c7202 */ /* 0x004fe20000000f00 */
[----:B------:R-:W-:Y:S02]  /*36d30*/  IMAD.MOV.U32 R46, RZ, RZ, R215 ;  /* 0x000000ffff2e7224 */ /* 0x000fe400078e00d7 */
[----:B------:R-:W-:Y:S02]  /*36d40*/  IMAD.MOV.U32 R45, RZ, RZ, R219 ;  /* 0x000000ffff2d7224 */ /* 0x000fe400078e00db */
[----:B------:R-:W-:-:S02]  /*36d50*/  IMAD.MOV.U32 R39, RZ, RZ, R209 ;  /* 0x000000ffff277224 */ /* 0x000fc400078e00d1 */
[----:B------:R-:W-:Y:S02]  /*36d60*/  IMAD.MOV.U32 R215, RZ, RZ, R210 ;  /* 0x000000ffffd77224 */ /* 0x000fe400078e00d2 */
[----:B---3--:R-:W-:Y:S02]  /*36d70*/  IMAD R55, R240, c[0x0][0x194], RZ ;  /* 0x00006500f0377a24 */ /* 0x008fe400078e02ff */
[----:B------:R-:W-:Y:S01]  /*36d80*/  IMAD.MOV.U32 R47, RZ, RZ, R211 ;  /* 0x000000ffff2f7224 */ /* 0x000fe200078e00d3 */
[----:B-----5:R-:W-:Y:S01]  /*36d90*/  STS.128 [R0+0x680], R188 ;  /* 0x000680bc00007388 */ /* 0x020fe20000000c00 */
[----:B------:R-:W-:Y:S01]  /*36da0*/  IMAD R53, R197, c[0x0][0x198], RZ ;  /* 0x00006600c5357a24 */ /* 0x000fe200078e02ff */
[C---:B------:R-:W-:Y:S02]  /*36db0*/  LEA R54, P2, R55.reuse, c[0x0][0x170], 0x2 ;  /* 0x00005c0037367a11 */ /* 0x040fe400078410ff */
[----:B------:R-:W-:Y:S04]  /*36dc0*/  STS.128 [R0+0x700], R36 ;  /* 0x0007002400007388 */ /* 0x000fe80000000c00 */
[----:B------:R-:W-:Y:S04]  /*36dd0*/  STS.128 [R0+0x380], R212 ;  /* 0x000380d400007388 */ /* 0x000fe80000000c00 */
[----:B------:R1:W-:Y:S01]  /*36de0*/  STS.128 [R0+0x780], R44 ;  /* 0x0007802c00007388 */ /* 0x0003e20000000c00 */
[----:B------:R-:W-:-:S03]  /*36df0*/  LEA.HI.X.SX32 R55, R55, c[0x0][0x174], 0x2, P2 ;  /* 0x00005d0037377a11 */ /* 0x000fc600010f16ff */
[----:B------:R-:W-:Y:S01]  /*36e00*/  BAR.SYNC.DEFER_BLOCKING 0x0 ;  /* 0x0000000000007b1d */ /* 0x000fe20000010000 */
[----:B------:R-:W-:-:S04]  /*36e10*/  LEA R52, P2, R53, R54, 0x2 ;  /* 0x0000003635347211 */ /* 0x000fc800078410ff */
[----:B------:R-:W-:Y:S02]  /*36e20*/  LEA.HI.X.SX32 R53, R53, R55, 0x2, P2 ;  /* 0x0000003735357211 */ /* 0x000fe400010f16ff */
[C---:B------:R-:W-:Y:S02]  /*36e30*/  ISETP.LT.AND P2, PT, R176.reuse, c[0x0][0x17c], !P0 ;  /* 0x00005f00b0007a0c */ /* 0x040fe40004741270 */
[----:B------:R-:W-:Y:S01]  /*36e40*/  ISETP.LT.AND P3, PT, R197, c[0x0][0x17c], !P0 ;  /* 0x00005f00c5007a0c */ /* 0x000fe20004761270 */
[----:B-1----:R-:W-:Y:S02]  /*36e50*/  IMAD R0, R176, c[0x0][0x198], RZ ;  /* 0x00006600b0007a24 */ /* 0x002fe400078e02ff */
[----:B------:R-:W2:Y:S01]  /*36e60*/  LDL.LU R176, [R1+0xe9c] ;  /* 0x000e9c0001b07983 */ /* 0x000ea20000300800 */
[C---:B------:R-:W-:Y:S01]  /*36e70*/  IMAD R56, R196.reuse, c[0x0][0x198], RZ ;  /* 0x00006600c4387a24 */ /* 0x040fe200078e02ff */
[----:B------:R-:W-:Y:S02]  /*36e80*/  ISETP.LT.AND P1, PT, R196, c[0x0][0x17c], !P0 ;  /* 0x00005f00c4007a0c */ /* 0x000fe40004721270 */
[----:B------:R-:W3:Y:S01]  /*36e90*/  LDL.LU R59, [R1+0xe98] ;  /* 0x000e9800013b7983 */ /* 0x000ee20000300800 */
[----:B------:R-:W-:-:S02]  /*36ea0*/  LEA R38, P6, R0, R54, 0x2 ;  /* 0x0000003600267211 */ /* 0x000fc400078c10ff */
[----:B------:R-:W-:Y:S01]  /*36eb0*/  LEA R36, P5, R56, R54, 0x2 ;  /* 0x0000003638247211 */ /* 0x000fe200078a10ff */
[----:B------:R-:W4:Y:S01]  /*36ec0*/  LDL.LU R47, [R1+0xeb4] ;  /* 0x000eb400012f7983 */ /* 0x000f220000300800 */
[-C--:B------:R-:W-:Y:S02]  /*36ed0*/  LEA.HI.X.SX32 R39, R0, R55.reuse, 0x2, P6 ;  /* 0x0000003700277211 */ /* 0x080fe400030f16ff */
[----:B------:R-:W-:Y:S01]  /*36ee0*/  LEA.HI.X.SX32 R37, R56, R55, 0x2, P5 ;  /* 0x0000003738257211 */ /* 0x000fe200028f16ff */
[----:B------:R1:W-:Y:S01]  /*36ef0*/  @P3 STG.E [R52.64], R242 ;  /* 0x000000f234003986 */ /* 0x0003e2000c10190a */
[----:B------:R-:W-:-:S03]  /*36f00*/  IMAD R0, R58, c[0x0][0x198], RZ ;  /* 0x000066003a007a24 */ /* 0x000fc600078e02ff */
[----:B------:R5:W-:Y:S04]  /*36f10*/  @P1 STG.E [R36.64], R244 ;  /* 0x000000f424001986 */ /* 0x000be8000c10190a */
[----:B------:R5:W-:Y:S04]  /*36f20*/  @P2 STG.E [R38.64], R68 ;  /* 0x0000004426002986 */ /* 0x000be8000c10190a */
[----:B-1----:R-:W4:Y:S01]  /*36f30*/  LDL.LU R53, [R1+0xec0] ;  /* 0x000ec00001357983 */ /* 0x002f220000300800 */
[----:B------:R-:W-:-:S03]  /*36f40*/  ISETP.LT.AND P2, PT, R58, c[0x0][0x17c], !P0 ;  /* 0x00005f003a007a0c */ /* 0x000fc60004741270 */
[----:B------:R-:W4:Y:S04]  /*36f50*/  LDL.LU R242, [R1] ;  /* 0x0000000001f27983 */ /* 0x000f280000300800 */
[----:B------:R-:W4:Y:S01]  /*36f60*/  LDL.LU R58, [R1+0xebc] ;  /* 0x000ebc00013a7983 */ /* 0x000f220000300800 */
[C---:B------:R-:W-:Y:S01]  /*36f70*/  IMAD R45, R178.reuse, c[0x0][0x198], RZ ;  /* 0x00006600b22d7a24 */ /* 0x040fe200078e02ff */
[----:B------:R-:W-:-:S04]  /*36f80*/  ISETP.LT.AND P3, PT, R178, c[0x0][0x17c], !P0 ;  /* 0x00005f00b2007a0c */ /* 0x000fc80004761270 */
[-C--:B-----5:R-:W-:Y:S01]  /*36f90*/  LEA R36, P5, R45, R54.reuse, 0x2 ;  /* 0x000000362d247211 */ /* 0x0a0fe200078a10ff */
[C---:B------:R-:W-:Y:S01]  /*36fa0*/  IMAD R46, R177.reuse, c[0x0][0x198], RZ ;  /* 0x00006600b12e7a24 */ /* 0x040fe200078e02ff */
[----:B------:R-:W-:Y:S02]  /*36fb0*/  ISETP.LT.AND P1, PT, R177, c[0x0][0x17c], !P0 ;  /* 0x00005f00b1007a0c */ /* 0x000fe40004721270 */
[----:B------:R-:W-:Y:S02]  /*36fc0*/  LEA.HI.X.SX32 R37, R45, R55, 0x2, P5 ;  /* 0x000000372d257211 */ /* 0x000fe400028f16ff */
[----:B------:R-:W-:-:S03]  /*36fd0*/  LEA R44, P6, R46, R54, 0x2 ;  /* 0x000000362e2c7211 */ /* 0x000fc600078c10ff */
[----:B------:R1:W-:Y:S01]  /*36fe0*/  @P3 STG.E [R36.64], R64 ;  /* 0x0000004024003986 */ /* 0x0003e2000c10190a */
[C---:B------:R-:W-:Y:S02]  /*36ff0*/  ISETP.LT.AND P3, PT, R57.reuse, c[0x0][0x17c], !P0 ;  /* 0x00005f0039007a0c */ /* 0x040fe40004761270 */
[-C--:B------:R-:W-:Y:S02]  /*37000*/  LEA R38, P5, R0, R54.reuse, 0x2 ;  /* 0x0000003600267211 */ /* 0x080fe400078a10ff */
[-C--:B------:R-:W-:Y:S01]  /*37010*/  LEA.HI.X.SX32 R45, R46, R55.reuse, 0x2, P6 ;  /* 0x000000372e2d7211 */ /* 0x080fe200030f16ff */
[----:B-1----:R-:W-:Y:S02]  /*37020*/  IMAD R37, R57, c[0x0][0x198], RZ ;  /* 0x0000660039257a24 */ /* 0x002fe400078e02ff */
[----:B------:R-:W5:Y:S01]  /*37030*/  LDL.LU R57, [R1+0xeb8] ;  /* 0x000eb80001397983 */ /* 0x000f620000300800 */
[-C--:B------:R-:W-:Y:S02]  /*37040*/  LEA.HI.X.SX32 R39, R0, R55.reuse, 0x2, P5 ;  /* 0x0000003700277211 */ /* 0x080fe400028f16ff */
[C---:B------:R-:W-:Y:S01]  /*37050*/  LEA R36, P6, R37.reuse, R54, 0x2 ;  /* 0x0000003625247211 */ /* 0x040fe200078c10ff */
[----:B------:R-:W-:Y:S04]  /*37060*/  @P1 STG.E [R44.64], R241 ;  /* 0x000000f12c001986 */ /* 0x000fe8000c10190a */
[----:B------:R-:W5:Y:S01]  /*37070*/  LDL.LU R56, [R1+0xe94] ;  /* 0x000e940001387983 */ /* 0x000f620000300800 */
[----:B------:R-:W-:-:S03]  /*37080*/  LEA.HI.X.SX32 R37, R37, R55, 0x2, P6 ;  /* 0x0000003725257211 */ /* 0x000fc600030f16ff */
[----:B------:R-:W5:Y:S04]  /*37090*/  LDL.LU R52, [R1+0xe90] ;  /* 0x000e900001347983 */ /* 0x000f680000300800 */
[----:B------:R1:W-:Y:S04]  /*370a0*/  @P2 STG.E [R38.64], R204 ;  /* 0x000000cc26002986 */ /* 0x0003e8000c10190a */
[----:B------:R1:W-:Y:S01]  /*370b0*/  @P3 STG.E [R36.64], R60 ;  /* 0x0000003c24003986 */ /* 0x0003e2000c10190a */
[C---:B--2---:R-:W-:Y:S01]  /*370c0*/  IMAD R0, R176.reuse, c[0x0][0x198], RZ ;  /* 0x00006600b0007a24 */ /* 0x044fe200078e02ff */
[----:B------:R-:W-:-:S04]  /*370d0*/  ISETP.LT.AND P1, PT, R176, c[0x0][0x17c], !P0 ;  /* 0x00005f00b0007a0c */ /* 0x000fc80004721270 */
[CC--:B-1----:R-:W-:Y:S01]  /*370e0*/  LEA R38, P5, R0.reuse, R54.reuse, 0x2 ;  /* 0x0000003600267211 */ /* 0x0c2fe200078a10ff */
[----:B---3--:R-:W-:Y:S02]  /*370f0*/  IMAD R45, R59, c[0x0][0x198], RZ ;  /* 0x000066003b2d7a24 */ /* 0x008fe400078e02ff */
[----:B----4-:R-:W-:Y:S01]  /*37100*/  IMAD R46, R47, c[0x0][0x198], RZ ;  /* 0x000066002f2e7a24 */ /* 0x010fe200078e02ff */
[----:B------:R-:W-:Y:S02]  /*37110*/  LEA.HI.X.SX32 R39, R0, R55, 0x2, P5 ;  /* 0x0000003700277211 */ /* 0x000fe400028f16ff */
[----:B------:R-:W-:Y:S02]  /*37120*/  ISETP.LT.AND P2, PT, R59, c[0x0][0x17c], !P0 ;  /* 0x00005f003b007a0c */ /* 0x000fe40004741270 */
[----:B------:R-:W-:Y:S02]  /*37130*/  ISETP.LT.AND P3, PT, R47, c[0x0][0x17c], !P0 ;  /* 0x00005f002f007a0c */ /* 0x000fe40004761270 */
[----:B------:R-:W2:Y:S01]  /*37140*/  LDL.LU R47, [R1+0xe8c] ;  /* 0x000e8c00012f7983 */ /* 0x000ea20000300800 */
[----:B------:R-:W-:-:S02]  /*37150*/  LEA R36, P5, R46, R54, 0x2 ;  /* 0x000000362e247211 */ /* 0x000fc400078a10ff */
[----:B------:R-:W-:Y:S01]  /*37160*/  LEA R44, P6, R45, R54, 0x2 ;  /* 0x000000362d2c7211 */ /* 0x000fe200078c10ff */
[----:B------:R1:W-:Y:S01]  /*37170*/  @P1 STG.E [R38.64], R40 ;  /* 0x0000002826001986 */ /* 0x0003e2000c10190a */
[-C--:B------:R-:W-:Y:S02]  /*37180*/  LEA.HI.X.SX32 R37, R46, R55.reuse, 0x2, P5 ;  /* 0x000000372e257211 */ /* 0x080fe400028f16ff */
[C---:B------:R-:W-:Y:S01]  /*37190*/  ISETP.LT.AND P1, PT, R53.reuse, c[0x0][0x17c], !P0 ;  /* 0x00005f0035007a0c */ /* 0x040fe20004721270 */
[----:B------:R-:W-:Y:S02]  /*371a0*/  IMAD R0, R53, c[0x0][0x198], RZ ;  /* 0x0000660035007a24 */ /* 0x000fe400078e02ff */
[----:B------:R-:W3:Y:S01]  /*371b0*/  LDL.LU R53, [R1+0xe84] ;  /* 0x000e840001357983 */ /* 0x000ee20000300800 */
[----:B------:R-:W-:-:S03]  /*371c0*/  LEA.HI.X.SX32 R45, R45, R55, 0x2, P6 ;  /* 0x000000372d2d7211 */ /* 0x000fc600030f16ff */
[----:B------:R-:W4:Y:S01]  /*371d0*/  LDL.LU R46, [R1+0xe80] ;  /* 0x000e8000012e7983 */ /* 0x000f220000300800 */
[----:B-1----:R-:W-:Y:S01]  /*371e0*/  IMAD R40, R58, c[0x0][0x198], RZ ;  /* 0x000066003a287a24 */ /* 0x002fe200078e02ff */
[CC--:B------:R-:W-:Y:S02]  /*371f0*/  LEA R38, P6, R0.reuse, R54.reuse, 0x2 ;  /* 0x0000003600267211 */ /* 0x0c0fe400078c10ff */
[----:B------:R-:W-:Y:S02]  /*37200*/  @P2 STG.E [R44.64], R242 ;  /* 0x000000f22c002986 */ /* 0x000fe4000c10190a */
[----:B------:R-:W-:Y:S02]  /*37210*/  LEA.HI.X.SX32 R39, R0, R55, 0x2, P6 ;  /* 0x0000003700277211 */ /* 0x000fe400030f16ff */
[----:B------:R1:W-:Y:S04]  /*37220*/  @P3 STG.E [R36.64], R24 ;  /* 0x0000001824003986 */ /* 0x0003e8000c10190a */
[----:B------:R5:W-:Y:S01]  /*37230*/  @P1 STG.E [R38.64], R32 ;  /* 0x0000002026001986 */ /* 0x000be2000c10190a */
[----:B-1----:R-:W-:-:S04]  /*37240*/  LEA R36, P5, R40, R54, 0x2 ;  /* 0x0000003628247211 */ /* 0x002fc800078a10ff */
[----:B------:R-:W-:Y:S02]  /*37250*/  LEA.HI.X.SX32 R37, R40, R55, 0x2, P5 ;  /* 0x0000003728257211 */ /* 0x000fe400028f16ff */
[----:B------:R-:W4:Y:S04]  /*37260*/  LDL.LU R40, [R1+0xe7c] ;  /* 0x000e7c0001287983 */ /* 0x000f280000300800 */
[----:B------:R-:W4:Y:S04]  /*37270*/  LDL.LU R242, [R1+0x24] ;  /* 0x0000240001f27983 */ /* 0x000f280000300800 */
[----:B-----5:R-:W5:Y:S01]  /*37280*/  LDL.LU R32, [R1+0xe78] ;  /* 0x000e780001207983 */ /* 0x020f620000300800 */
[----:B------:R-:W-:Y:S01]  /*37290*/  ISETP.LT.AND P2, PT, R58, c[0x0][0x17c], !P0 ;  /* 0x00005f003a007a0c */ /* 0x000fe20004741270 */
[C---:B------:R-:W-:Y:S01]  /*372a0*/  IMAD R24, R57.reuse, c[0x0][0x198], RZ ;  /* 0x0000660039187a24 */ /* 0x040fe200078e02ff */
[----:B------:R-:W-:-:S04]  /*372b0*/  ISETP.LT.AND P3, PT, R57, c[0x0][0x17c], !P0 ;  /* 0x00005f0039007a0c */ /* 0x000fc80004761270 */
[-C--:B------:R-:W-:Y:S01]  /*372c0*/  LEA R44, P6, R24, R54.reuse, 0x2 ;  /* 0x00000036182c7211 */ /* 0x080fe200078c10ff */
[C---:B------:R-:W-:Y:S01]  /*372d0*/  IMAD R0, R56.reuse, c[0x0][0x198], RZ ;  /* 0x0000660038007a24 */ /* 0x040fe200078e02ff */
[----:B------:R-:W-:Y:S02]  /*372e0*/  ISETP.LT.AND P1, PT, R56, c[0x0][0x17c], !P0 ;  /* 0x00005f0038007a0c */ /* 0x000fe40004721270 */
[-C--:B------:R-:W-:Y:S01]  /*372f0*/  LEA.HI.X.SX32 R45, R24, R55.reuse, 0x2, P6 ;  /* 0x00000037182d7211 */ /* 0x080fe200030f16ff */
[C---:B------:R-:W-:Y:S02]  /*37300*/  IMAD R24, R52.reuse, c[0x0][0x198], RZ ;  /* 0x0000660034187a24 */ /* 0x040fe400078e02ff */
[----:B------:R1:W-:Y:S01]  /*37310*/  @P2 STG.E [R36.64], R28 ;  /* 0x0000001c24002986 */ /* 0x0003e2000c10190a */
[----:B------:R-:W-:Y:S02]  /*37320*/  ISETP.LT.AND P2, PT, R52, c[0x0][0x17c], !P0 ;  /* 0x00005f0034007a0c */ /* 0x000fe40004741270 */
[CC--:B------:R-:W-:Y:S01]  /*37330*/  LEA R38, P5, R0.reuse, R54.reuse, 0x2 ;  /* 0x0000003600267211 */ /* 0x0c0fe200078a10ff */
[----:B------:R-:W5:Y:S03]  /*37340*/  LDL.LU R52, [R1+0xe74] ;  /* 0x000e740001347983 */ /* 0x000f660000300800 */
[----:B------:R-:W-:Y:S01]  /*37350*/  LEA.HI.X.SX32 R39, R0, R55, 0x2, P5 ;  /* 0x0000003700277211 */ /* 0x000fe200028f16ff */
[----:B------:R-:W-:Y:S01]  /*37360*/  @P3 STG.E [R44.64], R248 ;  /* 0x000000f82c003986 */ /* 0x000fe2000c10190a */
[----:B-1----:R-:W-:-:S04]  /*37370*/  LEA R36, P6, R24, R54, 0x2 ;  /* 0x0000003618247211 */ /* 0x002fc800078c10ff */
[----:B------:R-:W-:Y:S01]  /*37380*/  LEA.HI.X.SX32 R37, R24, R55, 0x2, P6 ;  /* 0x0000003718257211 */ /* 0x000fe200030f16ff */
[----:B------:R1:W-:Y:S04]  /*37390*/  @P1 STG.E [R38.64], R12 ;  /* 0x0000000c26001986 */ /* 0x0003e8000c10190a */
[----:B------:R1:W-:Y:S01]  /*373a0*/  @P2 STG.E [R36.64], R20 ;  /* 0x0000001424002986 */ /* 0x0003e2000c10190a */
[C---:B--2---:R-:W-:Y:S01]  /*373b0*/  ISETP.LT.AND P3, PT, R47.reuse, c[0x0][0x17c], !P0 ;  /* 0x00005f002f007a0c */ /* 0x044fe20004761270 */
[----:B------:R-:W-:Y:S02]  /*373c0*/  IMAD R0, R47, c[0x0][0x198], RZ ;  /* 0x000066002f007a24 */ /* 0x000fe400078e02ff */
[----:B------:R-:W2:Y:S03]  /*373d0*/  LDL.LU R47, [R1+0xe70] ;  /* 0x000e7000012f7983 */ /* 0x000ea60000300800 */
[----:B-1----:R-:W-:Y:S01]  /*373e0*/  LEA R38, P5, R0, R54, 0x2 ;  /* 0x0000003600267211 */ /* 0x002fe200078a10ff */
[C---:B---3--:R-:W-:Y:S01]  /*373f0*/  IMAD R12, R53.reuse, c[0x0][0x198], RZ ;  /* 0x00006600350c7a24 */ /* 0x048fe200078e02ff */
[----:B------:R-:W-:Y:S01]  /*37400*/  ISETP.LT.AND P1, PT, R53, c[0x0][0x17c], !P0 ;  /* 0x00005f0035007a0c */ /* 0x000fe20004721270 */
[C---:B----4-:R-:W-:Y:S01]  /*37410*/  IMAD R24, R46.reuse, c[0x0][0x198], RZ ;  /* 0x000066002e187a24 */ /* 0x050fe200078e02ff */
[----:B------:R-:W-:-:S02]  /*37420*/  ISETP.LT.AND P2, PT, R46, c[0x0][0x17c], !P0 ;  /* 0x00005f002e007a0c */ /* 0x000fc40004741270 */
[----:B------:R-:W3:Y:S01]  /*37430*/  LDL.LU R46, [R1+0xe6c] ;  /* 0x000e6c00012e7983 */ /* 0x000ee20000300800 */
[----:B------:R-:W-:-:S03]  /*37440*/  LEA R44, P6, R12, R54, 0x2 ;  /* 0x000000360c2c7211 */ /* 0x000fc600078c10ff */
[----:B------:R-:W4:Y:S01]  /*37450*/  LDL.LU R241, [R1+0x14] ;  /* 0x0000140001f17983 */ /* 0x000f220000300800 */
[----:B------:R-:W-:-:S03]  /*37460*/  LEA.HI.X.SX32 R39, R0, R55, 0x2, P5 ;  /* 0x0000003700277211 */ /* 0x000fc600028f16ff */
[----:B------:R-:W4:Y:S01]  /*37470*/  LDL.LU R28, [R1+0xe68] ;  /* 0x000e6800011c7983 */ /* 0x000f220000300800 */
[----:B------:R-:W-:-:S03]  /*37480*/  LEA.HI.X.SX32 R45, R12, R55, 0x2, P6 ;  /* 0x000000370c2d7211 */ /* 0x000fc600030f16ff */
[----:B------:R1:W-:Y:S01]  /*37490*/  @P3 STG.E [R38.64], R16 ;  /* 0x0000001026003986 */ /* 0x0003e2000c10190a */
[C---:B------:R-:W-:Y:S01]  /*374a0*/  ISETP.LT.AND P3, PT, R40.reuse, c[0x0][0x17c], !P0 ;  /* 0x00005f0028007a0c */ /* 0x040fe20004761270 */
[----:B------:R-:W-:Y:S02]  /*374b0*/  IMAD R0, R40, c[0x0][0x198], RZ ;  /* 0x0000660028007a24 */ /* 0x000fe400078e02ff */
[----:B------:R-:W4:Y:S04]  /*374c0*/  LDL.LU R40, [R1+0xe64] ;  /* 0x000e640001287983 */ /* 0x000f280000300800 */
[----:B------:R5:W-:Y:S02]  /*374d0*/  @P1 STG.E [R44.64], R242 ;  /* 0x000000f22c001986 */ /* 0x000be4000c10190a */
[C---:B-----5:R-:W-:Y:S01]  /*374e0*/  ISETP.LT.AND P1, PT, R32.reuse, c[0x0][0x17c], !P0 ;  /* 0x00005f0020007a0c */ /* 0x060fe20004721270 */
[----:B------:R-:W-:-:S02]  /*374f0*/  IMAD R12, R32, c[0x0][0x198], RZ ;  /* 0x00006600200c7a24 */ /* 0x000fc400078e02ff */
[----:B------:R-:W5:Y:S01]  /*37500*/  LDL.LU R32, [R1+0xe60] ;  /* 0x000e600001207983 */ /* 0x000f620000300800 */
[----:B------:R-:W-:-:S04]  /*37510*/  LEA R36, P5, R24, R54, 0x2 ;  /* 0x0000003618247211 */ /* 0x000fc800078a10ff */
[-C--:B------:R-:W-:Y:S02]  /*37520*/  LEA.HI.X.SX32 R37, R24, R55.reuse, 0x2, P5 ;  /* 0x0000003718257211 */ /* 0x080fe400028f16ff */
[----:B-1----:R-:W-:Y:S01]  /*37530*/  LEA R38, P6, R0, R54, 0x2 ;  /* 0x0000003600267211 */ /* 0x002fe200078c10ff */
[----:B------:R-:W5:Y:S04]  /*37540*/  LDL.LU R24, [R1+0xe5c] ;  /* 0x000e5c0001187983 */ /* 0x000f680000300800 */
[----:B------:R1:W-:Y:S01]  /*37550*/  @P2 STG.E [R36.64], R245 ;  /* 0x000000f524002986 */ /* 0x0003e2000c10190a */
[C---:B------:R-:W-:Y:S01]  /*37560*/  IMAD R16, R52.reuse, c[0x0][0x198], RZ ;  /* 0x0000660034107a24 */ /* 0x040fe200078e02ff */
[----:B------:R-:W-:Y:S02]  /*37570*/  ISETP.LT.AND P2, PT, R52, c[0x0][0x17c], !P0 ;  /* 0x00005f0034007a0c */ /* 0x000fe40004741270 */
[----:B------:R-:W5:Y:S01]  /*37580*/  LDL.LU R242, [R1+0x4] ;  /* 0x0000040001f27983 */ /* 0x000f620000300800 */
[----:B------:R-:W-:-:S03]  /*37590*/  LEA.HI.X.SX32 R39, R0, R55, 0x2, P6 ;  /* 0x0000003700277211 */ /* 0x000fc600030f16ff */
[----:B------:R-:W5:Y:S01]  /*375a0*/  LDL.LU R20, [R1+0xe58] ;  /* 0x000e580001147983 */ /* 0x000f620000300800 */
[-C--:B-1----:R-:W-:Y:S02]  /*375b0*/  LEA R36, P5, R12, R54.reuse, 0x2 ;  /* 0x000000360c247211 */ /* 0x082fe400078a10ff */
[----:B------:R-:W-:Y:S02]  /*375c0*/  LEA R44, P6, R16, R54, 0x2 ;  /* 0x00000036102c7211 */ /* 0x000fe400078c10ff */
[-C--:B------:R-:W-:Y:S01]  /*375d0*/  LEA.HI.X.SX32 R37, R12, R55.reuse, 0x2, P5 ;  /* 0x000000370c257211 */ /* 0x080fe200028f16ff */
[----:B------:R1:W-:Y:S01]  /*375e0*/  @P3 STG.E [R38.64], R69 ;  /* 0x0000004526003986 */ /* 0x0003e2000c10190a */
[----:B------:R-:W-:-:S03]  /*375f0*/  LEA.HI.X.SX32 R45, R16, R55, 0x2, P6 ;  /* 0x00000037102d7211 */ /* 0x000fc600030f16ff */
[----:B------:R1:W-:Y:S01]  /*37600*/  @P1 STG.E [R36.64], R65 ;  /* 0x0000004124001986 */ /* 0x0003e2000c10190a */
[C---:B--2---:R-:W-:Y:S01]  /*37610*/  IMAD R0, R47.reuse, c[0x0][0x198], RZ ;  /* 0x000066002f007a24 */ /* 0x044fe200078e02ff */
[----:B------:R-:W-:Y:S02]  /*37620*/  ISETP.LT.AND P3, PT, R47, c[0x0][0x17c], !P0 ;  /* 0x00005f002f007a0c */ /* 0x000fe40004761270 */
[----:B------:R-:W2:Y:S02]  /*37630*/  LDL.LU R47, [R1+0xe54] ;  /* 0x000e5400012f7983 */ /* 0x000ea40000300800 */
[----:B-1----:R-:W-:-:S04]  /*37640*/  LEA R38, P5, R0, R54, 0x2 ;  /* 0x0000003600267211 */ /* 0x002fc800078a10ff */
[-C--:B------:R-:W-:Y:S01]  /*37650*/  LEA.HI.X.SX32 R39, R0, R55.reuse, 0x2, P5 ;  /* 0x0000003700277211 */ /* 0x080fe200028f16ff */
[C---:B---3--:R-:W-:Y:S01]  /*37660*/  IMAD R12, R46.reuse, c[0x0][0x198], RZ ;  /* 0x000066002e0c7a24 */ /* 0x048fe200078e02ff */
[----:B------:R-:W-:Y:S01]  /*37670*/  ISETP.LT.AND P1, PT, R46, c[0x0][0x17c], !P0 ;  /* 0x00005f002e007a0c */ /* 0x000fe20004721270 */
[----:B----4-:R-:W-:Y:S03]  /*37680*/  @P2 STG.E [R44.64], R241 ;  /* 0x000000f12c002986 */ /* 0x010fe6000c10190a */
[----:B------:R-:W-:Y:S02]  /*37690*/  LEA R36, P6, R12, R54, 0x2 ;  /* 0x000000360c247211 */ /* 0x000fe400078c10ff */
[C---:B------:R-:W-:Y:S01]  /*376a0*/  ISETP.LT.AND P2, PT, R28.reuse, c[0x0][0x17c], !P0 ;  /* 0x00005f001c007a0c */ /* 0x040fe20004741270 */
[----:B------:R-:W-:Y:S02]  /*376b0*/  IMAD R0, R28, c[0x0][0x198], RZ ;  /* 0x000066001c007a24 */ /* 0x000fe400078e02ff */
[----:B------:R-:W3:Y:S01]  /*376c0*/  LDL.LU R28, [R1+0xe50] ;  /* 0x000e5000011c7983 */ /* 0x000ee20000300800 */
[----:B------:R-:W-:-:S03]  /*376d0*/  LEA.HI.X.SX32 R37, R12, R55, 0x2, P6 ;  /* 0x000000370c257211 */ /* 0x000fc600030f16ff */
[----:B------:R1:W-:Y:S04]  /*376e0*/  @P3 STG.E [R38.64], R205 ;  /* 0x000000cd26003986 */ /* 0x0003e8000c10190a */
[----:B------:R-:W4:Y:S04]  /*376f0*/  LDL.LU R46, [R1+0xf5c] ;  /* 0x000f5c00012e7983 */ /* 0x000f280000300800 */
[----:B------:R1:W-:Y:S01]  /*37700*/  @P1 STG.E [R36.64], R61 ;  /* 0x0000003d24001986 */ /* 0x0003e2000c10190a */
[C---:B------:R-:W-:Y:S01]  /*37710*/  IMAD R16, R40.reuse, c[0x0][0x198], RZ ;  /* 0x0000660028107a24 */ /* 0x040fe200078e02ff */
[----:B------:R-:W-:-:S02]  /*37720*/  ISETP.LT.AND P3, PT, R40, c[0x0][0x17c], !P0 ;  /* 0x00005f0028007a0c */ /* 0x000fc40004761270 */
[----:B------:R-:W4:Y:S01]  /*37730*/  LDL.LU R40, [R1+0xe4c] ;  /* 0x000e4c0001287983 */ /* 0x000f220000300800 */
[C---:B-----5:R-:W-:Y:S01]  /*37740*/  IMAD R12, R32.reuse, c[0x0][0x198], RZ ;  /* 0x00006600200c7a24 */ /* 0x060fe200078e02ff */
[----:B------:R-:W-:Y:S02]  /*37750*/  ISETP.LT.AND P1, PT, R32, c[0x0][0x17c], !P0 ;  /* 0x00005f0020007a0c */ /* 0x000fe40004721270 */
[----:B------:R-:W5:Y:S01]  /*37760*/  LDL.LU R32, [R1+0xe48] ;  /* 0x000e480001207983 */ /* 0x000f620000300800 */
[-C--:B-1----:R-:W-:Y:S02]  /*37770*/  LEA R38, P5, R0, R54.reuse, 0x2 ;  /* 0x0000003600267211 */ /* 0x082fe400078a10ff */
[----:B------:R-:W-:Y:S02]  /*37780*/  LEA R44, P6, R16, R54, 0x2 ;  /* 0x00000036102c7211 */ /* 0x000fe400078c10ff */
[-C--:B------:R-:W-:Y:S02]  /*37790*/  LEA.HI.X.SX32 R39, R0, R55.reuse, 0x2, P5 ;  /* 0x0000003700277211 */ /* 0x080fe400028f16ff */
[----:B------:R-:W-:-:S02]  /*377a0*/  LEA.HI.X.SX32 R45, R16, R55, 0x2, P6 ;  /* 0x00000037102d7211 */ /* 0x000fc400030f16ff */
[-C--:B------:R-:W-:Y:S01]  /*377b0*/  LEA R36, P5, R12, R54.reuse, 0x2 ;  /* 0x000000360c247211 */ /* 0x080fe200078a10ff */
[----:B------:R1:W-:Y:S01]  /*377c0*/  @P2 STG.E [R38.64], R41 ;  /* 0x0000002926002986 */ /* 0x0003e2000c10190a */
[----:B------:R-:W-:Y:S02]  /*377d0*/  IMAD R0, R24, c[0x0][0x198], RZ ;  /* 0x0000660018007a24 */ /* 0x000fe400078e02ff */
[----:B------:R-:W-:Y:S01]  /*377e0*/  LEA.HI.X.SX32 R37, R12, R55, 0x2, P5 ;  /* 0x000000370c257211 */ /* 0x000fe200028f16ff */
[----:B------:R-:W-:Y:S01]  /*377f0*/  @P3 STG.E [R44.64], R242 ;  /* 0x000000f22c003986 */ /* 0x000fe2000c10190a */
[----:B------:R-:W-:Y:S02]  /*37800*/  ISETP.LT.AND P2, PT, R24, c[0x0][0x17c], !P0 ;  /* 0x00005f0018007a0c */ /* 0x000fe40004741270 */
[C---:B------:R-:W-:Y:S01]  /*37810*/  ISETP.LT.AND P3, PT, R20.reuse, c[0x0][0x17c], !P0 ;  /* 0x00005f0014007a0c */ /* 0x040fe20004761270 */
[----:B------:R-:W-:Y:S02]  /*37820*/  IMAD R12, R20, c[0x0][0x198], RZ ;  /* 0x00006600140c7a24 */ /* 0x000fe400078e02ff */
[----:B------:R-:W5:Y:S01]  /*37830*/  LDL.LU R20, [R1+0xe44] ;  /* 0x000e440001147983 */ /* 0x000f620000300800 */
[----:B------:R-:W-:-:S03]  /*37840*/  LEA R24, P6, R0, R54, 0x2 ;  /* 0x0000003600187211 */ /* 0x000fc600078c10ff */
[----:B------:R1:W-:Y:S04]  /*37850*/  @P1 STG.E [R36.64], R25 ;  /* 0x0000001924001986 */ /* 0x0003e8000c10190a */
[----:B-1----:R-:W5:Y:S04]  /*37860*/  LDL.LU R39, [R1+0xf68] ;  /* 0x000f680001277983 */ /* 0x002f680000300800 */
[----:B------:R-:W5:Y:S01]  /*37870*/  LDL.LU R38, [R1+0xf64] ;  /* 0x000f640001267983 */ /* 0x000f620000300800 */
[----:B------:R-:W-:-:S03]  /*37880*/  LEA R36, P5, R12, R54, 0x2 ;  /* 0x000000360c247211 */ /* 0x000fc600078a10ff */
[----:B------:R-:W5:Y:S01]  /*37890*/  LDL.LU R242, [R1+0x28] ;  /* 0x0000280001f27983 */ /* 0x000f620000300800 */
[-C--:B------:R-:W-:Y:S02]  /*378a0*/  LEA.HI.X.SX32 R25, R0, R55.reuse, 0x2, P6 ;  /* 0x0000003700197211 */ /* 0x080fe400030f16ff */
[----:B------:R-:W-:-:S03]  /*378b0*/  LEA.HI.X.SX32 R37, R12, R55, 0x2, P5 ;  /* 0x000000370c257211 */ /* 0x000fc600028f16ff */
[----:B------:R1:W-:Y:S04]  /*378c0*/  @P2 STG.E [R24.64], R33 ;  /* 0x0000002118002986 */ /* 0x0003e8000c10190a */
[----:B------:R1:W-:Y:S04]  /*378d0*/  @P3 STG.E [R36.64], R29 ;  /* 0x0000001d24003986 */ /* 0x0003e8000c10190a */
[----:B-1----:R-:W5:Y:S04]  /*378e0*/  LDL.LU R33, [R1+0xf70] ;  /* 0x000f700001217983 */ /* 0x002f680000300800 */
[----:B------:R-:W5:Y:S01]  /*378f0*/  LDL.LU R36, [R1+0xf80] ;  /* 0x000f800001247983 */ /* 0x000f620000300800 */
[C---:B--2---:R-:W-:Y:S01]  /*37900*/  IMAD R0, R47.reuse, c[0x0][0x198], RZ ;  /* 0x000066002f007a24 */ /* 0x044fe200078e02ff */
[----:B------:R-:W-:-:S04]  /*37910*/  ISETP.LT.AND P1, PT, R47, c[0x0][0x17c], !P0 ;  /* 0x00005f002f007a0c */ /* 0x000fc80004721270 */
[----:B------:R-:W-:-:S04]  /*37920*/  LEA R24, P5, R0, R54, 0x2 ;  /* 0x0000003600187211 */ /* 0x000fc800078a10ff */
[----:B------:R-:W-:-:S05]  /*37930*/  LEA.HI.X.SX32 R25, R0, R55, 0x2, P5 ;  /* 0x0000003700197211 */ /* 0x000fca00028f16ff */
[----:B------:R1:W-:Y:S01]  /*37940*/  @P1 STG.E [R24.64], R249 ;  /* 0x000000f918001986 */ /* 0x0003e2000c10190a */
[C---:B---3--:R-:W-:Y:S01]  /*37950*/  IMAD R12, R28.reuse, c[0x0][0x198], RZ ;  /* 0x000066001c0c7a24 */ /* 0x048fe200078e02ff */
[----:B------:R-:W-:-:S04]  /*37960*/  ISETP.LT.AND P6, PT, R28, c[0x0][0x17c], !P0 ;  /* 0x00005f001c007a0c */ /* 0x000fc800047c1270 */
[----:B------:R-:W-:-:S04]  /*37970*/  LEA R28, P2, R12, R54, 0x2 ;  /* 0x000000360c1c7211 */ /* 0x000fc800078410ff */
[----:B------:R-:W-:Y:S01]  /*37980*/  LEA.HI.X.SX32 R29, R12, R55, 0x2, P2 ;  /* 0x000000370c1d7211 */ /* 0x000fe200010f16ff */
[C---:B----4-:R-:W-:Y:S01]  /*37990*/  IMAD R0, R40.reuse, c[0x0][0x198], RZ ;  /* 0x0000660028007a24 */ /* 0x050fe200078e02ff */
[----:B------:R-:W-:-:S03]  /*379a0*/  ISETP.LT.AND P5, PT, R40, c[0x0][0x17c], !P0 ;  /* 0x00005f0028007a0c */ /* 0x000fc600047a1270 */
[----:B------:R2:W-:Y:S01]  /*379b0*/  @P6 STG.E [R28.64], R13 ;  /* 0x0000000d1c006986 */ /* 0x0005e2000c10190a */
[C---:B-----5:R-:W-:Y:S01]  /*379c0*/  IMAD R16, R32.reuse, c[0x0][0x198], RZ ;  /* 0x0000660020107a24 */ /* 0x060fe200078e02ff */
[----:B------:R-:W-:Y:S02]  /*379d0*/  ISETP.LT.AND P1, PT, R32, c[0x0][0x17c], !P0 ;  /* 0x00005f0020007a0c */ /* 0x000fe40004721270 */
[-C--:B------:R-:W-:Y:S01]  /*379e0*/  LEA R12, P2, R0, R54.reuse, 0x2 ;  /* 0x00000036000c7211 */ /* 0x080fe200078410ff */
[----:B------:R-:W3:Y:S01]  /*379f0*/  LDL.LU R32, [R1+0xf84] ;  /* 0x000f840001207983 */ /* 0x000ee20000300800 */
[----:B-1----:R-:W-:Y:S02]  /*37a00*/  LEA R24, P6, R16, R54, 0x2 ;  /* 0x0000003610187211 */ /* 0x002fe400078c10ff */
[-C--:B--2---:R-:W-:Y:S01]  /*37a10*/  LEA.HI.X.SX32 R13, R0, R55.reuse, 0x2, P2 ;  /* 0x00000037000d7211 */ /* 0x084fe200010f16ff */
[----:B------:R-:W2:Y:S01]  /*37a20*/  LDL.LU R29, [R1+0xf88] ;  /* 0x000f8800011d7983 */ /* 0x000ea20000300800 */
[----:B------:R-:W-:-:S03]  /*37a30*/  LEA.HI.X.SX32 R25, R16, R55, 0x2, P6 ;  /* 0x0000003710197211 */ /* 0x000fc600030f16ff */
[----:B------:R-:W-:Y:S04]  /*37a40*/  @P5 STG.E [R12.64], R21 ;  /* 0x000000150c005986 */ /* 0x000fe8000c10190a */
[----:B------:R-:W4:Y:S04]  /*37a50*/  LDL.LU R241, [R1+0x18] ;  /* 0x0000180001f17983 */ /* 0x000f280000300800 */
[----:B------:R1:W-:Y:S04]  /*37a60*/  @P1 STG.E [R24.64], R17 ;  /* 0x0000001118001986 */ /* 0x0003e8000c10190a */
[----:B-1----:R-:W5:Y:S01]  /*37a70*/  LDL.LU R25, [R1+0xf90] ;  /* 0x000f900001197983 */ /* 0x002f620000300800 */
[C---:B------:R-:W-:Y:S01]  /*37a80*/  ISETP.LT.AND P2, PT, R20.reuse, c[0x0][0x17c], !P0 ;  /* 0x00005f0014007a0c */ /* 0x040fe20004741270 */
[----:B------:R-:W-:-:S02]  /*37a90*/  IMAD R20, R20, c[0x0][0x198], RZ ;  /* 0x0000660014147a24 */ /* 0x000fc400078e02ff */
[----:B------:R-:W-:-:S03]  /*37aa0*/  IMAD.MOV.U32 R0, RZ, RZ, c[0x0][0x198] ;  /* 0x00006600ff007624 */ /* 0x000fc600078e00ff */
[----:B------:R-:W-:Y:S01]  /*37ab0*/  LEA R12, P5, R20, R54, 0x2 ;  /* 0x00000036140c7211 */ /* 0x000fe200078a10ff */
[----:B------:R-:W-:-:S03]  /*37ac0*/  IMAD R21, R0, 0x2, R20 ;  /* 0x0000000200157824 */ /* 0x000fc600078e0214 */
[-C--:B------:R-:W-:Y:S01]  /*37ad0*/  LEA.HI.X.SX32 R13, R20, R55.reuse, 0x2, P5 ;  /* 0x00000037140d7211 */ /* 0x080fe200028f16ff */
[----:B------:R-:W-:Y:S01]  /*37ae0*/  IMAD R20, R0, 0x2, R21 ;  /* 0x0000000200147824 */ /* 0x000fe200078e0215 */
[C---:B------:R-:W-:Y:S02]  /*37af0*/  LEA R16, P6, R21.reuse, R54, 0x2 ;  /* 0x0000003615107211 */ /* 0x040fe400078c10ff */
[----:B------:R-:W-:Y:S01]  /*37b00*/  ISETP.LT.AND P3, PT, R46, c[0x0][0x17c], !P0 ;  /* 0x00005f002e007a0c */ /* 0x000fe20004761270 */
[----:B------:R1:W-:Y:S01]  /*37b10*/  @P2 STG.E [R12.64], R242 ;  /* 0x000000f20c002986 */ /* 0x0003e2000c10190a */
[----:B------:R-:W-:Y:S01]  /*37b20*/  LEA.HI.X.SX32 R17, R21, R55, 0x2, P6 ;  /* 0x0000003715117211 */ /* 0x000fe200030f16ff */
[----:B------:R-:W-:Y:S01]  /*37b30*/  IMAD R21, R0, 0x2, R20 ;  /* 0x0000000200157824 */ /* 0x000fe200078e0214 */
[----:B------:R-:W-:Y:S01]  /*37b40*/  ISETP.LT.AND P1, PT, R39, c[0x0][0x17c], !P0 ;  /* 0x00005f0027007a0c */ /* 0x000fe20004721270 */
[----:B------:R-:W-:Y:S01]  /*37b50*/  LDS.128 R44, [R2+0x1000] ;  /* 0x00100000022c7984 */ /* 0x000fe20000000c00 */
[----:B------:R-:W-:-:S03]  /*37b60*/  ISETP.LT.AND P2, PT, R33, c[0x0][0x17c], !P0 ;  /* 0x00005f0021007a0c */ /* 0x000fc60004741270 */
[----:B------:R-:W5:Y:S01]  /*37b70*/  LDL.LU R33, [R1+0xf94] ;  /* 0x000f940001217983 */ /* 0x000f620000300800 */
[----:B-1----:R-:W-:-:S03]  /*37b80*/  LEA R12, P6, R20, R54, 0x2 ;  /* 0x00000036140c7211 */ /* 0x002fc600078c10ff */
[----:B------:R-:W5:Y:S04]  /*37b90*/  LDL.LU R28, [R1+0xf98] ;  /* 0x000f9800011c7983 */ /* 0x000f680000300800 */
[----:B------:R-:W5:Y:S01]  /*37ba0*/  LDL.LU R24, [R1+0xf9c] ;  /* 0x000f9c0001187983 */ /* 0x000f620000300800 */
[----:B------:R-:W-:Y:S01]  /*37bb0*/  LEA.HI.X.SX32 R13, R20, R55, 0x2, P6 ;  /* 0x00000037140d7211 */ /* 0x000fe200030f16ff */
[----:B------:R-:W-:Y:S02]  /*37bc0*/  IMAD R20, R0, 0x2, R21 ;  /* 0x0000000200147824 */ /* 0x000fe400078e0215 */
[----:B------:R1:W-:Y:S01]  /*37bd0*/  @P4 STG.E [R16.64], R246 ;  /* 0x000000f610004986 */ /* 0x0003e2000c10190a */
[----:B------:R-:W-:-:S03]  /*37be0*/  ISETP.LT.AND P5, PT, R38, c[0x0][0x17c], !P0 ;  /* 0x00005f0026007a0c */ /* 0x000fc600047a1270 */
[----:B------:R1:W-:Y:S04]  /*37bf0*/  @P3 STG.E [R12.64], R70 ;  /* 0x000000460c003986 */ /* 0x0003e8000c10190a */
[----:B------:R-:W5:Y:S01]  /*37c00*/  LDL.LU R242, [R1+0x8] ;  /* 0x0000080001f27983 */ /* 0x000f620000300800 */
[----:B-1----:R-:W-:-:S04]  /*37c10*/  LEA R16, P6, R21, R54, 0x2 ;  /* 0x0000003615107211 */ /* 0x002fc800078c10ff */
[----:B------:R-:W-:Y:S02]  /*37c20*/  LEA.HI.X.SX32 R17, R21, R55, 0x2, P6 ;  /* 0x0000003715117211 */ /* 0x000fe400030f16ff */
[----:B------:R-:W-:-:S04]  /*37c30*/  LEA R12, P6, R20, R54, 0x2 ;  /* 0x00000036140c7211 */ /* 0x000fc800078c10ff */
[----:B------:R-:W-:Y:S01]  /*37c40*/  LEA.HI.X.SX32 R13, R20, R55, 0x2, P6 ;  /* 0x00000037140d7211 */ /* 0x000fe200030f16ff */
[----:B------:R1:W-:Y:S01]  /*37c50*/  @P1 STG.E [R16.64], R66 ;  /* 0x0000004210001986 */ /* 0x0003e2000c10190a */
[----:B---3--:R-:W-:-:S03]  /*37c60*/  ISETP.LT.AND P3, PT, R32, c[0x0][0x17c], !P0 ;  /* 0x00005f0020007a0c */ /* 0x008fc60004761270 */
[----:B------:R-:W3:Y:S01]  /*37c70*/  LDL.LU R32, [R1+0xfa0] ;  /* 0x000fa00001207983 */ /* 0x000ee20000300800 */
[----:B--2---:R-:W-:-:S03]  /*37c80*/  ISETP.LT.AND P1, PT, R29, c[0x0][0x17c], !P0 ;  /* 0x00005f001d007a0c */ /* 0x004fc60004721270 */
[----:B------:R-:W2:Y:S04]  /*37c90*/  LDL.LU R29, [R1+0xfa4] ;  /* 0x000fa400011d7983 */ /* 0x000ea80000300800 */
[----:B----4-:R4:W-:Y:S01]  /*37ca0*/  @P5 STG.E [R12.64], R241 ;  /* 0x000000f10c005986 */ /* 0x0109e2000c10190a */
[----:B-----5:R-:W-:-:S03]  /*37cb0*/  ISETP.LT.AND P5, PT, R25, c[0x0][0x17c], !P0 ;  /* 0x00005f0019007a0c */ /* 0x020fc600047a1270 */
[----:B------:R-:W5:Y:S01]  /*37cc0*/  LDL.LU R25, [R1+0xfa8] ;  /* 0x000fa80001197983 */ /* 0x000f620000300800 */
[----:B------:R-:W-:-:S04]  /*37cd0*/  IMAD R21, R0, 0x2, R20 ;  /* 0x0000000200157824 */ /* 0x000fc800078e0214 */
[----:B------:R-:W-:Y:S01]  /*37ce0*/  IMAD R20, R0, 0x2, R21 ;  /* 0x0000000200147824 */ /* 0x000fe200078e0215 */
[CC--:B-1----:R-:W-:Y:S02]  /*37cf0*/  LEA R16, P6, R21.reuse, R54.reuse, 0x2 ;  /* 0x0000003615107211 */ /* 0x0c2fe400078c10ff */
[----:B------:R-:W-:Y:S02]  /*37d00*/  ISETP.LT.AND P4, PT, R36, c[0x0][0x17c], !P0 ;  /* 0x00005f0024007a0c */ /* 0x000fe40004781270 */
[----:B------:R-:W-:Y:S01]  /*37d10*/  LEA.HI.X.SX32 R17, R21, R55, 0x2, P6 ;  /* 0x0000003715117211 */ /* 0x000fe200030f16ff */
[----:B------:R-:W-:Y:S01]  /*37d20*/  IMAD R21, R0, 0x2, R20 ;  /* 0x0000000200157824 */ /* 0x000fe200078e0214 */
[----:B----4-:R-:W-:-:S03]  /*37d30*/  LEA R12, P6, R20, R54, 0x2 ;  /* 0x00000036140c7211 */ /* 0x010fc600078c10ff */
[----:B------:R1:W-:Y:S01]  /*37d40*/  @P2 STG.E [R16.64], R206 ;  /* 0x000000ce10002986 */ /* 0x0003e2000c10190a */
[----:B------:R-:W-:Y:S01]  /*37d50*/  LEA.HI.X.SX32 R13, R20, R55, 0x2, P6 ;  /* 0x00000037140d7211 */ /* 0x000fe200030f16ff */
[----:B------:R-:W-:Y:S01]  /*37d60*/  IMAD R20, R0, 0x2, R21 ;  /* 0x0000000200147824 */ /* 0x000fe200078e0215 */
[----:B-1----:R-:W-:-:S04]  /*37d70*/  LEA R16, P6, R21, R54, 0x2 ;  /* 0x0000003615107211 */ /* 0x002fc800078c10ff */
[----:B------:R-:W-:Y:S01]  /*37d80*/  LEA.HI.X.SX32 R17, R21, R55, 0x2, P6 ;  /* 0x0000003715117211 */ /* 0x000fe200030f16ff */
[----:B------:R1:W-:Y:S01]  /*37d90*/  @P4 STG.E [R12.64], R62 ;  /* 0x0000003e0c004986 */ /* 0x0003e2000c10190a */
[----:B------:R-:W-:Y:S01]  /*37da0*/  ISETP.LT.AND P4, PT, R28, c[0x0][0x17c], !P0 ;  /* 0x00005f001c007a0c */ /* 0x000fe20004781270 */
[----:B------:R-:W-:Y:S02]  /*37db0*/  IMAD R21, R0, 0x2, R20 ;  /* 0x0000000200157824 */ /* 0x000fe400078e0214 */
[----:B------:R4:W-:Y:S01]  /*37dc0*/  @P3 STG.E [R16.64], R42 ;  /* 0x0000002a10003986 */ /* 0x0009e2000c10190a */
[----:B------:R-:W-:-:S03]  /*37dd0*/  ISETP.LT.AND P3, PT, R24, c[0x0][0x17c], !P0 ;  /* 0x00005f0018007a0c */ /* 0x000fc60004761270 */
[----:B------:R-:W2:Y:S01]  /*37de0*/  LDL.LU R28, [R1+0xfac] ;  /* 0x000fac00011c7983 */ /* 0x000ea20000300800 */
[----:B-1----:R-:W-:-:S03]  /*37df0*/  LEA R12, P6, R20, R54, 0x2 ;  /* 0x00000036140c7211 */ /* 0x002fc600078c10ff */
[----:B------:R-:W2:Y:S01]  /*37e00*/  LDL.LU R24, [R1+0xfb0] ;  /* 0x000fb00001187983 */ /* 0x000ea20000300800 */
[----:B------:R-:W-:Y:S02]  /*37e10*/  ISETP.LT.AND P2, PT, R33, c[0x0][0x17c], !P0 ;  /* 0x00005f0021007a0c */ /* 0x000fe40004741270 */
[-C--:B------:R-:W-:Y:S01]  /*37e20*/  LEA.HI.X.SX32 R13, R20, R55.reuse, 0x2, P6 ;  /* 0x00000037140d7211 */ /* 0x080fe200030f16ff */
[----:B------:R-:W-:Y:S01]  /*37e30*/  IMAD R20, R0, 0x2, R21 ;  /* 0x0000000200147824 */ /* 0x000fe200078e0215 */
[CC--:B----4-:R-:W-:Y:S01]  /*37e40*/  LEA R16, P6, R21.reuse, R54.reuse, 0x2 ;  /* 0x0000003615107211 */ /* 0x0d0fe200078c10ff */
[----:B------:R-:W4:Y:S03]  /*37e50*/  LDL.LU R33, [R1+0xfb4] ;  /* 0x000fb40001217983 */ /* 0x000f260000300800 */
[----:B------:R-:W-:Y:S01]  /*37e60*/  LEA.HI.X.SX32 R17, R21, R55, 0x2, P6 ;  /* 0x0000003715117211 */ /* 0x000fe200030f16ff */
[----:B------:R1:W-:Y:S04]  /*37e70*/  @P1 STG.E [R12.64], R242 ;  /* 0x000000f20c001986 */ /* 0x0003e8000c10190a */
[----:B------:R3:W-:Y:S01]  /*37e80*/  @P5 STG.E [R16.64], R26 ;  /* 0x0000001a10005986 */ /* 0x0007e2000c10190a */
[----:B-1----:R-:W-:-:S04]  /*37e90*/  LEA R12, P6, R20, R54, 0x2 ;  /* 0x00000036140c7211 */ /* 0x002fc800078c10ff */
[----:B------:R-:W-:-:S05]  /*37ea0*/  LEA.HI.X.SX32 R13, R20, R55, 0x2, P6 ;  /* 0x00000037140d7211 */ /* 0x000fca00030f16ff */
[----:B------:R1:W-:Y:S01]  /*37eb0*/  @P2 STG.E [R12.64], R34 ;  /* 0x000000220c002986 */ /* 0x0003e2000c10190a */
[----:B---3--:R-:W-:-:S03]  /*37ec0*/  ISETP.LT.AND P1, PT, R32, c[0x0][0x17c], !P0 ;  /* 0x00005f0020007a0c */ /* 0x008fc60004721270 */
[----:B------:R-:W3:Y:S01]  /*37ed0*/  LDL.LU R32, [R1+0xfb8] ;  /* 0x000fb80001207983 */ /* 0x000ee20000300800 */
[----:B-----5:R-:W-:-:S03]  /*37ee0*/  ISETP.LT.AND P2, PT, R25, c[0x0][0x17c], !P0 ;  /* 0x00005f0019007a0c */ /* 0x020fc60004741270 */
[----:B------:R-:W5:Y:S01]  /*37ef0*/  LDL.LU R25, [R1+0xfbc] ;  /* 0x000fbc0001197983 */ /* 0x000f620000300800 */
[----:B------:R-:W-:-:S03]  /*37f00*/  IMAD R21, R0, 0x2, R20 ;  /* 0x0000000200157824 */ /* 0x000fc600078e0214 */
[----:B------:R-:W3:Y:S01]  /*37f10*/  LDL.LU R242, [R1+0x2c] ;  /* 0x00002c0001f27983 */ /* 0x000ee20000300800 */
[----:B------:R-:W-:Y:S01]  /*37f20*/  IMAD R20, R0, 0x2, R21 ;  /* 0x0000000200147824 */ /* 0x000fe200078e0215 */
[----:B------:R-:W-:-:S04]  /*37f30*/  LEA R16, P6, R21, R54, 0x2 ;  /* 0x0000003615107211 */ /* 0x000fc800078c10ff */
[----:B------:R-:W-:Y:S02]  /*37f40*/  LEA.HI.X.SX32 R17, R21, R55, 0x2, P6 ;  /* 0x0000003715117211 */ /* 0x000fe400030f16ff */
[----:B-1----:R-:W-:Y:S01]  /*37f50*/  LEA R12, P6, R20, R54, 0x2 ;  /* 0x00000036140c7211 */ /* 0x002fe200078c10ff */
[----:B------:R-:W-:-:S03]  /*37f60*/  IMAD R21, R0, 0x2, R20 ;  /* 0x0000000200157824 */ /* 0x000fc600078e0214 */
[----:B------:R-:W-:Y:S01]  /*37f70*/  LEA.HI.X.SX32 R13, R20, R55, 0x2, P6 ;  /* 0x00000037140d7211 */ /* 0x000fe200030f16ff */
[----:B------:R1:W-:Y:S01]  /*37f80*/  @P4 STG.E [R16.64], R30 ;  /* 0x0000001e10004986 */ /* 0x0003e2000c10190a */
[----:B--2---:R-:W-:Y:S01]  /*37f90*/  ISETP.LT.AND P5, PT, R29, c[0x0][0x17c], !P0 ;  /* 0x00005f001d007a0c */ /* 0x004fe200047a1270 */
[----:B------:R-:W-:Y:S02]  /*37fa0*/  IMAD R20, R0, 0x2, R21 ;  /* 0x0000000200147824 */ /* 0x000fe400078e0215 */
[----:B------:R-:W2:Y:S04]  /*37fb0*/  LDL.LU R29, [R1+0xfd8] ;  /* 0x000fd800011d7983 */ /* 0x000ea80000300800 */
[----:B------:R4:W-:Y:S01]  /*37fc0*/  @P3 STG.E [R12.64], R250 ;  /* 0x000000fa0c003986 */ /* 0x0009e2000c10190a */
[----:B-1----:R-:W-:-:S04]  /*37fd0*/  LEA R16, P6, R21, R54, 0x2 ;  /* 0x0000003615107211 */ /* 0x002fc800078c10ff */
[----:B------:R-:W-:Y:S02]  /*37fe0*/  LEA.HI.X.SX32 R17, R21, R55, 0x2, P6 ;  /* 0x0000003715117211 */ /* 0x000fe400030f16ff */
[----:B------:R-:W-:Y:S02]  /*37ff0*/  ISETP.LT.AND P4, PT, R28, c[0x0][0x17c], !P0 ;  /* 0x00005f001c007a0c */ /* 0x000fe40004781270 */
[----:B------:R-:W2:Y:S01]  /*38000*/  LDL.LU R28, [R1+0xfe0] ;  /* 0x000fe000011c7983 */ /* 0x000ea20000300800 */
[----:B------:R-:W-:-:S03]  /*38010*/  ISETP.LT.AND P3, PT, R24, c[0x0][0x17c], !P0 ;  /* 0x00005f0018007a0c */ /* 0x000fc60004761270 */
[----:B------:R-:W2:Y:S01]  /*38020*/  LDL.LU R24, [R1+0xfe8] ;  /* 0x000fe80001187983 */ /* 0x000ea20000300800 */
[----:B----4-:R-:W-:Y:S02]  /*38030*/  LEA R12, P6, R20, R54, 0x2 ;  /* 0x00000036140c7211 */ /* 0x010fe400078c10ff */
[----:B------:R-:W-:Y:S01]  /*38040*/  LEA R21, R0, R20, 0x1 ;  /* 0x0000001400157211 */ /* 0x000fe200078e08ff */
[----:B------:R1:W-:Y:S01]  /*38050*/  @P1 STG.E [R16.64], R14 ;  /* 0x0000000e10001986 */ /* 0x0003e2000c10190a */
[----:B------:R-:W-:-:S03]  /*38060*/  LEA.HI.X.SX32 R13, R20, R55, 0x2, P6 ;  /* 0x00000037140d7211 */ /* 0x000fc600030f16ff */
[----:B------:R-:W4:Y:S04]  /*38070*/  LDL.LU R26, [R1+0xfec] ;  /* 0x000fec00011a7983 */ /* 0x000f280000300800 */
[----:B------:R-:W4:Y:S01]  /*38080*/  LDL.LU R241, [R1+0x1c] ;  /* 0x00001c0001f17983 */ /* 0x000f220000300800 */
[----:B-1----:R-:W-:-:S04]  /*38090*/  LEA R16, P6, R21, R54, 0x2 ;  /* 0x0000003615107211 */ /* 0x002fc800078c10ff */
[----:B------:R-:W-:Y:S01]  /*380a0*/  LEA.HI.X.SX32 R17, R21, R55, 0x2, P6 ;  /* 0x0000003715117211 */ /* 0x000fe200030f16ff */
[----:B------:R1:W-:Y:S01]  /*380b0*/  @P5 STG.E [R12.64], R22 ;  /* 0x000000160c005986 */ /* 0x0003e2000c10190a */
[----:B------:R-:W-:-:S03]  /*380c0*/  IMAD R14, R0, 0x2, R21 ;  /* 0x00000002000e7824 */ /* 0x000fc600078e0215 */
[----:B------:R1:W-:Y:S01]  /*380d0*/  @P2 STG.E [R16.64], R18 ;  /* 0x0000001210002986 */ /* 0x0003e2000c10190a */
[----:B-----5:R-:W-:-:S03]  /*380e0*/  ISETP.LT.AND P2, PT, R25, c[0x0][0x17c], !P0 ;  /* 0x00005f0019007a0c */ /* 0x020fc60004741270 */
[----:B------:R-:W5:Y:S04]  /*380f0*/  LDL.LU R25, [R1+0xff0] ;  /* 0x000ff00001197983 */ /* 0x000f680000300800 */
[----:B-1----:R-:W5:Y:S04]  /*38100*/  LDL.LU R22, [R1+0xff8] ;  /* 0x000ff80001167983 */ /* 0x002f680000300800 */
[----:B------:R-:W5:Y:S01]  /*38110*/  LDL.LU R21, [R1+0xffc] ;  /* 0x000ffc0001157983 */ /* 0x000f620000300800 */
[----:B------:R-:W-:Y:S01]  /*38120*/  LEA R12, P6, R14, R54, 0x2 ;  /* 0x000000360e0c7211 */ /* 0x000fe200078c10ff */
[----:B------:R-:W-:Y:S01]  /*38130*/  IMAD R20, R0, 0x2, R14 ;  /* 0x0000000200147824 */ /* 0x000fe200078e020e */
[----:B------:R-:W-:-:S02]  /*38140*/  ISETP.LT.AND P1, PT, R33, c[0x0][0x17c], !P0 ;  /* 0x00005f0021007a0c */ /* 0x000fc40004721270 */
[----:B------:R-:W-:Y:S01]  /*38150*/  LEA.HI.X.SX32 R13, R14, R55, 0x2, P6 ;  /* 0x000000370e0d7211 */ /* 0x000fe200030f16ff */
[----:B------:R-:W-:Y:S01]  /*38160*/  IMAD R14, R0, 0x2, R20 ;  /* 0x00000002000e7824 */ /* 0x000fe200078e0214 */
[----:B------:R-:W-:-:S03]  /*38170*/  LEA R16, P6, R20, R54, 0x2 ;  /* 0x0000003614107211 */ /* 0x000fc600078c10ff */
[----:B---3--:R1:W-:Y:S01]  /*38180*/  @P4 STG.E [R12.64], R242 ;  /* 0x000000f20c004986 */ /* 0x0083e2000c10190a */
[----:B------:R-:W-:Y:S01]  /*38190*/  LEA.HI.X.SX32 R17, R20, R55, 0x2, P6 ;  /* 0x0000003714117211 */ /* 0x000fe200030f16ff */
[----:B------:R-:W-:Y:S01]  /*381a0*/  IMAD R18, R0, 0x2, R14 ;  /* 0x0000000200127824 */ /* 0x000fe200078e020e */
[----:B------:R-:W-:-:S03]  /*381b0*/  ISETP.LT.AND P5, PT, R32, c[0x0][0x17c], !P0 ;  /* 0x00005f0020007a0c */ /* 0x000fc600047a1270 */
[----:B------:R3:W-:Y:S01]  /*381c0*/  @P3 STG.E [R16.64], R247 ;  /* 0x000000f710003986 */ /* 0x0007e2000c10190a */
[----:B-1----:R-:W-:-:S04]  /*381d0*/  LEA R12, P6, R14, R54, 0x2 ;  /* 0x000000360e0c7211 */ /* 0x002fc800078c10ff */
[----:B------:R-:W-:Y:S01]  /*381e0*/  LEA.HI.X.SX32 R13, R14, R55, 0x2, P6 ;  /* 0x000000370e0d7211 */ /* 0x000fe200030f16ff */
[----:B------:R-:W-:Y:S01]  /*381f0*/  IMAD R14, R0, 0x2, R18 ;  /* 0x00000002000e7824 */ /* 0x000fe200078e0212 */
[----:B---3--:R-:W-:-:S03]  /*38200*/  LEA R16, P6, R18, R54, 0x2 ;  /* 0x0000003612107211 */ /* 0x008fc600078c10ff */
[----:B------:R1:W-:Y:S01]  /*38210*/  @P1 STG.E [R12.64], R71 ;  /* 0x000000470c001986 */ /* 0x0003e2000c10190a */
[----:B------:R-:W-:Y:S01]  /*38220*/  LEA.HI.X.SX32 R17, R18, R55, 0x2, P6 ;  /* 0x0000003712117211 */ /* 0x000fe200030f16ff */
[----:B------:R-:W-:Y:S01]  /*38230*/  IMAD R18, R0, 0x2, R14 ;  /* 0x0000000200127824 */ /* 0x000fe200078e020e */
[----:B--2---:R-:W-:Y:S02]  /*38240*/  ISETP.LT.AND P1, PT, R24, c[0x0][0x17c], !P0 ;  /* 0x00005f0018007a0c */ /* 0x004fe40004721270 */
[----:B------:R-:W2:Y:S04]  /*38250*/  LDL.LU R24, [R1+0x1000] ;  /* 0x0010000001187983 */ /* 0x000ea80000300800 */
[----:B------:R-:W3:Y:S01]  /*38260*/  LDL.LU R242, [R1+0xc] ;  /* 0x00000c0001f27983 */ /* 0x000ee20000300800 */
[----:B-1----:R-:W-:-:S03]  /*38270*/  LEA R12, P6, R14, R54, 0x2 ;  /* 0x000000360e0c7211 */ /* 0x002fc600078c10ff */
[----:B------:R1:W-:Y:S01]  /*38280*/  @P5 STG.E [R16.64], R67 ;  /* 0x0000004310005986 */ /* 0x0003e2000c10190a */
[----:B------:R-:W-:Y:S02]  /*38290*/  ISETP.LT.AND P4, PT, R29, c[0x0][0x17c], !P0 ;  /* 0x00005f001d007a0c */ /* 0x000fe40004781270 */
[----:B------:R-:W-:Y:S01]  /*382a0*/  LEA.HI.X.SX32 R13, R14, R55, 0x2, P6 ;  /* 0x000000370e0d7211 */ /* 0x000fe200030f16ff */
[----:B------:R-:W-:Y:S01]  /*382b0*/  IMAD R14, R0, 0x2, R18 ;  /* 0x00000002000e7824 */ /* 0x000fe200078e0212 */
[----:B------:R-:W-:Y:S01]  /*382c0*/  ISETP.LT.AND P3, PT, R28, c[0x0][0x17c], !P0 ;  /* 0x00005f001c007a0c */ /* 0x000fe20004761270 */
[----:B------:R-:W2:Y:S01]  /*382d0*/  LDL.LU R20, [R1+0x1004] ;  /* 0x0010040001147983 */ /* 0x000ea20000300800 */
[----:B-1----:R-:W-:-:S03]  /*382e0*/  LEA R16, P6, R18, R54, 0x2 ;  /* 0x0000003612107211 */ /* 0x002fc600078c10ff */
[----:B----4-:R1:W-:Y:S01]  /*382f0*/  @P2 STG.E [R12.64], R241 ;  /* 0x000000f10c002986 */ /* 0x0103e2000c10190a */
[----:B------:R-:W-:Y:S02]  /*38300*/  LEA.HI.X.SX32 R17, R18, R55, 0x2, P6 ;  /* 0x0000003712117211 */ /* 0x000fe400030f16ff */
[----:B------:R-:W-:Y:S02]  /*38310*/  ISETP.LT.AND P5, PT, R26, c[0x0][0x17c], !P0 ;  /* 0x00005f001a007a0c */ /* 0x000fe400047a1270 */
[----:B------:R-:W4:Y:S01]  /*38320*/  LDL.LU R26, [R1+0x1008] ;  /* 0x00100800011a7983 */ /* 0x000f220000300800 */
[----:B-1----:R-:W-:-:S04]  /*38330*/  LEA R12, P6, R14, R54, 0x2 ;  /* 0x000000360e0c7211 */ /* 0x002fc800078c10ff */
[----:B------:R-:W-:Y:S01]  /*38340*/  LEA.HI.X.SX32 R13, R14, R55, 0x2, P6 ;  /* 0x000000370e0d7211 */ /* 0x000fe200030f16ff */
[----:B------:R1:W-:Y:S04]  /*38350*/  @P4 STG.E [R16.64], R207 ;  /* 0x000000cf10004986 */ /* 0x0003e8000c10190a */
[----:B------:R1:W-:Y:S01]  /*38360*/  @P3 STG.E [R12.64], R63 ;  /* 0x0000003f0c003986 */ /* 0x0003e2000c10190a */
[----:B-----5:R-:W-:-:S03]  /*38370*/  ISETP.LT.AND P2, PT, R25, c[0x0][0x17c], !P0 ;  /* 0x00005f0019007a0c */ /* 0x020fc60004741270 */
[----:B------:R-:W5:Y:S01]  /*38380*/  LDL.LU R25, [R1+0x1028] ;  /* 0x0010280001197983 */ /* 0x000f620000300800 */
[----:B------:R-:W-:-:S03]  /*38390*/  ISETP.LT.AND P4, PT, R22, c[0x0][0x17c], !P0 ;  /* 0x00005f0016007a0c */ /* 0x000fc60004781270 */
[----:B------:R-:W5:Y:S01]  /*383a0*/  LDL.LU R22, [R1+0x1030] ;  /* 0x0010300001167983 */ /* 0x000f620000300800 */
[----:B------:R-:W-:-:S03]  /*383b0*/  ISETP.LT.AND P3, PT, R21, c[0x0][0x17c], !P0 ;  /* 0x00005f0015007a0c */ /* 0x000fc60004761270 */
[----:B------:R-:W5:Y:S01]  /*383c0*/  LDL.LU R21, [R1+0x1034] ;  /* 0x0010340001157983 */ /* 0x000f620000300800 */
[----:B------:R-:W-:-:S04]  /*383d0*/  IMAD R18, R0, 0x2, R14 ;  /* 0x0000000200127824 */ /* 0x000fc800078e020e */
[----:B------:R-:W-:Y:S01]  /*383e0*/  IMAD R14, R0, 0x2, R18 ;  /* 0x00000002000e7824 */ /* 0x000fe200078e0212 */
[----:B-1----:R-:W-:-:S04]  /*383f0*/  LEA R16, P6, R18, R54, 0x2 ;  /* 0x0000003612107211 */ /* 0x002fc800078c10ff */
[----:B------:R-:W-:Y:S01]  /*38400*/  LEA.HI.X.SX32 R17, R18, R55, 0x2, P6 ;  /* 0x0000003712117211 */ /* 0x000fe200030f16ff */
[----:B------:R-:W-:Y:S01]  /*38410*/  IMAD R18, R0, 0x2, R14 ;  /* 0x0000000200127824 */ /* 0x000fe200078e020e */
[----:B------:R-:W-:-:S03]  /*38420*/  LEA R12, P6, R14, R54, 0x2 ;  /* 0x000000360e0c7211 */ /* 0x000fc600078c10ff */
[----:B------:R1:W-:Y:S01]  /*38430*/  @P1 STG.E [R16.64], R43 ;  /* 0x0000002b10001986 */ /* 0x0003e2000c10190a */
[----:B------:R-:W-:Y:S01]  /*38440*/  LEA.HI.X.SX32 R13, R14, R55, 0x2, P6 ;  /* 0x000000370e0d7211 */ /* 0x000fe200030f16ff */
[----:B------:R-:W-:Y:S01]  /*38450*/  IMAD R14, R0, 0x2, R18 ;  /* 0x00000002000e7824 */ /* 0x000fe200078e0212 */
[----:B-1----:R-:W-:-:S04]  /*38460*/  LEA R16, P6, R18, R54, 0x2 ;  /* 0x0000003612107211 */ /* 0x002fc800078c10ff */
[----:B------:R-:W-:Y:S01]  /*38470*/  LEA.HI.X.SX32 R17, R18, R55, 0x2, P6 ;  /* 0x0000003712117211 */ /* 0x000fe200030f16ff */
[----:B------:R-:W-:Y:S01]  /*38480*/  IMAD R18, R0, 0x2, R14 ;  /* 0x0000000200127824 */ /* 0x000fe200078e020e */
[----:B---3--:R1:W-:Y:S01]  /*38490*/  @P5 STG.E [R12.64], R242 ;  /* 0x000000f20c005986 */ /* 0x0083e2000c10190a */
[----:B--2---:R-:W-:-:S03]  /*384a0*/  ISETP.LT.AND P1, PT, R24, c[0x0][0x17c], !P0 ;  /* 0x00005f0018007a0c */ /* 0x004fc60004721270 */
[----:B------:R2:W-:Y:S04]  /*384b0*/  @P2 STG.E [R16.64], R27 ;  /* 0x0000001b10002986 */ /* 0x0005e8000c10190a */
[----:B------:R-:W3:Y:S01]  /*384c0*/  LDL.LU R24, [R1+0x1038] ;  /* 0x0010380001187983 */ /* 0x000ee20000300800 */
[----:B-1----:R-:W-:-:S04]  /*384d0*/  LEA R12, P6, R14, R54, 0x2 ;  /* 0x000000360e0c7211 */ /* 0x002fc800078c10ff */
[-C--:B------:R-:W-:Y:S01]  /*384e0*/  LEA.HI.X.SX32 R13, R14, R55.reuse, 0x2, P6 ;  /* 0x000000370e0d7211 */ /* 0x080fe200030f16ff */
[----:B------:R-:W-:Y:S01]  /*384f0*/  IMAD R14, R0, 0x2, R18 ;  /* 0x00000002000e7824 */ /* 0x000fe200078e0212 */
[----:B--2---:R-:W-:Y:S02]  /*38500*/  LEA R16, P6, R18, R54, 0x2 ;  /* 0x0000003612107211 */ /* 0x004fe400078c10ff */
[----:B------:R-:W-:Y:S01]  /*38510*/  ISETP.LT.AND P5, PT, R20, c[0x0][0x17c], !P0 ;  /* 0x00005f0014007a0c */ /* 0x000fe200047a1270 */
[----:B------:R1:W-:Y:S01]  /*38520*/  @P4 STG.E [R12.64], R35 ;  /* 0x000000230c004986 */ /* 0x0003e2000c10190a */
[----:B------:R-:W-:-:S03]  /*38530*/  LEA.HI.X.SX32 R17, R18, R55, 0x2, P6 ;  /* 0x0000003712117211 */ /* 0x000fc600030f16ff */
[----:B------:R-:W2:Y:S01]  /*38540*/  LDL.LU R20, [R1+0x1040] ;  /* 0x0010400001147983 */ /* 0x000ea20000300800 */
[----:B----4-:R-:W-:-:S03]  /*38550*/  ISETP.LT.AND P2, PT, R26, c[0x0][0x17c], !P0 ;  /* 0x00005f001a007a0c */ /* 0x010fc60004741270 */
        /* <DEDUP_REMOVED lines=8> */
[----:B------:R-:W4:Y:S01]  /*385e0*/  LDL.LU R22, [R1+0x1064] ;  /* 0x0010640001167983 */ /* 0x000f220000300800 */
        /* <DEDUP_REMOVED lines=9> */
[----:B------:R-:W-:Y:S02]  /*38680*/  LEA.HI.X.SX32 R13, R14, R55, 0x2, P6 ;  /* 0x000000370e0d7211 */ /* 0x000fe400030f16ff */
[----:B------:R-:W-:-:S03]  /*38690*/  LEA R14, P6, R18, R54, 0x2 ;  /* 0x00000036120e7211 */ /* 0x000fc600078c10ff */
[----:B------:R1:W-:Y:S02]  /*386a0*/  @P2 STG.E [R12.64], R23 ;  /* 0x000000170c002986 */ /* 0x0003e4000c10190a */
[----:B-1----:R-:W-:Y:S01]  /*386b0*/  IMAD R16, R0, 0x2, R18 ;  /* 0x0000000200107824 */ /* 0x002fe200078e0212 */
[----:B------:R-:W-:-:S03]  /*386c0*/  LEA.HI.X.SX32 R15, R18, R55, 0x2, P6 ;  /* 0x00000037120f7211 */ /* 0x000fc600030f16ff */
[----:B------:R-:W-:Y:S01]  /*386d0*/  IMAD R17, R0, 0x2, R16 ;  /* 0x0000000200117824 */ /* 0x000fe200078e0210 */
[C---:B------:R-:W-:Y:S01]  /*386e0*/  LEA R12, P6, R16.reuse, R54, 0x2 ;  /* 0x00000036100c7211 */ /* 0x040fe200078c10ff */
[----:B------:R1:W-:Y:S03]  /*386f0*/  @P4 STG.E [R14.64], R19 ;  /* 0x000000130e004986 */ /* 0x0003e6000c10190a */
[----:B------:R-:W-:Y:S01]  /*38700*/  LEA.HI.X.SX32 R13, R16, R55, 0x2, P6 ;  /* 0x00000037100d7211 */ /* 0x000fe200030f16ff */
[----:B------:R-:W-:-:S04]  /*38710*/  IMAD R16, R0, 0x2, R17 ;  /* 0x0000000200107824 */ /* 0x000fc800078e0211 */
[----:B------:R1:W-:Y:S01]  /*38720*/  @P3 STG.E [R12.64], R136 ;  /* 0x000000880c003986 */ /* 0x0003e2000c10190a */
[----:B---3--:R-:W-:Y:S02]  /*38730*/  ISETP.LT.AND P5, PT, R24, c[0x0][0x17c], !P0 ;  /* 0x00005f0018007a0c */ /* 0x008fe400047a1270 */
[CC--:B-1----:R-:W-:Y:S01]  /*38740*/  LEA R14, P6, R17.reuse, R54.reuse, 0x2 ;  /* 0x00000036110e7211 */ /* 0x0c2fe200078c10ff */
[----:B------:R-:W3:Y:S03]  /*38750*/  LDL.LU R24, [R1+0x1070] ;  /* 0x0010700001187983 */ /* 0x000ee60000300800 */
[----:B------:R-:W-:Y:S02]  /*38760*/  LEA.HI.X.SX32 R15, R17, R55, 0x2, P6 ;  /* 0x00000037110f7211 */ /* 0x000fe400030f16ff */
[----:B------:R-:W-:Y:S02]  /*38770*/  LEA R12, P6, R16, R54, 0x2 ;  /* 0x00000036100c7211 */ /* 0x000fe400078c10ff */
[----:B--2---:R-:W-:-:S02]  /*38780*/  ISETP.LT.AND P2, PT, R20, c[0x0][0x17c], !P0 ;  /* 0x00005f0014007a0c */ /* 0x004fc40004741270 */
[----:B------:R-:W2:Y:S04]  /*38790*/  LDL.LU R20, [R1+0x1074] ;  /* 0x0010740001147983 */ /* 0x000ea80000300800 */
[----:B------:R-:W2:Y:S01]  /*387a0*/  LDL.LU R19, [R1+0x1078] ;  /* 0x0010780001137983 */ /* 0x000ea20000300800 */
[----:B------:R-:W-:-:S03]  /*387b0*/  LEA.HI.X.SX32 R13, R16, R55, 0x2, P6 ;  /* 0x00000037100d7211 */ /* 0x000fc600030f16ff */
[----:B------:R1:W-:Y:S04]  /*387c0*/  @P1 STG.E [R14.64], R120 ;  /* 0x000000780e001986 */ /* 0x0003e8000c10190a */
[----:B------:R-:W2:Y:S04]  /*387d0*/  LDL.LU R23, [R1+0x107c] ;  /* 0x00107c0001177983 */ /* 0x000ea80000300800 */
[----:B------:R1:W-:Y:S01]  /*387e0*/  @P5 STG.E [R12.64], R116 ;  /* 0x000000740c005986 */ /* 0x0003e2000c10190a */
[----:B----4-:R-:W-:-:S03]  /*387f0*/  ISETP.LT.AND P1, PT, R22, c[0x0][0x17c], !P0 ;  /* 0x00005f0016007a0c */ /* 0x010fc60004721270 */
[----:B------:R-:W4:Y:S01]  /*38800*/  LDL.LU R22, [R1+0x1080] ;  /* 0x0010800001167983 */ /* 0x000f220000300800 */
[----:B-----5:R-:W-:-:S03]  /*38810*/  ISETP.LT.AND P5, PT, R21, c[0x0][0x17c], !P0 ;  /* 0x00005f0015007a0c */ /* 0x020fc600047a1270 */
[----:B------:R-:W5:Y:S04]  /*38820*/  LDL.LU R21, [R1+0x1084] ;  /* 0x0010840001157983 */ /* 0x000f680000300800 */
[----:B------:R-:W5:Y:S01]  /*38830*/  LDL.LU R18, [R1+0x1098] ;  /* 0x0010980001127983 */ /* 0x000f620000300800 */
[----:B------:R-:W-:Y:S01]  /*38840*/  IMAD R17, R0, 0x2, R16 ;  /* 0x0000000200117824 */ /* 0x000fe200078e0210 */
[----:B------:R-:W-:-:S04]  /*38850*/  ISETP.LT.AND P4, PT, R26, c[0x0][0x17c], !P0 ;  /* 0x00005f001a007a0c */ /* 0x000fc80004781270 */
[CC--:B-1----:R-:W-:Y:S02]  /*38860*/  LEA R14, P6, R17.reuse, R54.reuse, 0x2 ;  /* 0x00000036110e7211 */ /* 0x0c2fe400078c10ff */
[----:B------:R-:W-:Y:S02]  /*38870*/  LEA R16, R0, R17, 0x1 ;  /* 0x0000001100107211 */ /* 0x000fe400078e08ff */
[-C--:B------:R-:W-:Y:S02]  /*38880*/  LEA.HI.X.SX32 R15, R17, R55.reuse, 0x2, P6 ;  /* 0x00000037110f7211 */ /* 0x080fe400030f16ff */
[----:B------:R-:W-:Y:S01]  /*38890*/  LEA R12, P6, R16, R54, 0x2 ;  /* 0x00000036100c7211 */ /* 0x000fe200078c10ff */
[----:B------:R-:W-:Y:S01]  /*388a0*/  IMAD R17, R0, 0x2, R16 ;  /* 0x0000000200117824 */ /* 0x000fe200078e0210 */
[----:B------:R-:W-:Y:S01]  /*388b0*/  ISETP.LT.AND P3, PT, R25, c[0x0][0x17c], !P0 ;  /* 0x00005f0019007a0c */ /* 0x000fe20004761270 */
[----:B------:R1:W-:Y:S01]  /*388c0*/  @P2 STG.E [R14.64], R112 ;  /* 0x000000700e002986 */ /* 0x0003e2000c10190a */
[----:B------:R-:W-:Y:S01]  /*388d0*/  LEA.HI.X.SX32 R13, R16, R55, 0x2, P6 ;  /* 0x00000037100d7211 */ /* 0x000fe200030f16ff */
[----:B------:R-:W-:-:S04]  /*388e0*/  IMAD R16, R0, 0x2, R17 ;  /* 0x0000000200107824 */ /* 0x000fc800078e0211 */
[----:B------:R1:W-:Y:S02]  /*388f0*/  @P4 STG.E [R12.64], R108 ;  /* 0x0000006c0c004986 */ /* 0x0003e4000c10190a */
[----:B-1----:R-:W-:-:S04]  /*38900*/  LEA R14, P6, R17, R54, 0x2 ;  /* 0x00000036110e7211 */ /* 0x002fc800078c10ff */
[----:B------:R-:W-:Y:S01]  /*38910*/  LEA.HI.X.SX32 R15, R17, R55, 0x2, P6 ;  /* 0x00000037110f7211 */ /* 0x000fe200030f16ff */
[----:B------:R-:W-:Y:S01]  /*38920*/  IMAD R17, R0, 0x2, R16 ;  /* 0x0000000200117824 */ /* 0x000fe200078e0210 */
[----:B------:R-:W-:-:S03]  /*38930*/  LEA R12, P6, R16, R54, 0x2 ;  /* 0x00000036100c7211 */ /* 0x000fc600078c10ff */
[----:B------:R1:W-:Y:S01]  /*38940*/  @P3 STG.E [R14.64], R104 ;  /* 0x000000680e003986 */ /* 0x0003e2000c10190a */
[----:B------:R-:W-:Y:S01]  /*38950*/  LEA.HI.X.SX32 R13, R16, R55, 0x2, P6 ;  /* 0x00000037100d7211 */ /* 0x000fe200030f16ff */
[----:B------:R-:W-:-:S04]  /*38960*/  IMAD R16, R0, 0x2, R17 ;  /* 0x0000000200107824 */ /* 0x000fc800078e0211 */
[----:B------:R2:W-:Y:S01]  /*38970*/  @P1 STG.E [R12.64], R100 ;  /* 0x000000640c001986 */ /* 0x0005e2000c10190a */
[----:B---3--:R-:W-:Y:S02]  /*38980*/  ISETP.LT.AND P2, PT, R24, c[0x0][0x17c], !P0 ;  /* 0x00005f0018007a0c */ /* 0x008fe40004741270 */
[----:B-1----:R-:W-:-:S04]  /*38990*/  LEA R14, P6, R17, R54, 0x2 ;  /* 0x00000036110e7211 */ /* 0x002fc800078c10ff */
[----:B------:R-:W-:Y:S01]  /*389a0*/  LEA.HI.X.SX32 R15, R17, R55, 0x2, P6 ;  /* 0x00000037110f7211 */ /* 0x000fe200030f16ff */
[----:B------:R-:W-:Y:S01]  /*389b0*/  IMAD R17, R0, 0x2, R16 ;  /* 0x0000000200117824 */ /* 0x000fe200078e0210 */
[----:B--2---:R-:W-:Y:S02]  /*389c0*/  LEA R12, P6, R16, R54, 0x2 ;  /* 0x00000036100c7211 */ /* 0x004fe400078c10ff */
[----:B------:R-:W-:Y:S02]  /*389d0*/  ISETP.LT.AND P4, PT, R20, c[0x0][0x17c], !P0 ;  /* 0x00005f0014007a0c */ /* 0x000fe40004781270 */
[----:B------:R-:W2:Y:S01]  /*389e0*/  LDL.LU R20, [R1+0x109c] ;  /* 0x00109c0001147983 */ /* 0x000ea20000300800 */
[----:B------:R-:W-:-:S03]  /*389f0*/  ISETP.LT.AND P3, PT, R19, c[0x0][0x17c], !P0 ;  /* 0x00005f0013007a0c */ /* 0x000fc60004761270 */
[----:B------:R-:W3:Y:S01]  /*38a00*/  LDL.LU R19, [R1+0x10a0] ;  /* 0x0010a00001137983 */ /* 0x000ee20000300800 */
[----:B------:R-:W-:-:S03]  /*38a10*/  LEA.HI.X.SX32 R13, R16, R55, 0x2, P6 ;  /* 0x00000037100d7211 */ /* 0x000fc600030f16ff */
[----:B------:R1:W-:Y:S01]  /*38a20*/  @P5 STG.E [R14.64], R96 ;  /* 0x000000600e005986 */ /* 0x0003e2000c10190a */
[----:B------:R-:W-:-:S03]  /*38a30*/  ISETP.LT.AND P1, PT, R23, c[0x0][0x17c], !P0 ;  /* 0x00005f0017007a0c */ /* 0x000fc60004721270 */
[----:B------:R-:W3:Y:S01]  /*38a40*/  LDL.LU R23, [R1+0x10a4] ;  /* 0x0010a40001177983 */ /* 0x000ee20000300800 */
[----:B-1----:R-:W-:-:S04]  /*38a50*/  LEA R14, P6, R17, R54, 0x2 ;  /* 0x00000036110e7211 */ /* 0x002fc800078c10ff */
[----:B------:R-:W-:Y:S01]  /*38a60*/  LEA.HI.X.SX32 R15, R17, R55, 0x2, P6 ;  /* 0x00000037110f7211 */ /* 0x000fe200030f16ff */
[----:B------:R1:W-:Y:S04]  /*38a70*/  @P2 STG.E [R12.64], R92 ;  /* 0x0000005c0c002986 */ /* 0x0003e8000c10190a */
[----:B------:R1:W-:Y:S01]  /*38a80*/  @P4 STG.E [R14.64], R88 ;  /* 0x000000580e004986 */ /* 0x0003e2000c10190a */
[----:B----4-:R-:W-:-:S03]  /*38a90*/  ISETP.LT.AND P5, PT, R22, c[0x0][0x17c], !P0 ;  /* 0x00005f0016007a0c */ /* 0x010fc600047a1270 */
[----:B------:R-:W4:Y:S01]  /*38aa0*/  LDL.LU R22, [R1+0x10a8] ;  /* 0x0010a80001167983 */ /* 0x000f220000300800 */
[----:B-----5:R-:W-:-:S03]  /*38ab0*/  ISETP.LT.AND P2, PT, R21, c[0x0][0x17c], !P0 ;  /* 0x00005f0015007a0c */ /* 0x020fc60004741270 */
        /* <DEDUP_REMOVED lines=21> */
[----:B-1----:R-:W-:-:S04]  /*38c10*/  LEA R12, P6, R16, R54, 0x2 ;  /* 0x00000036100c7211 */ /* 0x002fc800078c10ff */
[----:B------:R-:W-:Y:S02]  /*38c20*/  LEA.HI.X.SX32 R13, R16, R55, 0x2, P6 ;  /* 0x00000037100d7211 */ /* 0x000fe400030f16ff */
[----:B--2---:R-:W-:Y:S02]  /*38c30*/  LEA R14, P6, R17, R54, 0x2 ;  /* 0x00000036110e7211 */ /* 0x004fe400078c10ff */
[----:B------:R-:W-:Y:S02]  /*38c40*/  ISETP.LT.AND P3, PT, R20, c[0x0][0x17c], !P0 ;  /* 0x00005f0014007a0c */ /* 0x000fe40004761270 */
[----:B------:R-:W2:Y:S01]  /*38c50*/  LDL.LU R20, [R1+0x10c8] ;  /* 0x0010c80001147983 */ /* 0x000ea20000300800 */
[----:B---3--:R-:W-:-:S03]  /*38c60*/  ISETP.LT.AND P1, PT, R19, c[0x0][0x17c], !P0 ;  /* 0x00005f0013007a0c */ /* 0x008fc60004721270 */
[----:B------:R-:W3:Y:S01]  /*38c70*/  LDL.LU R19, [R1+0x10cc] ;  /* 0x0010cc0001137983 */ /* 0x000ee20000300800 */
[----:B------:R-:W-:-:S03]  /*38c80*/  LEA.HI.X.SX32 R15, R17, R55, 0x2, P6 ;  /* 0x00000037110f7211 */ /* 0x000fc600030f16ff */
[----:B------:R1:W-:Y:S01]  /*38c90*/  @P4 STG.E [R12.64], R8 ;  /* 0x000000080c004986 */ /* 0x0003e2000c10190a */
[----:B------:R-:W-:-:S03]  /*38ca0*/  ISETP.LT.AND P5, PT, R23, c[0x0][0x17c], !P0 ;  /* 0x00005f0017007a0c */ /* 0x000fc600047a1270 */
[----:B------:R-:W3:Y:S04]  /*38cb0*/  LDL.LU R23, [R1+0x10d0] ;  /* 0x0010d00001177983 */ /* 0x000ee80000300800 */
[----:B------:R1:W-:Y:S01]  /*38cc0*/  @P3 STG.E [R14.64], R4 ;  /* 0x000000040e003986 */ /* 0x0003e2000c10190a */
[----:B----4-:R-:W-:-:S03]  /*38cd0*/  ISETP.LT.AND P2, PT, R22, c[0x0][0x17c], !P0 ;  /* 0x00005f0016007a0c */ /* 0x010fc60004741270 */
[----:B------:R-:W4:Y:S01]  /*38ce0*/  LDL.LU R22, [R1+0x10e8] ;  /* 0x0010e80001167983 */ /* 0x000f220000300800 */
[----:B-----5:R-:W-:-:S03]  /*38cf0*/  ISETP.LT.AND P4, PT, R21, c[0x0][0x17c], !P0 ;  /* 0x00005f0015007a0c */ /* 0x020fc60004781270 */
[----:B------:R-:W5:Y:S01]  /*38d00*/  LDL.LU R21, [R1+0x10ec] ;  /* 0x0010ec0001157983 */ /* 0x000f620000300800 */
[----:B------:R-:W-:-:S03]  /*38d10*/  ISETP.LT.AND P3, PT, R18, c[0x0][0x17c], !P0 ;  /* 0x00005f0012007a0c */ /* 0x000fc60004761270 */
[----:B------:R-:W4:Y:S01]  /*38d20*/  LDL.LU R18, [R1+0x10f0] ;  /* 0x0010f00001127983 */ /* 0x000f220000300800 */
[----:B------:R-:W-:-:S04]  /*38d30*/  IMAD R16, R0, 0x2, R17 ;  /* 0x0000000200107824 */ /* 0x000fc800078e0211 */
[----:B-1----:R-:W-:Y:S01]  /*38d40*/  IMAD R8, R0, 0x2, R16 ;  /* 0x0000000200087824 */ /* 0x002fe200078e0210 */
[----:B------:R-:W-:-:S03]  /*38d50*/  LEA R12, P6, R16, R54, 0x2 ;  /* 0x00000036100c7211 */ /* 0x000fc600078c10ff */
[----:B------:R-:W-:Y:S01]  /*38d60*/  IMAD R4, R0, 0x2, R8 ;  /* 0x0000000200047824 */ /* 0x000fe200078e0208 */
[----:B------:R-:W-:Y:S02]  /*38d70*/  LEA.HI.X.SX32 R13, R16, R55, 0x2, P6 ;  /* 0x00000037100d7211 */ /* 0x000fe400030f16ff */
        /* <DEDUP_REMOVED lines=19> */
[----:B------:R-:W3:Y:S04]  /*38eb0*/  LDL.LU R19, [R1+0x10f8] ;  /* 0x0010f80001137983 */ /* 0x000ee80000300800 */
[----:B------:R-:W3:Y:S01]  /*38ec0*/  LDL.LU R17, [R1+0x1104] ;  /* 0x0011040001117983 */ /* 0x000ee20000300800 */
[----:B------:R-:W-:-:S03]  /*38ed0*/  LEA.HI.X.SX32 R15, R8, R55, 0x2, P6 ;  /* 0x00000037080f7211 */ /* 0x000fc600030f16ff */
[----:B------:R1:W-:Y:S04]  /*38ee0*/  @P3 STG.E [R12.64], R109 ;  /* 0x0000006d0c003986 */ /* 0x0003e8000c10190a */
[----:B------:R-:W3:Y:S04]  /*38ef0*/  LDL.LU R16, [R1+0x1108] ;  /* 0x0011080001107983 */ /* 0x000ee80000300800 */
[----:B------:R1:W-:Y:S01]  /*38f00*/  @P1 STG.E [R14.64], R105 ;  /* 0x000000690e001986 */ /* 0x0003e2000c10190a */
[----:B-----5:R-:W-:-:S03]  /*38f10*/  ISETP.LT.AND P3, PT, R21, c[0x0][0x17c], !P0 ;  /* 0x00005f0015007a0c */ /* 0x020fc60004761270 */
[----:B------:R-:W5:Y:S01]  /*38f20*/  LDL.LU R21, [R1+0x110c] ;  /* 0x00110c0001157983 */ /* 0x000f620000300800 */
[----:B----4-:R-:W-:-:S03]  /*38f30*/  ISETP.LT.AND P1, PT, R18, c[0x0][0x17c], !P0 ;  /* 0x00005f0012007a0c */ /* 0x010fc60004721270 */
[----:B------:R-:W4:Y:S01]  /*38f40*/  LDL.LU R18, [R1+0x1110] ;  /* 0x0011100001127983 */ /* 0x000f220000300800 */
[----:B------:R-:W-:Y:S01]  /*38f50*/  IMAD R4, R0, 0x2, R8 ;  /* 0x0000000200047824 */ /* 0x000fe200078e0208 */
[----:B------:R-:W-:-:S03]  /*38f60*/  ISETP.LT.AND P2, PT, R23, c[0x0][0x17c], !P0 ;  /* 0x00005f0017007a0c */ /* 0x000fc60004741270 */
[----:B------:R-:W-:Y:S01]  /*38f70*/  IMAD R8, R0, 0x2, R4 ;  /* 0x0000000200087824 */ /* 0x000fe200078e0204 */
[-C--:B-1----:R-:W-:Y:S02]  /*38f80*/  LEA R12, P6, R4, R54.reuse, 0x2 ;  /* 0x00000036040c7211 */ /* 0x082fe400078c10ff */
[----:B------:R-:W-:Y:S02]  /*38f90*/  ISETP.LT.AND P4, PT, R22, c[0x0][0x17c], !P0 ;  /* 0x00005f0016007a0c */ /* 0x000fe40004781270 */
[----:B------:R-:W-:Y:S01]  /*38fa0*/  LEA.HI.X.SX32 R13, R4, R55, 0x2, P6 ;  /* 0x00000037040d7211 */ /* 0x000fe200030f16ff */
[----:B------:R-:W-:Y:S01]  /*38fb0*/  IMAD R4, R0, 0x2, R8 ;  /* 0x0000000200047824 */ /* 0x000fe200078e0208 */
[----:B------:R-:W-:-:S03]  /*38fc0*/  LEA R14, P6, R8, R54, 0x2 ;  /* 0x00000036080e7211 */ /* 0x000fc600078c10ff */
[----:B------:R1:W-:Y:S01]  /*38fd0*/  @P5 STG.E [R12.64], R101 ;  /* 0x000000650c005986 */ /* 0x0003e2000c10190a */
[----:B------:R-:W-:Y:S02]  /*38fe0*/  LEA.HI.X.SX32 R15, R8, R55, 0x2, P6 ;  /* 0x00000037080f7211 */ /* 0x000fe400030f16ff */
[----:B------:R-:W-:-:S03]  /*38ff0*/  LEA R8, R0, R4, 0x1 ;  /* 0x0000000400087211 */ /* 0x000fc600078e08ff */
        /* <DEDUP_REMOVED lines=16> */
[----:B------:R-:W-:-:S03]  /*39100*/  ISETP.LT.AND P4, PT, R17, c[0x0][0x17c], !P0 ;  /* 0x00005f0011007a0c */ /* 0x000fc60004781270 */
[----:B------:R-:W3:Y:S01]  /*39110*/  LDL.LU R17, [R1+0x1128] ;  /* 0x0011280001117983 */ /* 0x000ee20000300800 */
[----:B------:R-:W-:-:S03]  /*39120*/  LEA.HI.X.SX32 R15, R8, R55, 0x2, P6 ;  /* 0x00000037080f7211 */ /* 0x000fc600030f16ff */
[----:B------:R1:W-:Y:S01]  /*39130*/  @P1 STG.E [R12.64], R85 ;  /* 0x000000550c001986 */ /* 0x0003e2000c10190a */
[----:B------:R-:W-:-:S03]  /*39140*/  ISETP.LT.AND P3, PT, R16, c[0x0][0x17c], !P0 ;  /* 0x00005f0010007a0c */ /* 0x000fc60004761270 */
[----:B------:R-:W3:Y:S04]  /*39150*/  LDL.LU R16, [R1+0x112c] ;  /* 0x00112c0001107983 */ /* 0x000ee80000300800 */
[----:B------:R1:W-:Y:S01]  /*39160*/  @P5 STG.E [R14.64], R81 ;  /* 0x000000510e005986 */ /* 0x0003e2000c10190a */
[----:B-----5:R-:W-:-:S03]  /*39170*/  ISETP.LT.AND P1, PT, R21, c[0x0][0x17c], !P0 ;  /* 0x00005f0015007a0c */ /* 0x020fc60004721270 */
[----:B------:R-:W5:Y:S01]  /*39180*/  LDL.LU R21, [R1+0x1130] ;  /* 0x0011300001157983 */ /* 0x000f620000300800 */
[----:B----4-:R-:W-:-:S03]  /*39190*/  ISETP.LT.AND P5, PT, R18, c[0x0][0x17c], !P0 ;  /* 0x00005f0012007a0c */ /* 0x010fc600047a1270 */
[----:B------:R-:W4:Y:S01]  /*391a0*/  LDL.LU R18, [R1+0x1134] ;  /* 0x0011340001127983 */ /* 0x000f220000300800 */
        /* <DEDUP_REMOVED lines=15> */
[----:B------:R-:W-:Y:S02]  /*392a0*/  LEA.HI.X.SX32 R15, R8, R55, 0x2, P6 ;  /* 0x00000037080f7211 */ /* 0x000fe400030f16ff */
[----:B------:R-:W-:Y:S01]  /*392b0*/  LEA R8, P6, R4, R54, 0x2 ;  /* 0x0000003604087211 */ /* 0x000fe200078c10ff */
[----:B-1----:R-:W-:-:S03]  /*392c0*/  IMAD R12, R0, 0x2, R4 ;  /* 0x00000002000c7824 */ /* 0x002fc600078e0204 */
[----:B------:R-:W-:Y:S01]  /*392d0*/  LEA.HI.X.SX32 R9, R4, R55, 0x2, P6 ;  /* 0x0000003704097211 */ /* 0x000fe200030f16ff */
[----:B------:R1:W-:Y:S01]  /*392e0*/  @P1 STG.E [R14.64], R5 ;  /* 0x000000050e001986 */ /* 0x0003e2000c10190a */
[----:B------:R-:W-:Y:S02]  /*392f0*/  LEA R4, P6, R12, R54, 0x2 ;  /* 0x000000360c047211 */ /* 0x000fe400078c10ff */
[----:B--2---:R-:W-:Y:S02]  /*39300*/  ISETP.LT.AND P2, PT, R20, c[0x0][0x17c], !P0 ;  /* 0x00005f0014007a0c */ /* 0x004fe40004741270 */
[----:B------:R-:W2:Y:S01]  /*39310*/  LDL.LU R20, [R1+0x114c] ;  /* 0x00114c0001147983 */ /* 0x000ea20000300800 */
[----:B---3--:R-:W-:-:S03]  /*39320*/  ISETP.LT.AND P4, PT, R19, c[0x0][0x17c], !P0 ;  /* 0x00005f0013007a0c */ /* 0x008fc60004781270 */
[----:B------:R-:W3:Y:S01]  /*39330*/  LDL.LU R19, [R1+0x1150] ;  /* 0x0011500001137983 */ /* 0x000ee20000300800 */
[----:B------:R-:W-:-:S03]  /*39340*/  ISETP.LT.AND P3, PT, R17, c[0x0][0x17c], !P0 ;  /* 0x00005f0011007a0c */ /* 0x000fc60004761270 */
[----:B------:R-:W3:Y:S01]  /*39350*/  LDL.LU R17, [R1+0x1154] ;  /* 0x0011540001117983 */ /* 0x000ee20000300800 */
[----:B-1----:R-:W-:-:S03]  /*39360*/  LEA.HI.X.SX32 R5, R12, R55, 0x2, P6 ;  /* 0x000000370c057211 */ /* 0x002fc600030f16ff */
[----:B------:R1:W-:Y:S01]  /*39370*/  @P5 STG.E [R8.64], R138 ;  /* 0x0000008a08005986 */ /* 0x0003e2000c10190a */
[----:B------:R-:W-:-:S03]  /*39380*/  ISETP.LT.AND P1, PT, R16, c[0x0][0x17c], !P0 ;  /* 0x00005f0010007a0c */ /* 0x000fc60004721270 */
[----:B------:R-:W3:Y:S04]  /*39390*/  LDL.LU R16, [R1+0x1158] ;  /* 0x0011580001107983 */ /* 0x000ee80000300800 */
[----:B------:R1:W-:Y:S04]  /*393a0*/  @P2 STG.E [R4.64], R122 ;  /* 0x0000007a04002986 */ /* 0x0003e8000c10190a */
[----:B------:R-:W3:Y:S01]  /*393b0*/  LDL.LU R15, [R1+0x115c] ;  /* 0x00115c00010f7983 */ /* 0x000ee20000300800 */
[----:B----4-:R-:W-:-:S03]  /*393c0*/  ISETP.LT.AND P2, PT, R18, c[0x0][0x17c], !P0 ;  /* 0x00005f0012007a0c */ /* 0x010fc60004741270 */
[----:B------:R-:W4:Y:S04]  /*393d0*/  LDL.LU R18, [R1+0x1180] ;  /* 0x0011800001127983 */ /* 0x000f280000300800 */
        /* <DEDUP_REMOVED lines=10> */
[----:B-----5:R-:W-:-:S03]  /*39480*/  ISETP.LT.AND P5, PT, R21, c[0x0][0x17c], !P0 ;  /* 0x00005f0015007a0c */ /* 0x020fc600047a1270 */
[----:B------:R5:W-:Y:S01]  /*39490*/  @P3 STG.E [R4.64], R114 ;  /* 0x0000007204003986 */ /* 0x000be2000c10190a */
[----:B-1----:R-:W-:-:S04]  /*394a0*/  LEA R8, P6, R13, R54, 0x2 ;  /* 0x000000360d087211 */ /* 0x002fc800078c10ff */
[----:B------:R-:W-:Y:S01]  /*394b0*/  LEA.HI.X.SX32 R9, R13, R55, 0x2, P6 ;  /* 0x000000370d097211 */ /* 0x000fe200030f16ff */
[----:B------:R-:W-:Y:S01]  /*394c0*/  IMAD R13, R0, 0x2, R12 ;  /* 0x00000002000d7824 */ /* 0x000fe200078e020c */
[----:B-----5:R-:W-:-:S03]  /*394d0*/  LEA R4, P6, R12, R54, 0x2 ;  /* 0x000000360c047211 */ /* 0x020fc600078c10ff */
[----:B------:R1:W-:Y:S01]  /*394e0*/  @P1 STG.E [R8.64], R110 ;  /* 0x0000006e08001986 */ /* 0x0003e2000c10190a */
[----:B------:R-:W-:Y:S01]  /*394f0*/  LEA.HI.X.SX32 R5, R12, R55, 0x2, P6 ;  /* 0x000000370c057211 */ /* 0x000fe200030f16ff */
[----:B------:R-:W-:-:S04]  /*39500*/  IMAD R12, R0, 0x2, R13 ;  /* 0x00000002000c7824 */ /* 0x000fc800078e020d */
[----:B------:R5:W-:Y:S01]  /*39510*/  @P5 STG.E [R4.64], R106 ;  /* 0x0000006a04005986 */ /* 0x000be2000c10190a */
[----:B-1----:R-:W-:-:S04]  /*39520*/  LEA R8, P6, R13, R54, 0x2 ;  /* 0x000000360d087211 */ /* 0x002fc800078c10ff */
[-C--:B------:R-:W-:Y:S01]  /*39530*/  LEA.HI.X.SX32 R9, R13, R55.reuse, 0x2, P6 ;  /* 0x000000370d097211 */ /* 0x080fe200030f16ff */
[----:B------:R-:W-:Y:S01]  /*39540*/  IMAD R13, R0, 0x2, R12 ;  /* 0x00000002000d7824 */ /* 0x000fe200078e020c */
[----:B--2---:R-:W-:Y:S02]  /*39550*/  ISETP.LT.AND P4, PT, R20, c[0x0][0x17c], !P0 ;  /* 0x00005f0014007a0c */ /* 0x004fe40004781270 */
[C---:B-----5:R-:W-:Y:S01]  /*39560*/  LEA R4, P6, R12.reuse, R54, 0x2 ;  /* 0x000000360c047211 */ /* 0x060fe200078c10ff */
[----:B------:R-:W2:Y:S01]  /*39570*/  LDL.LU R20, [R1+0x1190] ;  /* 0x0011900001147983 */ /* 0x000ea20000300800 */
[----:B---3--:R-:W-:Y:S02]  /*39580*/  ISETP.LT.AND P3, PT, R19, c[0x0][0x17c], !P0 ;  /* 0x00005f0013007a0c */ /* 0x008fe40004761270 */
[----:B------:R-:W-:Y:S01]  /*39590*/  LEA.HI.X.SX32 R5, R12, R55, 0x2, P6 ;  /* 0x000000370c057211 */ /* 0x000fe200030f16ff */
[----:B------:R1:W-:Y:S01]  /*395a0*/  @P2 STG.E [R8.64], R102 ;  /* 0x0000006608002986 */ /* 0x0003e2000c10190a */
[----:B------:R-:W-:-:S03]  /*395b0*/  ISETP.LT.AND P1, PT, R17, c[0x0][0x17c], !P0 ;  /* 0x00005f0011007a0c */ /* 0x000fc60004721270 */
[----:B------:R-:W3:Y:S04]  /*395c0*/  LDL.LU R17, [R1+0x1198] ;  /* 0x0011980001117983 */ /* 0x000ee80000300800 */
[----:B------:R-:W5:Y:S01]  /*395d0*/  LDL.LU R19, [R1+0x11a0] ;  /* 0x0011a00001137983 */ /* 0x000f620000300800 */
[----:B-1----:R-:W-:-:S04]  /*395e0*/  LEA R8, P6, R13, R54, 0x2 ;  /* 0x000000360d087211 */ /* 0x002fc800078c10ff */
[----:B------:R-:W-:Y:S01]  /*395f0*/  LEA.HI.X.SX32 R9, R13, R55, 0x2, P6 ;  /* 0x000000370d097211 */ /* 0x000fe200030f16ff */
[----:B------:R1:W-:Y:S01]  /*39600*/  @P4 STG.E [R4.64], R98 ;  /* 0x0000006204004986 */ /* 0x0003e2000c10190a */
[----:B------:R-:W-:-:S03]  /*39610*/  ISETP.LT.AND P5, PT, R16, c[0x0][0x17c], !P0 ;  /* 0x00005f0010007a0c */ /* 0x000fc600047a1270 */
[----:B------:R-:W5:Y:S04]  /*39620*/  LDL.LU R16, [R1+0x11d0] ;  /* 0x0011d00001107983 */ /* 0x000f680000300800 */
[----:B------:R1:W-:Y:S01]  /*39630*/  @P3 STG.E [R8.64], R94 ;  /* 0x0000005e08003986 */ /* 0x0003e2000c10190a */
[----:B----4-:R-:W-:-:S03]  /*39640*/  ISETP.LT.AND P4, PT, R18, c[0x0][0x17c], !P0 ;  /* 0x00005f0012007a0c */ /* 0x010fc60004781270 */
[----:B------:R-:W4:Y:S01]  /*39650*/  LDL.LU R18, [R1+0x11d8] ;  /* 0x0011d80001127983 */ /* 0x000f220000300800 */
[----:B------:R-:W-:-:S03]  /*39660*/  ISETP.LT.AND P3, PT, R14, c[0x0][0x17c], !P0 ;  /* 0x00005f000e007a0c */ /* 0x000fc60004761270 */
[----:B------:R-:W4:Y:S01]  /*39670*/  LDL.LU R14, [R1+0x11e0] ;  /* 0x0011e000010e7983 */ /* 0x000f220000300800 */
[----:B------:R-:W-:Y:S01]  /*39680*/  ISETP.LT.AND P2, PT, R15, c[0x0][0x17c], !P0 ;  /* 0x00005f000f007a0c */ /* 0x000fe20004741270 */
[C---:B------:R-:W-:Y:S02]  /*39690*/  IMAD R15, R0.reuse, 0x2, R13 ;  /* 0x00000002000f7824 */ /* 0x040fe400078e020d */
[----:B------:R-:W4:Y:S02]  /*396a0*/  LDL.LU R12, [R1+0x11e8] ;  /* 0x0011e800010c7983 */ /* 0x000f240000300800 */
        /* <DEDUP_REMOVED lines=15> */
[----:B------:R-:W-:-:S03]  /*397a0*/  LEA R13, R0, R15, 0x1 ;  /* 0x0000000f000d7211 */ /* 0x000fc600078e08ff */
[----:B------:R2:W-:Y:S01]  /*397b0*/  @P4 STG.E [R8.64], R78 ;  /* 0x0000004e08004986 */ /* 0x0005e2000c10190a */
[CC--:B-1----:R-:W-:Y:S02]  /*397c0*/  LEA R4, P6, R15.reuse, R54.reuse, 0x2 ;  /* 0x000000360f047211 */ /* 0x0c2fe400078c10ff */
[----:B--2---:R-:W-:Y:S02]  /*397d0*/  ISETP.LT.AND P1, PT, R20, c[0x0][0x17c], !P0 ;  /* 0x00005f0014007a0c */ /* 0x004fe40004721270 */
[-C--:B------:R-:W-:Y:S02]  /*397e0*/  LEA.HI.X.SX32 R5, R15, R55.reuse, 0x2, P6 ;  /* 0x000000370f057211 */ /* 0x080fe400030f16ff */
[----:B------:R-:W-:Y:S02]  /*397f0*/  LEA R8, P6, R13, R54, 0x2 ;  /* 0x000000360d087211 */ /* 0x000fe400078c10ff */
[----:B---3--:R-:W-:Y:S02]  /*39800*/  ISETP.LT.AND P5, PT, R17, c[0x0][0x17c], !P0 ;  /* 0x00005f0011007a0c */ /* 0x008fe400047a1270 */
[----:B------:R-:W2:Y:S01]  /*39810*/  LDL.LU R17, [R1+0x11f0] ;  /* 0x0011f00001117983 */ /* 0x000ea20000300800 */
[----:B------:R-:W-:-:S02]  /*39820*/  LEA.HI.X.SX32 R9, R13, R55, 0x2, P6 ;  /* 0x000000370d097211 */ /* 0x000fc400030f16ff */
[----:B-----5:R-:W-:Y:S01]  /*39830*/  ISETP.LT.AND P2, PT, R19, c[0x0][0x17c], !P0 ;  /* 0x00005f0013007a0c */ /* 0x020fe20004741270 */
[----:B------:R1:W-:Y:S04]  /*39840*/  @P3 STG.E [R4.64], R74 ;  /* 0x0000004a04003986 */ /* 0x0003e8000c10190a */
[----:B------:R-:W3:Y:S04]  /*39850*/  LDL.LU R19, [R1+0x1220] ;  /* 0x0012200001137983 */ /* 0x000ee80000300800 */
[----:B------:R5:W-:Y:S01]  /*39860*/  @P1 STG.E [R8.64], R10 ;  /* 0x0000000a08001986 */ /* 0x000be2000c10190a */
[----:B------:R-:W-:-:S03]  /*39870*/  ISETP.LT.AND P4, PT, R16, c[0x0][0x17c], !P0 ;  /* 0x00005f0010007a0c */ /* 0x000fc60004781270 */
[----:B------:R-:W3:Y:S01]  /*39880*/  LDL.LU R16, [R1+0x1228] ;  /* 0x0012280001107983 */ /* 0x000ee20000300800 */
[----:B----4-:R-:W-:-:S03]  /*39890*/  ISETP.LT.AND P3, PT, R18, c[0x0][0x17c], !P0 ;  /* 0x00005f0012007a0c */ /* 0x010fc60004761270 */
[----:B------:R-:W4:Y:S01]  /*398a0*/  LDL.LU R18, [R1+0x1230] ;  /* 0x0012300001127983 */ /* 0x000f220000300800 */
[----:B------:R-:W-:-:S03]  /*398b0*/  ISETP.LT.AND P1, PT, R14, c[0x0][0x17c], !P0 ;  /* 0x00005f000e007a0c */ /* 0x000fc60004721270 */
[----:B------:R-:W4:Y:S01]  /*398c0*/  LDL.LU R14, [R1+0x1234] ;  /* 0x00123400010e7983 */ /* 0x000f220000300800 */
[----:B------:R-:W-:-:S05]  /*398d0*/  IMAD R15, R0, 0x2, R13 ;  /* 0x00000002000f7824 */ /* 0x000fca00078e020d */
[----:B-1----:R-:W-:Y:S01]  /*398e0*/  LEA R4, P6, R15, R54, 0x2 ;  /* 0x000000360f047211 */ /* 0x002fe200078c10ff */
[----:B------:R-:W-:-:S03]  /*398f0*/  IMAD R13, R0, 0x2, R15 ;  /* 0x00000002000d7824 */ /* 0x000fc600078e020f */
[----:B------:R-:W-:Y:S01]  /*39900*/  LEA.HI.X.SX32 R5, R15, R55, 0x2, P6 ;  /* 0x000000370f057211 */ /* 0x000fe200030f16ff */
[----:B------:R-:W-:Y:S01]  /*39910*/  IMAD R15, R0, 0x2, R13 ;  /* 0x00000002000f7824 */ /* 0x000fe200078e020d */
[----:B-----5:R-:W-:-:S03]  /*39920*/  LEA R8, P6, R13, R54, 0x2 ;  /* 0x000000360d087211 */ /* 0x020fc600078c10ff */
[----:B------:R1:W-:Y:S01]  /*39930*/  @P5 STG.E [R4.64], R6 ;  /* 0x0000000604005986 */ /* 0x0003e2000c10190a */
[----:B------:R-:W-:-:S03]  /*39940*/  ISETP.LT.AND P5, PT, R12, c[0x0][0x17c], !P0 ;  /* 0x00005f000c007a0c */ /* 0x000fc600047a1270 */
[----:B------:R-:W5:Y:S01]  /*39950*/  LDL.LU R12, [R1+0x1238] ;  /* 0x00123800010c7983 */ /* 0x000f620000300800 */
[----:B------:R-:W-:Y:S01]  /*39960*/  LEA.HI.X.SX32 R9, R13, R55, 0x2, P6 ;  /* 0x000000370d097211 */ /* 0x000fe200030f16ff */
[----:B------:R-:W-:Y:S01]  /*39970*/  IMAD R13, R0, 0x2, R15 ;  /* 0x00000002000d7824 */ /* 0x000fe200078e020f */
[----:B-1----:R-:W-:-:S03]  /*39980*/  LEA R4, P6, R15, R54, 0x2 ;  /* 0x000000360f047211 */ /* 0x002fc600078c10ff */
        /* <DEDUP_REMOVED lines=9> */
[-C--:B------:R-:W-:Y:S02]  /*39a20*/  LEA.HI.X.SX32 R5, R15, R55.reuse, 0x2, P6 ;  /* 0x000000370f057211 */ /* 0x080fe400030f16ff */
[----:B-1----:R-:W-:Y:S02]  /*39a30*/  LEA R8, P6, R13, R54, 0x2 ;  /* 0x000000360d087211 */ /* 0x002fe400078c10ff */
[----:B--2---:R-:W-:Y:S02]  /*39a40*/  ISETP.LT.AND P2, PT, R17, c[0x0][0x17c], !P0 ;  /* 0x00005f0011007a0c */ /* 0x004fe40004741270 */
[----:B------:R-:W2:Y:S04]  /*39a50*/  LDL.LU R17, [R1+0x1214] ;  /* 0x0012140001117983 */ /* 0x000ea80000300800 */
[----:B------:R-:W2:Y:S01]  /*39a60*/  LDL.LU R10, [R1+0x1218] ;  /* 0x00121800010a7983 */ /* 0x000ea20000300800 */
[----:B------:R-:W-:-:S03]  /*39a70*/  LEA.HI.X.SX32 R9, R13, R55, 0x2, P6 ;  /* 0x000000370d097211 */ /* 0x000fc600030f16ff */
[----:B------:R1:W-:Y:S04]  /*39a80*/  @P1 STG.E [R4.64], R115 ;  /* 0x0000007304001986 */ /* 0x0003e8000c10190a */
[----:B------:R1:W-:Y:S01]  /*39a90*/  @P5 STG.E [R8.64], R111 ;  /* 0x0000006f08005986 */ /* 0x0003e2000c10190a */
[----:B---3--:R-:W-:-:S03]  /*39aa0*/  ISETP.LT.AND P3, PT, R16, c[0x0][0x17c], !P0 ;  /* 0x00005f0010007a0c */ /* 0x008fc60004761270 */
[----:B------:R-:W3:Y:S04]  /*39ab0*/  LDL.LU R16, [R1+0x121c] ;  /* 0x00121c0001107983 */ /* 0x000ee80000300800 */
[----:B------:R-:W3:Y:S01]  /*39ac0*/  LDL.LU R6, [R1+0x1224] ;  /* 0x0012240001067983 */ /* 0x000ee20000300800 */
[----:B----4-:R-:W-:-:S03]  /*39ad0*/  ISETP.LT.AND P5, PT, R14, c[0x0][0x17c], !P0 ;  /* 0x00005f000e007a0c */ /* 0x010fc600047a1270 */
[----:B------:R-:W4:Y:S01]  /*39ae0*/  LDL.LU R14, [R1+0x122c] ;  /* 0x00122c00010e7983 */ /* 0x000f220000300800 */
[----:B------:R-:W-:-:S05]  /*39af0*/  IMAD R15, R0, 0x2, R13 ;  /* 0x00000002000f7824 */ /* 0x000fca00078e020d */
[-C--:B-1----:R-:W-:Y:S01]  /*39b00*/  LEA R4, P6, R15, R54.reuse, 0x2 ;  /* 0x000000360f047211 */ /* 0x082fe200078c10ff */
[C---:B------:R-:W-:Y:S01]  /*39b10*/  IMAD R13, R0.reuse, 0x2, R15 ;  /* 0x00000002000d7824 */ /* 0x040fe200078e020f */
[----:B------:R-:W-:Y:S02]  /*39b20*/  ISETP.LT.AND P4, PT, R19, c[0x0][0x17c], !P0 ;  /* 0x00005f0013007a0c */ /* 0x000fe40004781270 */
[----:B------:R-:W-:Y:S01]  /*39b30*/  LEA.HI.X.SX32 R5, R15, R55, 0x2, P6 ;  /* 0x000000370f057211 */ /* 0x000fe200030f16ff */
[----:B------:R-:W-:Y:S01]  /*39b40*/  IMAD R15, R0, 0x2, R13 ;  /* 0x00000002000f7824 */ /* 0x000fe200078e020d */
[----:B------:R-:W-:-:S03]  /*39b50*/  LEA R8, P6, R13, R54, 0x2 ;  /* 0x000000360d087211 */ /* 0x000fc600078c10ff */
[----:B------:R1:W-:Y:S01]  /*39b60*/  @P2 STG.E [R4.64], R107 ;  /* 0x0000006b04002986 */ /* 0x0003e2000c10190a */
[----:B-----5:R-:W-:-:S03]  /*39b70*/  ISETP.LT.AND P2, PT, R12, c[0x0][0x17c], !P0 ;  /* 0x00005f000c007a0c */ /* 0x020fc60004741270 */
[----:B------:R-:W5:Y:S01]  /*39b80*/  LDL.LU R12, [R1+0x1200] ;  /* 0x00120000010c7983 */ /* 0x000f620000300800 */
[-C--:B------:R-:W-:Y:S01]  /*39b90*/  LEA.HI.X.SX32 R9, R13, R55.reuse, 0x2, P6 ;  /* 0x000000370d097211 */ /* 0x080fe200030f16ff */
[----:B------:R-:W-:Y:S01]  /*39ba0*/  IMAD R13, R0, 0x2, R15 ;  /* 0x00000002000d7824 */ /* 0x000fe200078e020f */
[----:B------:R-:W-:Y:S02]  /*39bb0*/  ISETP.LT.AND P1, PT, R18, c[0x0][0x17c], !P0 ;  /* 0x00005f0012007a0c */ /* 0x000fe40004721270 */
[C---:B-1----:R-:W-:Y:S01]  /*39bc0*/  LEA R4, P6, R15.reuse, R54, 0x2 ;  /* 0x000000360f047211 */ /* 0x042fe200078c10ff */
[----:B------:R1:W-:Y:S03]  /*39bd0*/  @P4 STG.E [R8.64], R103 ;  /* 0x0000006708004986 */ /* 0x0003e6000c10190a */
        /* <DEDUP_REMOVED lines=9> */
[----:B-1----:R-:W-:Y:S02]  /*39c70*/  LEA R8, P6, R13, R54, 0x2 ;  /* 0x000000360d087211 */ /* 0x002fe400078c10ff */
[----:B--2---:R-:W-:Y:S02]  /*39c80*/  ISETP.LT.AND P4, PT, R17, c[0x0][0x17c], !P0 ;  /* 0x00005f0011007a0c */ /* 0x004fe40004781270 */
[----:B------:R-:W2:Y:S01]  /*39c90*/  LDL.LU R17, [R1+0x1204] ;  /* 0x0012040001117983 */ /* 0x000ea20000300800 */
[----:B------:R-:W-:-:S03]  /*39ca0*/  ISETP.LT.AND P3, PT, R10, c[0x0][0x17c], !P0 ;  /* 0x00005f000a007a0c */ /* 0x000fc60004761270 */
[----:B------:R-:W2:Y:S01]  /*39cb0*/  LDL.LU R10, [R1+0x1208] ;  /* 0x00120800010a7983 */ /* 0x000ea20000300800 */
[----:B------:R-:W-:-:S03]  /*39cc0*/  LEA.HI.X.SX32 R9, R13, R55, 0x2, P6 ;  /* 0x000000370d097211 */ /* 0x000fc600030f16ff */
[----:B------:R1:W-:Y:S04]  /*39cd0*/  @P5 STG.E [R4.64], R91 ;  /* 0x0000005b04005986 */ /* 0x0003e8000c10190a */
[----:B------:R1:W-:Y:S01]  /*39ce0*/  @P2 STG.E [R8.64], R87 ;  /* 0x0000005708002986 */ /* 0x0003e2000c10190a */
[----:B---3--:R-:W-:-:S03]  /*39cf0*/  ISETP.LT.AND P1, PT, R16, c[0x0][0x17c], !P0 ;  /* 0x00005f0010007a0c */ /* 0x008fc60004721270 */
[----:B------:R-:W3:Y:S01]  /*39d00*/  LDL.LU R16, [R1+0x120c] ;  /* 0x00120c0001107983 */ /* 0x000ee20000300800 */
[----:B------:R-:W-:-:S03]  /*39d10*/  ISETP.LT.AND P5, PT, R6, c[0x0][0x17c], !P0 ;  /* 0x00005f0006007a0c */ /* 0x000fc600047a1270 */
[----:B------:R-:W3:Y:S01]  /*39d20*/  LDL.LU R6, [R1+0x1210] ;  /* 0x0012100001067983 */ /* 0x000ee20000300800 */
[----:B----4-:R-:W-:-:S03]  /*39d30*/  ISETP.LT.AND P2, PT, R14, c[0x0][0x17c], !P0 ;  /* 0x00005f000e007a0c */ /* 0x010fc60004741270 */
[----:B------:R-:W4:Y:S01]  /*39d40*/  LDL.LU R14, [R1+0x11e4] ;  /* 0x0011e400010e7983 */ /* 0x000f220000300800 */
[----:B------:R-:W-:-:S05]  /*39d50*/  IMAD R15, R0, 0x2, R13 ;  /* 0x00000002000f7824 */ /* 0x000fca00078e020d */
[----:B-1----:R-:W-:Y:S01]  /*39d60*/  LEA R4, P6, R15, R54, 0x2 ;  /* 0x000000360f047211 */ /* 0x002fe200078c10ff */
[----:B------:R-:W-:-:S03]  /*39d70*/  IMAD R13, R0, 0x2, R15 ;  /* 0x00000002000d7824 */ /* 0x000fc600078e020f */
[----:B------:R-:W-:Y:S01]  /*39d80*/  LEA.HI.X.SX32 R5, R15, R55, 0x2, P6 ;  /* 0x000000370f057211 */ /* 0x000fe200030f16ff */
[----:B------:R-:W-:Y:S01]  /*39d90*/  IMAD R15, R0, 0x2, R13 ;  /* 0x00000002000f7824 */ /* 0x000fe200078e020d */
[----:B------:R-:W-:-:S03]  /*39da0*/  LEA R8, P6, R13, R54, 0x2 ;  /* 0x000000360d087211 */ /* 0x000fc600078c10ff */
[----:B------:R1:W-:Y:S01]  /*39db0*/  @P4 STG.E [R4.64], R83 ;  /* 0x0000005304004986 */ /* 0x0003e2000c10190a */
[----:B-----5:R-:W-:-:S03]  /*39dc0*/  ISETP.LT.AND P4, PT, R12, c[0x0][0x17c], !P0 ;  /* 0x00005f000c007a0c */ /* 0x020fc60004781270 */
[----:B------:R-:W5:Y:S01]  /*39dd0*/  LDL.LU R12, [R1+0x11ec] ;  /* 0x0011ec00010c7983 */ /* 0x000f620000300800 */
[----:B------:R-:W-:Y:S01]  /*39de0*/  LEA.HI.X.SX32 R9, R13, R55, 0x2, P6 ;  /* 0x000000370d097211 */ /* 0x000fe200030f16ff */
[----:B------:R-:W-:Y:S02]  /*39df0*/  IMAD R13, R0, 0x2, R15 ;  /* 0x00000002000d7824 */ /* 0x000fe400078e020f */
[----:B------:R-:W5:Y:S01]  /*39e00*/  LDL.LU R18, [R1+0x11f4] ;  /* 0x0011f40001127983 */ /* 0x000f620000300800 */
        /* <DEDUP_REMOVED lines=11> */
[C---:B-1----:R-:W-:Y:S02]  /*39ec0*/  LEA R8, P6, R13.reuse, R54, 0x2 ;  /* 0x000000360d087211 */ /* 0x042fe400078c10ff */
[----:B--2---:R-:W-:Y:S02]  /*39ed0*/  ISETP.LT.AND P1, PT, R10, c[0x0][0x17c], !P0 ;  /* 0x00005f000a007a0c */ /* 0x004fe40004721270 */
[----:B------:R-:W2:Y:S01]  /*39ee0*/  LDL.LU R10, [R1+0x11f8] ;  /* 0x0011f800010a7983 */ /* 0x000ea20000300800 */
[----:B------:R-:W-:Y:S02]  /*39ef0*/  LEA.HI.X.SX32 R9, R13, R55, 0x2, P6 ;  /* 0x000000370d097211 */ /* 0x000fe400030f16ff */
[----:B------:R-:W-:Y:S01]  /*39f00*/  ISETP.LT.AND P3, PT, R17, c[0x0][0x17c], !P0 ;  /* 0x00005f0011007a0c */ /* 0x000fe20004761270 */
[----:B------:R1:W-:Y:S04]  /*39f10*/  @P2 STG.E [R4.64], R7 ;  /* 0x0000000704002986 */ /* 0x0003e8000c10190a */
[----:B------:R-:W2:Y:S01]  /*39f20*/  LDL.LU R17, [R1+0x11fc] ;  /* 0x0011fc0001117983 */ /* 0x000ea20000300800 */
[----:B---3--:R-:W-:-:S03]  /*39f30*/  ISETP.LT.AND P5, PT, R16, c[0x0][0x17c], !P0 ;  /* 0x00005f0010007a0c */ /* 0x008fc600047a1270 */
[----:B------:R3:W-:Y:S04]  /*39f40*/  @P4 STG.E [R8.64], R192 ;  /* 0x000000c008004986 */ /* 0x0007e8000c10190a */
[----:B------:R-:W2:Y:S01]  /*39f50*/  LDL.LU R16, [R1+0x11c4] ;  /* 0x0011c40001107983 */ /* 0x000ea20000300800 */
[----:B----4-:R-:W-:-:S03]  /*39f60*/  ISETP.LT.AND P4, PT, R14, c[0x0][0x17c], !P0 ;  /* 0x00005f000e007a0c */ /* 0x010fc60004781270 */
[----:B------:R-:W4:Y:S01]  /*39f70*/  LDL.LU R14, [R1+0x11c8] ;  /* 0x0011c800010e7983 */ /* 0x000f220000300800 */
[----:B------:R-:W-:-:S05]  /*39f80*/  IMAD R15, R0, 0x2, R13 ;  /* 0x00000002000f7824 */ /* 0x000fca00078e020d */
[----:B-1----:R-:W-:Y:S01]  /*39f90*/  LEA R4, P6, R15, R54, 0x2 ;  /* 0x000000360f047211 */ /* 0x002fe200078c10ff */
[----:B------:R-:W-:-:S03]  /*39fa0*/  IMAD R13, R0, 0x2, R15 ;  /* 0x00000002000d7824 */ /* 0x000fc600078e020f */
[----:B------:R-:W-:Y:S02]  /*39fb0*/  LEA.HI.X.SX32 R5, R15, R55, 0x2, P6 ;  /* 0x000000370f057211 */ /* 0x000fe400030f16ff */
[----:B------:R-:W-:Y:S02]  /*39fc0*/  ISETP.LT.AND P2, PT, R6, c[0x0][0x17c], !P0 ;  /* 0x00005f0006007a0c */ /* 0x000fe40004741270 */
[C---:B------:R-:W-:Y:S01]  /*39fd0*/  LEA R6, P6, R13.reuse, R54, 0x2 ;  /* 0x000000360d067211 */ /* 0x040fe200078c10ff */
[----:B------:R1:W-:Y:S01]  /*39fe0*/  @P3 STG.E [R4.64], R184 ;  /* 0x000000b804003986 */ /* 0x0003e2000c10190a */
[----:B------:R-:W-:Y:S02]  /*39ff0*/  LEA R11, R0, R13, 0x1 ;  /* 0x0000000d000b7211 */ /* 0x000fe400078e08ff */
[----:B-----5:R-:W-:Y:S02]  /*3a000*/  ISETP.LT.AND P3, PT, R12, c[0x0][0x17c], !P0 ;  /* 0x00005f000c007a0c */ /* 0x020fe40004761270 */
[----:B------:R-:W5:Y:S01]  /*3a010*/  LDL.LU R12, [R1+0x11cc] ;  /* 0x0011cc00010c7983 */ /* 0x000f620000300800 */
[----:B------:R-:W-:Y:S01]  /*3a020*/  LEA.HI.X.SX32 R7, R13, R55, 0x2, P6 ;  /* 0x000000370d077211 */ /* 0x000fe200030f16ff */
[----:B------:R-:W-:-:S02]  /*3a030*/  IMAD R13, R0, 0x2, R11 ;  /* 0x00000002000d7824 */ /* 0x000fc400078e020b */
[----:B---3--:R-:W3:Y:S01]  /*3a040*/  LDL.LU R8, [R1+0x11d4] ;  /* 0x0011d40001087983 */ /* 0x008ee20000300800 */
[----:B-1----:R-:W-:-:S03]  /*3a050*/  LEA R4, P6, R11, R54, 0x2 ;  /* 0x000000360b047211 */ /* 0x002fc600078c10ff */
[----:B------:R1:W-:Y:S01]  /*3a060*/  @P1 STG.E [R6.64], R180 ;  /* 0x000000b406001986 */ /* 0x0003e2000c10190a */
[----:B------:R-:W-:Y:S01]  /*3a070*/  IMAD R9, R0, 0x2, R13 ;  /* 0x0000000200097824 */ /* 0x000fe200078e020d */
[----:B------:R-:W-:-:S03]  /*3a080*/  LEA.HI.X.SX32 R5, R11, R55, 0x2, P6 ;  /* 0x000000370b057211 */ /* 0x000fc600030f16ff */
[----:B------:R-:W-:Y:S02]  /*3a090*/  IMAD R11, R0, 0x2, R9 ;  /* 0x00000002000b7824 */ /* 0x000fe400078e0209 */
[----:B------:R1:W-:Y:S02]  /*3a0a0*/  @P5 STG.E [R4.64], R172 ;  /* 0x000000ac04005986 */ /* 0x0003e4000c10190a */
[----:B-1----:R-:W-:-:S04]  /*3a0b0*/  LEA R6, P6, R13, R54, 0x2 ;  /* 0x000000360d067211 */ /* 0x002fc800078c10ff */
[----:B------:R-:W-:Y:S02]  /*3a0c0*/  LEA.HI.X.SX32 R7, R13, R55, 0x2, P6 ;  /* 0x000000370d077211 */ /* 0x000fe400030f16ff */
[----:B------:R-:W-:-:S03]  /*3a0d0*/  LEA R4, P6, R9, R54, 0x2 ;  /* 0x0000003609047211 */ /* 0x000fc600078c10ff */
[----:B------:R1:W-:Y:S01]  /*3a0e0*/  @P2 STG.E [R6.64], R168 ;  /* 0x000000a806002986 */ /* 0x0003e2000c10190a */
[-C--:B------:R-:W-:Y:S02]  /*3a0f0*/  LEA.HI.X.SX32 R5, R9, R55.reuse, 0x2, P6 ;  /* 0x0000003709057211 */ /* 0x080fe400030f16ff */
[C---:B-1----:R-:W-:Y:S02]  /*3a100*/  LEA R6, P6, R11.reuse, R54, 0x2 ;  /* 0x000000360b067211 */ /* 0x042fe400078c10ff */
[----:B--2---:R-:W-:Y:S02]  /*3a110*/  ISETP.LT.AND P5, PT, R10, c[0x0][0x17c], !P0 ;  /* 0x00005f000a007a0c */ /* 0x004fe400047a1270 */
[----:B------:R-:W2:Y:S01]  /*3a120*/  LDL.LU R10, [R1+0x11dc] ;  /* 0x0011dc00010a7983 */ /* 0x000ea20000300800 */
[----:B------:R-:W-:-:S03]  /*3a130*/  LEA.HI.X.SX32 R7, R11, R55, 0x2, P6 ;  /* 0x000000370b077211 */ /* 0x000fc600030f16ff */
[----:B------:R-:W2:Y:S04]  /*3a140*/  LDL.LU R13, [R1+0x11b0] ;  /* 0x0011b000010d7983 */ /* 0x000ea80000300800 */
[----:B------:R1:W-:Y:S04]  /*3a150*/  @P4 STG.E [R4.64], R164 ;  /* 0x000000a404004986 */ /* 0x0003e8000c10190a */
[----:B------:R1:W-:Y:S04]  /*3a160*/  @P3 STG.E [R6.64], R160 ;  /* 0x000000a006003986 */ /* 0x0003e8000c10190a */
[----:B------:R-:W2:Y:S01]  /*3a170*/  LDL.LU R15, [R1+0x11b4] ;  /* 0x0011b400010f7983 */ /* 0x000ea20000300800 */
[----:B----4-:R-:W-:-:S03]  /*3a180*/  ISETP.LT.AND P3, PT, R14, c[0x0][0x17c], !P0 ;  /* 0x00005f000e007a0c */ /* 0x010fc60004761270 */
[----:B------:R-:W4:Y:S01]  /*3a190*/  LDL.LU R14, [R1+0x11b8] ;  /* 0x0011b800010e7983 */ /* 0x000f220000300800 */
[----:B------:R-:W-:Y:S01]  /*3a1a0*/  IMAD R9, R0, 0x2, R11 ;  /* 0x0000000200097824 */ /* 0x000fe200078e020b */
[----:B------:R-:W-:-:S04]  /*3a1b0*/  ISETP.LT.AND P1, PT, R18, c[0x0][0x17c], !P0 ;  /* 0x00005f0012007a0c */ /* 0x000fc80004721270 */
[----:B-1----:R-:W-:Y:S01]  /*3a1c0*/  LEA R4, P6, R9, R54, 0x2 ;  /* 0x0000003609047211 */ /* 0x002fe200078c10ff */
[----:B------:R-:W-:-:S03]  /*3a1d0*/  IMAD R11, R0, 0x2, R9 ;  /* 0x00000002000b7824 */ /* 0x000fc600078e0209 */
[----:B------:R-:W-:Y:S01]  /*3a1e0*/  LEA.HI.X.SX32 R5, R9, R55, 0x2, P6 ;  /* 0x0000003709057211 */ /* 0x000fe200030f16ff */
[----:B------:R-:W-:Y:S01]  /*3a1f0*/  IMAD R9, R0, 0x2, R11 ;  /* 0x0000000200097824 */ /* 0x000fe200078e020b */
[----:B------:R-:W-:-:S03]  /*3a200*/  LEA R6, P6, R11, R54, 0x2 ;  /* 0x000000360b067211 */ /* 0x000fc600078c10ff */
[----:B------:R1:W-:Y:S01]  /*3a210*/  @P1 STG.E [R4.64], R156 ;  /* 0x0000009c04001986 */ /* 0x0003e2000c10190a */
[----:B------:R-:W-:Y:S02]  /*3a220*/  ISETP.LT.AND P2, PT, R17, c[0x0][0x17c], !P0 ;  /* 0x00005f0011007a0c */ /* 0x000fe40004741270 */
[----:B-----5:R-:W-:Y:S02]  /*3a230*/  ISETP.LT.AND P1, PT, R12, c[0x0][0x17c], !P0 ;  /* 0x00005f000c007a0c */ /* 0x020fe40004721270 */
[----:B------:R-:W5:Y:S01]  /*3a240*/  LDL.LU R12, [R1+0x11bc] ;  /* 0x0011bc00010c7983 */ /* 0x000f620000300800 */
[-C--:B------:R-:W-:Y:S01]  /*3a250*/  LEA.HI.X.SX32 R7, R11, R55.reuse, 0x2, P6 ;  /* 0x000000370b077211 */ /* 0x080fe200030f16ff */
[----:B------:R-:W-:Y:S01]  /*3a260*/  IMAD R11, R0, 0x2, R9 ;  /* 0x00000002000b7824 */ /* 0x000fe200078e0209 */
[----:B------:R-:W-:Y:S02]  /*3a270*/  ISETP.LT.AND P4, PT, R16, c[0x0][0x17c], !P0 ;  /* 0x00005f0010007a0c */ /* 0x000fe40004781270 */
[C---:B-1----:R-:W-:Y:S01]  /*3a280*/  LEA R4, P6, R9.reuse, R54, 0x2 ;  /* 0x0000003609047211 */ /* 0x042fe200078c10ff */
[----:B------:R1:W-:Y:S03]  /*3a290*/  @P5 STG.E [R6.64], R152 ;  /* 0x0000009806005986 */ /* 0x0003e6000c10190a */
[----:B------:R-:W-:Y:S01]  /*3a2a0*/  LEA.HI.X.SX32 R5, R9, R55, 0x2, P6 ;  /* 0x0000003709057211 */ /* 0x000fe200030f16ff */
[----:B------:R-:W-:Y:S01]  /*3a2b0*/  IMAD R9, R0, 0x2, R11 ;  /* 0x0000000200097824 */ /* 0x000fe200078e020b */
[----:B---3--:R-:W-:-:S02]  /*3a2c0*/  ISETP.LT.AND P5, PT, R8, c[0x0][0x17c], !P0 ;  /* 0x00005f0008007a0c */ /* 0x008fc400047a1270 */
[----:B------:R-:W3:Y:S01]  /*3a2d0*/  LDL.LU R8, [R1+0x11c0] ;  /* 0x0011c00001087983 */ /* 0x000ee20000300800 */
[----:B-1----:R-:W-:-:S03]  /*3a2e0*/  LEA R6, P6, R11, R54, 0x2 ;  /* 0x000000360b067211 */ /* 0x002fc600078c10ff */
        /* <DEDUP_REMOVED lines=9> */
[----:B------:R-:W-:-:S03]  /*3a380*/  ISETP.LT.AND P4, PT, R13, c[0x0][0x17c], !P0 ;  /* 0x00005f000d007a0c */ /* 0x000fc60004781270 */
[----:B------:R-:W2:Y:S01]  /*3a390*/  LDL.LU R13, [R1+0x119c] ;  /* 0x00119c00010d7983 */ /* 0x000ea20000300800 */
[----:B------:R-:W-:-:S03]  /*3a3a0*/  LEA.HI.X.SX32 R7, R11, R55, 0x2, P6 ;  /* 0x000000370b077211 */ /* 0x000fc600030f16ff */
[----:B------:R1:W-:Y:S04]  /*3a3b0*/  @P3 STG.E [R4.64], R140 ;  /* 0x0000008c04003986 */ /* 0x0003e8000c10190a */
[----:B------:R1:W-:Y:S01]  /*3a3c0*/  @P1 STG.E [R6.64], R132 ;  /* 0x0000008406001986 */ /* 0x0003e2000c10190a */
[----:B------:R-:W-:-:S03]  /*3a3d0*/  ISETP.LT.AND P3, PT, R15, c[0x0][0x17c], !P0 ;  /* 0x00005f000f007a0c */ /* 0x000fc60004761270 */
[----:B------:R-:W2:Y:S01]  /*3a3e0*/  LDL.LU R15, [R1+0x11a4] ;  /* 0x0011a400010f7983 */ /* 0x000ea20000300800 */
        /* <DEDUP_REMOVED lines=12> */
[----:B------:R-:W-:Y:S01]  /*3a4b0*/  IMAD R11, R0, 0x2, R9 ;  /* 0x00000002000b7824 */ /* 0x000fe200078e0209 */
[----:B-1----:R-:W-:-:S03]  /*3a4c0*/  LEA R4, P6, R9, R54, 0x2 ;  /* 0x0000003609047211 */ /* 0x002fc600078c10ff */
[----:B------:R1:W-:Y:S01]  /*3a4d0*/  @P2 STG.E [R6.64], R124 ;  /* 0x0000007c06002986 */ /* 0x0003e2000c10190a */
[----:B------:R-:W-:Y:S01]  /*3a4e0*/  LEA.HI.X.SX32 R5, R9, R55, 0x2, P6 ;  /* 0x0000003709057211 */ /* 0x000fe200030f16ff */
[----:B------:R-:W-:Y:S01]  /*3a4f0*/  IMAD R9, R0, 0x2, R11 ;  /* 0x0000000200097824 */ /* 0x000fe200078e020b */
[----:B---3--:R-:W-:Y:S02]  /*3a500*/  ISETP.LT.AND P2, PT, R8, c[0x0][0x17c], !P0 ;  /* 0x00005f0008007a0c */ /* 0x008fe40004741270 */
        /* <DEDUP_REMOVED lines=39> */
[----:B------:R-:W-:Y:S02]  /*3a780*/  LEA.HI.X.SX32 R7, R11, R55, 0x2, P6 ;  /* 0x000000370b077211 */ /* 0x000fe400030f16ff */
[----:B------:R-:W-:-:S03]  /*3a790*/  LEA R11, R0, R9, 0x1 ;  /* 0x00000009000b7211 */ /* 0x000fc600078e08ff */
        /* <DEDUP_REMOVED lines=30> */
[----:B------:R-:W-:Y:S02]  /*3a980*/  IMAD R9, R0, 0x2, R11 ;  /* 0x0000000200097824 */ /* 0x000fe400078e020b */
[----:B------:R-:W5:Y:S01]  /*3a990*/  LDL.LU R18, [R1+0x113c] ;  /* 0x00113c0001127983 */ /* 0x000f620000300800 */
[----:B---3--:R-:W-:-:S03]  /*3a9a0*/  ISETP.LT.AND P3, PT, R8, c[0x0][0x17c], !P0 ;  /* 0x00005f0008007a0c */ /* 0x008fc60004761270 */
[----:B------:R-:W3:Y:S01]  /*3a9b0*/  LDL.LU R17, [R1+0x1138] ;  /* 0x0011380001117983 */ /* 0x000ee20000300800 */
[----:B-1----:R-:W-:-:S03]  /*3a9c0*/  LEA R6, P6, R11, R54, 0x2 ;  /* 0x000000360b067211 */ /* 0x002fc600078c10ff */
[----:B------:R1:W-:Y:S01]  /*3a9d0*/  @P1 STG.E [R4.64], R141 ;  /* 0x0000008d04001986 */ /* 0x0003e2000c10190a */
[-C--:B------:R-:W-:Y:S01]  /*3a9e0*/  LEA.HI.X.SX32 R7, R11, R55.reuse, 0x2, P6 ;  /* 0x000000370b077211 */ /* 0x080fe200030f16ff */
[----:B------:R-:W-:Y:S01]  /*3a9f0*/  IMAD R11, R0, 0x2, R9 ;  /* 0x00000002000b7824 */ /* 0x000fe200078e0209 */
[C---:B------:R-:W-:Y:S01]  /*3aa00*/  LEA R8, P6, R9.reuse, R54, 0x2 ;  /* 0x0000003609087211 */ /* 0x040fe200078c10ff */
[----:B------:R-:W3:Y:S03]  /*3aa10*/  LDL.LU R16, [R1+0x1120] ;  /* 0x0011200001107983 */ /* 0x000ee60000300800 */
[----:B------:R-:W-:Y:S01]  /*3aa20*/  LEA.HI.X.SX32 R9, R9, R55, 0x2, P6 ;  /* 0x0000003709097211 */ /* 0x000fe200030f16ff */
[----:B------:R1:W-:Y:S04]  /*3aa30*/  @P5 STG.E [R6.64], R133 ;  /* 0x0000008506005986 */ /* 0x0003e8000c10190a */
[----:B------:R1:W-:Y:S01]  /*3aa40*/  @P2 STG.E [R8.64], R129 ;  /* 0x0000008108002986 */ /* 0x0003e2000c10190a */
[----:B--2---:R-:W-:-:S02]  /*3aa50*/  ISETP.LT.AND P1, PT, R10, c[0x0][0x17c], !P0 ;  /* 0x00005f000a007a0c */ /* 0x004fc40004721270 */
[----:B------:R-:W-:Y:S02]  /*3aa60*/  LEA R10, P6, R11, R54, 0x2 ;  /* 0x000000360b0a7211 */ /* 0x000fe400078c10ff */
[----:B------:R-:W-:Y:S01]  /*3aa70*/  ISETP.LT.AND P5, PT, R13, c[0x0][0x17c], !P0 ;  /* 0x00005f000d007a0c */ /* 0x000fe200047a1270 */
[----:B------:R-:W-:Y:S01]  /*3aa80*/  IMAD R13, R0, 0x2, R11 ;  /* 0x00000002000d7824 */ /* 0x000fe200078e020b */
[----:B------:R-:W-:-:S05]  /*3aa90*/  LEA.HI.X.SX32 R11, R11, R55, 0x2, P6 ;  /* 0x000000370b0b7211 */ /* 0x000fca00030f16ff */
[----:B------:R2:W-:Y:S01]  /*3aaa0*/  @P4 STG.E [R10.64], R125 ;  /* 0x0000007d0a004986 */ /* 0x0005e2000c10190a */
[----:B----4-:R-:W-:-:S03]  /*3aab0*/  ISETP.LT.AND P4, PT, R14, c[0x0][0x17c], !P0 ;  /* 0x00005f000e007a0c */ /* 0x010fc60004781270 */
[----:B------:R-:W4:Y:S01]  /*3aac0*/  LDL.LU R14, [R1+0x111c] ;  /* 0x00111c00010e7983 */ /* 0x000f220000300800 */
[----:B------:R-:W-:Y:S01]  /*3aad0*/  ISETP.LT.AND P2, PT, R15, c[0x0][0x17c], !P0 ;  /* 0x00005f000f007a0c */ /* 0x000fe20004741270 */
[----:B------:R-:W-:Y:S01]  /*3aae0*/  IMAD R15, R0, 0x2, R13 ;  /* 0x00000002000f7824 */ /* 0x000fe200078e020d */
[----:B-1----:R-:W-:-:S04]  /*3aaf0*/  LEA R4, P6, R13, R54, 0x2 ;  /* 0x000000360d047211 */ /* 0x002fc800078c10ff */
[----:B------:R-:W-:Y:S01]  /*3ab00*/  LEA.HI.X.SX32 R5, R13, R55, 0x2, P6 ;  /* 0x000000370d057211 */ /* 0x000fe200030f16ff */
[----:B------:R-:W-:Y:S01]  /*3ab10*/  IMAD R13, R0, 0x2, R15 ;  /* 0x00000002000d7824 */ /* 0x000fe200078e020f */
[----:B------:R-:W-:-:S04]  /*3ab20*/  LEA R6, P6, R15, R54, 0x2 ;  /* 0x000000360f067211 */ /* 0x000fc800078c10ff */
[-C--:B------:R-:W-:Y:S01]  /*3ab30*/  LEA.HI.X.SX32 R7, R15, R55.reuse, 0x2, P6 ;  /* 0x000000370f077211 */ /* 0x080fe200030f16ff */
[----:B------:R-:W-:Y:S01]  /*3ab40*/  IMAD R15, R0, 0x2, R13 ;  /* 0x00000002000f7824 */ /* 0x000fe200078e020d */
[CC--:B------:R-:W-:Y:S01]  /*3ab50*/  LEA R8, P6, R13.reuse, R54.reuse, 0x2 ;  /* 0x000000360d087211 */ /* 0x0c0fe200078c10ff */
[----:B------:R1:W-:Y:S01]  /*3ab60*/  @P3 STG.E [R4.64], R49 ;  /* 0x0000003104003986 */ /* 0x0003e2000c10190a */
[----:B-----5:R-:W-:Y:S02]  /*3ab70*/  ISETP.LT.AND P3, PT, R12, c[0x0][0x17c], !P0 ;  /* 0x00005f000c007a0c */ /* 0x020fe40004761270 */
[----:B------:R-:W-:Y:S01]  /*3ab80*/  LEA.HI.X.SX32 R9, R13, R55, 0x2, P6 ;  /* 0x000000370d097211 */ /* 0x000fe200030f16ff */
[----:B------:R-:W5:Y:S01]  /*3ab90*/  LDL.LU R12, [R1+0x1118] ;  /* 0x00111800010c7983 */ /* 0x000f620000300800 */
[----:B--2---:R-:W-:-:S04]  /*3aba0*/  LEA R10, P6, R15, R54, 0x2 ;  /* 0x000000360f0a7211 */ /* 0x004fc800078c10ff */
[----:B------:R-:W-:Y:S01]  /*3abb0*/  LEA.HI.X.SX32 R11, R15, R55, 0x2, P6 ;  /* 0x000000370f0b7211 */ /* 0x000fe200030f16ff */
[----:B------:R2:W-:Y:S01]  /*3abc0*/  @P1 STG.E [R6.64], R194 ;  /* 0x000000c206001986 */ /* 0x0005e2000c10190a */
[----:B------:R-:W-:Y:S01]  /*3abd0*/  ISETP.LT.AND P1, PT, R19, c[0x0][0x17c], !P0 ;  /* 0x00005f0013007a0c */ /* 0x000fe20004721270 */
[----:B------:R-:W-:Y:S02]  /*3abe0*/  IMAD R13, R0, 0x2, R15 ;  /* 0x00000002000d7824 */ /* 0x000fe400078e020f */
[----:B------:R1:W-:Y:S01]  /*3abf0*/  @P5 STG.E [R8.64], R186 ;  /* 0x000000ba08005986 */ /* 0x0003e2000c10190a */
[----:B------:R-:W-:-:S03]  /*3ac00*/  ISETP.LT.AND P5, PT, R18, c[0x0][0x17c], !P0 ;  /* 0x00005f0012007a0c */ /* 0x000fc600047a1270 */
[----:B------:R-:W5:Y:S04]  /*3ac10*/  LDL.LU R19, [R1+0x1100] ;  /* 0x0011000001137983 */ /* 0x000f680000300800 */
[----:B------:R2:W-:Y:S01]  /*3ac20*/  @P2 STG.E [R10.64], R182 ;  /* 0x000000b60a002986 */ /* 0x0005e2000c10190a */
[----:B---3--:R-:W-:-:S03]  /*3ac30*/  ISETP.LT.AND P2, PT, R17, c[0x0][0x17c], !P0 ;  /* 0x00005f0011007a0c */ /* 0x008fc60004741270 */
[----:B------:R-:W3:Y:S01]  /*3ac40*/  LDL.LU R18, [R1+0x10fc] ;  /* 0x0010fc0001127983 */ /* 0x000ee20000300800 */
[----:B-1----:R-:W-:-:S03]  /*3ac50*/  LEA R4, P6, R13, R54, 0x2 ;  /* 0x000000360d047211 */ /* 0x002fc600078c10ff */
[----:B------:R-:W3:Y:S01]  /*3ac60*/  LDL.LU R17, [R1+0x10e4] ;  /* 0x0010e40001117983 */ /* 0x000ee20000300800 */
[----:B------:R-:W-:Y:S01]  /*3ac70*/  IMAD R15, R0, 0x2, R13 ;  /* 0x00000002000f7824 */ /* 0x000fe200078e020d */
[----:B------:R-:W-:-:S04]  /*3ac80*/  LEA.HI.X.SX32 R5, R13, R55, 0x2, P6 ;  /* 0x000000370d057211 */ /* 0x000fc800030f16ff */
[----:B--2---:R-:W-:-:S04]  /*3ac90*/  LEA R6, P6, R15, R54, 0x2 ;  /* 0x000000360f067211 */ /* 0x004fc800078c10ff */
[----:B------:R-:W-:Y:S01]  /*3aca0*/  LEA.HI.X.SX32 R7, R15, R55, 0x2, P6 ;  /* 0x000000370f077211 */ /* 0x000fe200030f16ff */
[----:B------:R1:W-:Y:S01]  /*3acb0*/  @P4 STG.E [R4.64], R174 ;  /* 0x000000ae04004986 */ /* 0x0003e2000c10190a */
[----:B------:R-:W-:-:S03]  /*3acc0*/  ISETP.LT.AND P4, PT, R16, c[0x0][0x17c], !P0 ;  /* 0x00005f0010007a0c */ /* 0x000fc60004781270 */
[----:B------:R2:W-:Y:S04]  /*3acd0*/  @P3 STG.E [R6.64], R170 ;  /* 0x000000aa06003986 */ /* 0x0005e8000c10190a */
[----:B------:R-:W3:Y:S01]  /*3ace0*/  LDL.LU R16, [R1+0x10e0] ;  /* 0x0010e00001107983 */ /* 0x000ee20000300800 */
[----:B----4-:R-:W-:-:S03]  /*3acf0*/  ISETP.LT.AND P3, PT, R14, c[0x0][0x17c], !P0 ;  /* 0x00005f000e007a0c */ /* 0x010fc60004761270 */
[----:B------:R-:W4:Y:S01]  /*3ad00*/  LDL.LU R14, [R1+0x10dc] ;  /* 0x0010dc00010e7983 */ /* 0x000f220000300800 */
[----:B------:R-:W-:-:S04]  /*3ad10*/  IMAD R13, R0, 0x2, R15 ;  /* 0x00000002000d7824 */ /* 0x000fc800078e020f */
[----:B------:R-:W-:Y:S01]  /*3ad20*/  IMAD R15, R0, 0x2, R13 ;  /* 0x00000002000f7824 */ /* 0x000fe200078e020d */
[----:B------:R-:W-:-:S04]  /*3ad30*/  LEA R8, P6, R13, R54, 0x2 ;  /* 0x000000360d087211 */ /* 0x000fc800078c10ff */
[----:B------:R-:W-:Y:S01]  /*3ad40*/  LEA.HI.X.SX32 R9, R13, R55, 0x2, P6 ;  /* 0x000000370d097211 */ /* 0x000fe200030f16ff */
[----:B------:R-:W-:Y:S01]  /*3ad50*/  IMAD R13, R0, 0x2, R15 ;  /* 0x00000002000d7824 */ /* 0x000fe200078e020f */
[----:B------:R-:W-:-:S04]  /*3ad60*/  LEA R10, P6, R15, R54, 0x2 ;  /* 0x000000360f0a7211 */ /* 0x000fc800078c10ff */
[-C--:B------:R-:W-:Y:S01]  /*3ad70*/  LEA.HI.X.SX32 R11, R15, R55.reuse, 0x2, P6 ;  /* 0x000000370f0b7211 */ /* 0x080fe200030f16ff */
[----:B------:R-:W-:Y:S01]  /*3ad80*/  IMAD R15, R0, 0x2, R13 ;  /* 0x00000002000f7824 */ /* 0x000fe200078e020d */
[CC--:B-1----:R-:W-:Y:S01]  /*3ad90*/  LEA R4, P6, R13.reuse, R54.reuse, 0x2 ;  /* 0x000000360d047211 */ /* 0x0c2fe200078c10ff */
[----:B------:R1:W-:Y:S01]  /*3ada0*/  @P1 STG.E [R8.64], R166 ;  /* 0x000000a608001986 */ /* 0x0003e2000c10190a */
[----:B-----5:R-:W-:Y:S02]  /*3adb0*/  ISETP.LT.AND P1, PT, R12, c[0x0][0x17c], !P0 ;  /* 0x00005f000c007a0c */ /* 0x020fe40004721270 */
[----:B------:R-:W-:Y:S01]  /*3adc0*/  LEA.HI.X.SX32 R5, R13, R55, 0x2, P6 ;  /* 0x000000370d057211 */ /* 0x000fe200030f16ff */
[----:B------:R-:W5:Y:S01]  /*3add0*/  LDL.LU R12, [R1+0x10d8] ;  /* 0x0010d800010c7983 */ /* 0x000f620000300800 */
[----:B--2---:R-:W-:-:S04]  /*3ade0*/  LEA R6, P6, R15, R54, 0x2 ;  /* 0x000000360f067211 */ /* 0x004fc800078c10ff */
[----:B------:R-:W-:Y:S01]  /*3adf0*/  LEA.HI.X.SX32 R7, R15, R55, 0x2, P6 ;  /* 0x000000370f077211 */ /* 0x000fe200030f16ff */
[----:B------:R2:W-:Y:S01]  /*3ae00*/  @P5 STG.E [R10.64], R162 ;  /* 0x000000a20a005986 */ /* 0x0005e2000c10190a */
[----:B------:R-:W-:Y:S01]  /*3ae10*/  IMAD R13, R0, 0x2, R15 ;  /* 0x00000002000d7824 */ /* 0x000fe200078e020f */
[----:B------:R-:W-:Y:S02]  /*3ae20*/  ISETP.LT.AND P5, PT, R19, c[0x0][0x17c], !P0 ;  /* 0x00005f0013007a0c */ /* 0x000fe400047a1270 */
[----:B------:R1:W-:Y:S04]  /*3ae30*/  @P2 STG.E [R4.64], R158 ;  /* 0x0000009e04002986 */ /* 0x0003e8000c10190a */
[----:B------:R-:W5:Y:S01]  /*3ae40*/  LDL.LU R19, [R1+0x10d4] ;  /* 0x0010d40001137983 */ /* 0x000f620000300800 */
[----:B---3--:R-:W-:-:S03]  /*3ae50*/  ISETP.LT.AND P2, PT, R18, c[0x0][0x17c], !P0 ;  /* 0x00005f0012007a0c */ /* 0x008fc60004741270 */
[----:B------:R3:W-:Y:S01]  /*3ae60*/  @P4 STG.E [R6.64], R154 ;  /* 0x0000009a06004986 */ /* 0x0007e2000c10190a */
[----:B------:R-:W-:-:S03]  /*3ae70*/  ISETP.LT.AND P4, PT, R17, c[0x0][0x17c], !P0 ;  /* 0x00005f0011007a0c */ /* 0x000fc60004781270 */
[----:B------:R-:W5:Y:S01]  /*3ae80*/  LDL.LU R18, [R1+0x10bc] ;  /* 0x0010bc0001127983 */ /* 0x000f620000300800 */
[----:B-1----:R-:W-:-:S03]  /*3ae90*/  LEA R8, P6, R13, R54, 0x2 ;  /* 0x000000360d087211 */ /* 0x002fc600078c10ff */
[----:B------:R-:W5:Y:S01]  /*3aea0*/  LDL.LU R17, [R1+0x10b8] ;  /* 0x0010b80001117983 */ /* 0x000f620000300800 */
[----:B------:R-:W-:Y:S01]  /*3aeb0*/  IMAD R15, R0, 0x2, R13 ;  /* 0x00000002000f7824 */ /* 0x000fe200078e020d */
[----:B------:R-:W-:-:S04]  /*3aec0*/  LEA.HI.X.SX32 R9, R13, R55, 0x2, P6 ;  /* 0x000000370d097211 */ /* 0x000fc800030f16ff */
[----:B--2---:R-:W-:-:S04]  /*3aed0*/  LEA R10, P6, R15, R54, 0x2 ;  /* 0x000000360f0a7211 */ /* 0x004fc800078c10ff */
[----:B------:R-:W-:Y:S01]  /*3aee0*/  LEA.HI.X.SX32 R11, R15, R55, 0x2, P6 ;  /* 0x000000370f0b7211 */ /* 0x000fe200030f16ff */
[----:B------:R1:W-:Y:S01]  /*3aef0*/  @P3 STG.E [R8.64], R150 ;  /* 0x0000009608003986 */ /* 0x0003e2000c10190a */
[----:B------:R-:W-:-:S03]  /*3af00*/  ISETP.LT.AND P3, PT, R16, c[0x0][0x17c], !P0 ;  /* 0x00005f0010007a0c */ /* 0x000fc60004761270 */
[----:B------:R2:W-:Y:S04]  /*3af10*/  @P1 STG.E [R10.64], R146 ;  /* 0x000000920a001986 */ /* 0x0005e8000c10190a */
[----:B------:R-:W5:Y:S01]  /*3af20*/  LDL.LU R16, [R1+0x10b4] ;  /* 0x0010b40001107983 */ /* 0x000f620000300800 */
[----:B----4-:R-:W-:-:S03]  /*3af30*/  ISETP.LT.AND P1, PT, R14, c[0x0][0x17c], !P0 ;  /* 0x00005f000e007a0c */ /* 0x010fc60004721270 */
[----:B------:R-:W4:Y:S01]  /*3af40*/  LDL.LU R14, [R1+0x10b0] ;  /* 0x0010b000010e7983 */ /* 0x000f220000300800 */
[----:B------:R-:W-:-:S04]  /*3af50*/  IMAD R13, R0, 0x2, R15 ;  /* 0x00000002000d7824 */ /* 0x000fc800078e020f */
[----:B------:R-:W-:Y:S01]  /*3af60*/  IMAD R15, R0, 0x2, R13 ;  /* 0x00000002000f7824 */ /* 0x000fe200078e020d */
[----:B------:R-:W-:-:S04]  /*3af70*/  LEA R4, P6, R13, R54, 0x2 ;  /* 0x000000360d047211 */ /* 0x000fc800078c10ff */
[----:B------:R-:W-:Y:S02]  /*3af80*/  LEA.HI.X.SX32 R5, R13, R55, 0x2, P6 ;  /* 0x000000370d057211 */ /* 0x000fe400030f16ff */
[CC--:B---3--:R-:W-:Y:S02]  /*3af90*/  LEA R6, P6, R15.reuse, R54.reuse, 0x2 ;  /* 0x000000360f067211 */ /* 0x0c8fe400078c10ff */
[C---:B------:R-:W-:Y:S02]  /*3afa0*/  LEA R13, R0.reuse, R15, 0x1 ;  /* 0x0000000f000d7211 */ /* 0x040fe400078e08ff */
[----:B------:R-:W-:Y:S02]  /*3afb0*/  LEA.HI.X.SX32 R7, R15, R55, 0x2, P6 ;  /* 0x000000370f077211 */ /* 0x000fe400030f16ff */
[----:B-1----:R-:W-:Y:S01]  /*3afc0*/  LEA R8, P6, R13, R54, 0x2 ;  /* 0x000000360d087211 */ /* 0x002fe200078c10ff */
[----:B------:R-:W-:Y:S01]  /*3afd0*/  IMAD R15, R0, 0x2, R13 ;  /* 0x00000002000f7824 */ /* 0x000fe200078e020d */
[----:B------:R1:W-:Y:S01]  /*3afe0*/  @P5 STG.E [R4.64], R142 ;  /* 0x0000008e04005986 */ /* 0x0003e2000c10190a */
[----:B-----5:R-:W-:-:S02]  /*3aff0*/  ISETP.LT.AND P5, PT, R12, c[0x0][0x17c], !P0 ;  /* 0x00005f000c007a0c */ /* 0x020fc400047a1270 */
[----:B------:R-:W-:Y:S01]  /*3b000*/  LEA.HI.X.SX32 R9, R13, R55, 0x2, P6 ;  /* 0x000000370d097211 */ /* 0x000fe200030f16ff */
[----:B------:R-:W3:Y:S01]  /*3b010*/  LDL.LU R12, [R1+0x10ac] ;  /* 0x0010ac00010c7983 */ /* 0x000ee20000300800 */
[----:B--2---:R-:W-:-:S04]  /*3b020*/  LEA R10, P6, R15, R54, 0x2 ;  /* 0x000000360f0a7211 */ /* 0x004fc800078c10ff */
[----:B------:R-:W-:Y:S01]  /*3b030*/  LEA.HI.X.SX32 R11, R15, R55, 0x2, P6 ;  /* 0x000000370f0b7211 */ /* 0x000fe200030f16ff */
[----:B------:R2:W-:Y:S01]  /*3b040*/  @P2 STG.E [R6.64], R134 ;  /* 0x0000008606002986 */ /* 0x0005e2000c10190a */
[----:B------:R-:W-:-:S03]  /*3b050*/  IMAD R13, R0, 0x2, R15 ;  /* 0x00000002000d7824 */ /* 0x000fc600078e020f */
[----:B------:R5:W-:Y:S01]  /*3b060*/  @P4 STG.E [R8.64], R130 ;  /* 0x0000008208004986 */ /* 0x000be2000c10190a */
[----:B------:R-:W-:-:S03]  /*3b070*/  ISETP.LT.AND P2, PT, R19, c[0x0][0x17c], !P0 ;  /* 0x00005f0013007a0c */ /* 0x000fc60004741270 */
[----:B------:R-:W3:Y:S04]  /*3b080*/  LDL.LU R19, [R1+0x1094] ;  /* 0x0010940001137983 */ /* 0x000ee80000300800 */
[----:B------:R2:W-:Y:S01]  /*3b090*/  @P3 STG.E [R10.64], R126 ;  /* 0x0000007e0a003986 */ /* 0x0005e2000c10190a */
[----:B------:R-:W-:-:S03]  /*3b0a0*/  ISETP.LT.AND P4, PT, R18, c[0x0][0x17c], !P0 ;  /* 0x00005f0012007a0c */ /* 0x000fc60004781270 */
[----:B------:R-:W3:Y:S01]  /*3b0b0*/  LDL.LU R18, [R1+0x1090] ;  /* 0x0010900001127983 */ /* 0x000ee20000300800 */
[----:B------:R-:W-:-:S03]  /*3b0c0*/  ISETP.LT.AND P3, PT, R17, c[0x0][0x17c], !P0 ;  /* 0x00005f0011007a0c */ /* 0x000fc60004761270 */
[----:B------:R-:W3:Y:S01]  /*3b0d0*/  LDL.LU R17, [R1+0x108c] ;  /* 0x00108c0001117983 */ /* 0x000ee20000300800 */
[----:B-1----:R-:W-:Y:S01]  /*3b0e0*/  LEA R4, P6, R13, R54, 0x2 ;  /* 0x000000360d047211 */ /* 0x002fe200078c10ff */
[----:B------:R-:W-:-:S03]  /*3b0f0*/  IMAD R15, R0, 0x2, R13 ;  /* 0x00000002000f7824 */ /* 0x000fc600078e020d */
[----:B------:R-:W-:Y:S02]  /*3b100*/  LEA.HI.X.SX32 R5, R13, R55, 0x2, P6 ;  /* 0x000000370d057211 */ /* 0x000fe400030f16ff */
[----:B--2---:R-:W-:-:S04]  /*3b110*/  LEA R6, P6, R15, R54, 0x2 ;  /* 0x000000360f067211 */ /* 0x004fc800078c10ff */
[----:B------:R-:W-:Y:S01]  /*3b120*/  LEA.HI.X.SX32 R7, R15, R55, 0x2, P6 ;  /* 0x000000370f077211 */ /* 0x000fe200030f16ff */
[----:B------:R1:W-:Y:S04]  /*3b130*/  @P1 STG.E [R4.64], R50 ;  /* 0x0000003204001986 */ /* 0x0003e8000c10190a */
[----:B------:R2:W-:Y:S01]  /*3b140*/  @P5 STG.E [R6.64], R195 ;  /* 0x000000c306005986 */ /* 0x0005e2000c10190a */
[----:B------:R-:W-:-:S03]  /*3b150*/  ISETP.LT.AND P1, PT, R16, c[0x0][0x17c], !P0 ;  /* 0x00005f0010007a0c */ /* 0x000fc60004721270 */
[----:B------:R-:W3:Y:S01]  /*3b160*/  LDL.LU R16, [R1+0x1088] ;  /* 0x0010880001107983 */ /* 0x000ee20000300800 */
[----:B----4-:R-:W-:-:S03]  /*3b170*/  ISETP.LT.AND P5, PT, R14, c[0x0][0x17c], !P0 ;  /* 0x00005f000e007a0c */ /* 0x010fc600047a1270 */
[----:B------:R-:W4:Y:S01]  /*3b180*/  LDL.LU R14, [R1+0x106c] ;  /* 0x00106c00010e7983 */ /* 0x000f220000300800 */
[----:B------:R-:W-:-:S04]  /*3b190*/  IMAD R13, R0, 0x2, R15 ;  /* 0x00000002000d7824 */ /* 0x000fc800078e020f */
[----:B------:R-:W-:Y:S01]  /*3b1a0*/  IMAD R15, R0, 0x2, R13 ;  /* 0x00000002000f7824 */ /* 0x000fe200078e020d */
[----:B-----5:R-:W-:-:S04]  /*3b1b0*/  LEA R8, P6, R13, R54, 0x2 ;  /* 0x000000360d087211 */ /* 0x020fc800078c10ff */
[----:B------:R-:W-:Y:S01]  /*3b1c0*/  LEA.HI.X.SX32 R9, R13, R55, 0x2, P6 ;  /* 0x000000370d097211 */ /* 0x000fe200030f16ff */
[----:B------:R-:W-:Y:S01]  /*3b1d0*/  IMAD R13, R0, 0x2, R15 ;  /* 0x00000002000d7824 */ /* 0x000fe200078e020f */
[----:B------:R-:W-:-:S04]  /*3b1e0*/  LEA R10, P6, R15, R54, 0x2 ;  /* 0x000000360f0a7211 */ /* 0x000fc800078c10ff */
[-C--:B------:R-:W-:Y:S01]  /*3b1f0*/  LEA.HI.X.SX32 R11, R15, R55.reuse, 0x2, P6 ;  /* 0x000000370f0b7211 */ /* 0x080fe200030f16ff */
[----:B------:R-:W-:Y:S01]  /*3b200*/  IMAD R15, R0, 0x2, R13 ;  /* 0x00000002000f7824 */ /* 0x000fe200078e020d */
[CC--:B-1----:R-:W-:Y:S01]  /*3b210*/  LEA R4, P6, R13.reuse, R54.reuse, 0x2 ;  /* 0x000000360d047211 */ /* 0x0c2fe200078c10ff */
[----:B------:R1:W-:Y:S01]  /*3b220*/  @P2 STG.E [R8.64], R187 ;  /* 0x000000bb08002986 */ /* 0x0003e2000c10190a */
[----:B---3--:R-:W-:Y:S02]  /*3b230*/  ISETP.LT.AND P2, PT, R12, c[0x0][0x17c], !P0 ;  /* 0x00005f000c007a0c */ /* 0x008fe40004741270 */
        /* <DEDUP_REMOVED lines=24> */
[----:B------:R-:W4:Y:S04]  /*3b3c0*/  LDL.LU R14, [R1+0xfd0] ;  /* 0x000fd000010e7983 */ /* 0x000f280000300800 */
[----:B------:R-:W4:Y:S04]  /*3b3d0*/  LDL.LU R29, [R1+0x100c] ;  /* 0x00100c00011d7983 */ /* 0x000f280000300800 */
[----:B------:R-:W4:Y:S04]  /*3b3e0*/  LDL.LU R28, [R1+0x1018] ;  /* 0x00101800011c7983 */ /* 0x000f280000300800 */
[----:B------:R-:W4:Y:S04]  /*3b3f0*/  LDL.LU R26, [R1+0x1014] ;  /* 0x00101400011a7983 */ /* 0x000f280000300800 */
[----:B------:R-:W4:Y:S04]  /*3b400*/  LDL.LU R42, [R1+0x1054] ;  /* 0x00105400012a7983 */ /* 0x000f280000300800 */
[----:B------:R-:W4:Y:S01]  /*3b410*/  LDL.LU R41, [R1+0xfe4] ;  /* 0x000fe40001297983 */ /* 0x000f220000300800 */
[----:B------:R-:W-:-:S03]  /*3b420*/  IMAD R13, R0, 0x2, R15 ;  /* 0x00000002000d7824 */ /* 0x000fc600078e020f */
[----:B------:R-:W4:Y:S01]  /*3b430*/  LDL.LU R40, [R1+0xfdc] ;  /* 0x000fdc0001287983 */ /* 0x000f220000300800 */
[C---:B------:R-:W-:Y:S01]  /*3b440*/  IMAD R15, R0.reuse, 0x2, R13 ;  /* 0x00000002000f7824 */ /* 0x040fe200078e020d */
[CC--:B-----5:R-:W-:Y:S02]  /*3b450*/  LEA R4, P6, R13.reuse, R54.reuse, 0x2 ;  /* 0x000000360d047211 */ /* 0x0e0fe400078c10ff */
[----:B------:R-:W5:Y:S02]  /*3b460*/  LDL.LU R59, [R1+0x1010] ;  /* 0x00101000013b7983 */ /* 0x000f640000300800 */
[-C--:B------:R-:W-:Y:S01]  /*3b470*/  LEA.HI.X.SX32 R5, R13, R55.reuse, 0x2, P6 ;  /* 0x000000370d057211 */ /* 0x080fe200030f16ff */
[C---:B------:R-:W-:Y:S01]  /*3b480*/  IMAD R13, R0.reuse, 0x2, R15 ;  /* 0x00000002000d7824 */ /* 0x040fe200078e020f */
[CC--:B------:R-:W-:Y:S01]  /*3b490*/  LEA R6, P6, R15.reuse, R54.reuse, 0x2 ;  /* 0x000000360f067211 */ /* 0x0c0fe200078c10ff */
[----:B------:R-:W5:Y:S03]  /*3b4a0*/  LDL.LU R60, [R1+0x104c] ;  /* 0x00104c00013c7983 */ /* 0x000f660000300800 */
[----:B------:R-:W-:Y:S01]  /*3b4b0*/  LEA.HI.X.SX32 R7, R15, R55, 0x2, P6 ;  /* 0x000000370f077211 */ /* 0x000fe200030f16ff */
[----:B------:R-:W-:Y:S01]  /*3b4c0*/  IMAD R15, R0, 0x2, R13 ;  /* 0x00000002000f7824 */ /* 0x000fe200078e020d */
[----:B-1----:R-:W-:Y:S01]  /*3b4d0*/  LEA R8, P6, R13, R54, 0x2 ;  /* 0x000000360d087211 */ /* 0x002fe200078c10ff */
[----:B------:R-:W-:Y:S01]  /*3b4e0*/  @P4 STG.E [R4.64], R159 ;  /* 0x0000009f04004986 */ /* 0x000fe2000c10190a */
[----:B---3--:R-:W-:-:S02]  /*3b4f0*/  ISETP.LT.AND P4, PT, R12, c[0x0][0x17c], !P0 ;  /* 0x00005f000c007a0c */ /* 0x008fc40004781270 */
[-C--:B------:R-:W-:Y:S01]  /*3b500*/  LEA.HI.X.SX32 R9, R13, R55.reuse, 0x2, P6 ;  /* 0x000000370d097211 */ /* 0x080fe200030f16ff */
[C---:B--2---:R-:W-:Y:S01]  /*3b510*/  IMAD R11, R0.reuse, 0x2, R15 ;  /* 0x00000002000b7824 */ /* 0x044fe200078e020f */
[CC--:B------:R-:W-:Y:S01]  /*3b520*/  LEA R12, P6, R15.reuse, R54.reuse, 0x2 ;  /* 0x000000360f0c7211 */ /* 0x0c0fe200078c10ff */
[----:B------:R-:W-:Y:S03]  /*3b530*/  @P3 STG.E [R6.64], R155 ;  /* 0x0000009b06003986 */ /* 0x000fe6000c10190a */
[-C--:B------:R-:W-:Y:S01]  /*3b540*/  LEA.HI.X.SX32 R13, R15, R55.reuse, 0x2, P6 ;  /* 0x000000370f0d7211 */ /* 0x080fe200030f16ff */
[C---:B------:R-:W-:Y:S01]  /*3b550*/  IMAD R15, R0.reuse, 0x2, R11 ;  /* 0x00000002000f7824 */ /* 0x040fe200078e020b */
[CC--:B------:R-:W-:Y:S01]  /*3b560*/  LEA R20, P6, R11.reuse, R54.reuse, 0x2 ;  /* 0x000000360b147211 */ /* 0x0c0fe200078c10ff */
[----:B------:R-:W-:Y:S03]  /*3b570*/  @P1 STG.E [R8.64], R151 ;  /* 0x0000009708001986 */ /* 0x000fe6000c10190a */
[-C--:B------:R-:W-:Y:S01]  /*3b580*/  LEA.HI.X.SX32 R21, R11, R55.reuse, 0x2, P6 ;  /* 0x000000370b157211 */ /* 0x080fe200030f16ff */
[----:B------:R-:W-:Y:S01]  /*3b590*/  @P5 STG.E [R12.64], R147 ;  /* 0x000000930c005986 */ /* 0x000fe2000c10190a */
[----:B------:R-:W-:Y:S01]  /*3b5a0*/  ISETP.LT.AND P5, PT, R17, c[0x0][0x17c], !P0 ;  /* 0x00005f0011007a0c */ /* 0x000fe200047a1270 */
[C---:B------:R-:W-:Y:S01]  /*3b5b0*/  IMAD R17, R0.reuse, 0x2, R15 ;  /* 0x0000000200117824 */ /* 0x040fe200078e020f */
[CC--:B------:R-:W-:Y:S01]  /*3b5c0*/  LEA R22, P6, R15.reuse, R54.reuse, 0x2 ;  /* 0x000000360f167211 */ /* 0x0c0fe200078c10ff */
[----:B------:R-:W1:Y:S02]  /*3b5d0*/  LDS.128 R4, [R2] ;  /* 0x0000000002047984 */ /* 0x000e640000000c00 */
[----:B------:R-:W-:Y:S01]  /*3b5e0*/  IMAD R27, R0, 0x2, R17 ;  /* 0x00000002001b7824 */ /* 0x000fe200078e0211 */
[----:B------:R-:W-:Y:S01]  /*3b5f0*/  LEA.HI.X.SX32 R23, R15, R55, 0x2, P6 ;  /* 0x000000370f177211 */ /* 0x000fe200030f16ff */
[----:B------:R-:W2:Y:S01]  /*3b600*/  LDS.128 R8, [R243] ;  /* 0x00000000f3087984 */ /* 0x000ea20000000c00 */
[----:B------:R-:W-:-:S03]  /*3b610*/  LEA R24, P6, R17, R54, 0x2 ;  /* 0x0000003611187211 */ /* 0x000fc600078c10ff */
[----:B------:R3:W-:Y:S01]  /*3b620*/  @P2 STG.E [R20.64], R143 ;  /* 0x0000008f14002986 */ /* 0x0007e2000c10190a */
[-C--:B------:R-:W-:Y:S02]  /*3b630*/  LEA.HI.X.SX32 R25, R17, R55.reuse, 0x2, P6 ;  /* 0x0000003711197211 */ /* 0x080fe400030f16ff */
[C---:B------:R-:W-:Y:S01]  /*3b640*/  LEA R32, P6, R27.reuse, R54, 0x2 ;  /* 0x000000361b207211 */ /* 0x040fe200078c10ff */
[----:B------:R-:W-:Y:S03]  /*3b650*/  @P4 STG.E [R22.64], R135 ;  /* 0x0000008716004986 */ /* 0x000fe6000c10190a */
[----:B------:R-:W-:Y:S01]  /*3b660*/  LEA.HI.X.SX32 R33, R27, R55, 0x2, P6 ;  /* 0x000000371b217211 */ /* 0x000fe200030f16ff */
[----:B------:R-:W5:Y:S01]  /*3b670*/  LDL.LU R58, [R1+0x1050] ;  /* 0x00105000013a7983 */ /* 0x000f620000300800 */
[----:B---3--:R-:W-:Y:S01]  /*3b680*/  IMAD R21, R0, 0x2, R27 ;  /* 0x0000000200157824 */ /* 0x008fe200078e021b */
[----:B------:R-:W-:-:S02]  /*3b690*/  ISETP.LT.AND P3, PT, R19, c[0x0][0x17c], !P0 ;  /* 0x00005f0013007a0c */ /* 0x000fc40004761270 */
[----:B------:R-:W-:Y:S02]  /*3b6a0*/  ISETP.LT.AND P1, PT, R18, c[0x0][0x17c], !P0 ;  /* 0x00005f0012007a0c */ /* 0x000fe40004721270 */
[C---:B------:R-:W-:Y:S02]  /*3b6b0*/  LEA R34, P6, R21.reuse, R54, 0x2 ;  /* 0x0000003615227211 */ /* 0x040fe400078c10ff */
[----:B------:R-:W-:Y:S01]  /*3b6c0*/  ISETP.LT.AND P2, PT, R16, c[0x0][0x17c], !P0 ;  /* 0x00005f0010007a0c */ /* 0x000fe20004741270 */
[----:B------:R-:W-:Y:S01]  /*3b6d0*/  IMAD R27, R0, 0x2, R21 ;  /* 0x00000002001b7824 */ /* 0x000fe200078e0215 */
[----:B------:R-:W3:Y:S01]  /*3b6e0*/  LDS.128 R16, [R252] ;  /* 0x00000000fc107984 */ /* 0x000ee20000000c00 */
[----:B------:R-:W-:-:S03]  /*3b6f0*/  LEA.HI.X.SX32 R35, R21, R55, 0x2, P6 ;  /* 0x0000003715237211 */ /* 0x000fc600030f16ff */
[----:B------:R-:W-:Y:S01]  /*3b700*/  LDS.128 R20, [R2+0x800] ;  /* 0x0008000002147984 */ /* 0x000fe20000000c00 */
[CC--:B------:R-:W-:Y:S01]  /*3b710*/  LEA R36, P6, R27.reuse, R54.reuse, 0x2 ;  /* 0x000000361b247211 */ /* 0x0c0fe200078c10ff */
[C---:B------:R-:W-:Y:S02]  /*3b720*/  IMAD R39, R0.reuse, 0x2, R27 ;  /* 0x0000000200277824 */ /* 0x040fe400078e021b */
[----:B------:R-:W-:Y:S01]  /*3b730*/  @P3 STG.E [R24.64], R131 ;  /* 0x0000008318003986 */ /* 0x000fe2000c10190a */
[----:B------:R-:W-:Y:S02]  /*3b740*/  LEA.HI.X.SX32 R37, R27, R55, 0x2, P6 ;  /* 0x000000371b257211 */ /* 0x000fe400030f16ff */
[----:B------:R-:W-:Y:S01]  /*3b750*/  LEA R38, P6, R39, R54, 0x2 ;  /* 0x0000003627267211 */ /* 0x000fe200078c10ff */
[----:B------:R1:W-:Y:S04]  /*3b760*/  @P1 STG.E [R32.64], R127 ;  /* 0x0000007f20001986 */ /* 0x0003e8000c10190a */
[----:B------:R2:W-:Y:S01]  /*3b770*/  @P5 STG.E [R34.64], R51 ;  /* 0x0000003322005986 */ /* 0x0005e2000c10190a */
[----:B-1----:R-:W-:-:S03]  /*3b780*/  LEA R33, R0, R39, 0x1 ;  /* 0x0000002700217211 */ /* 0x002fc600078e08ff */
[----:B------:R-:W-:Y:S01]  /*3b790*/  LDS.128 R48, [R3+0x800] ;  /* 0x0008000003307984 */ /* 0x000fe20000000c00 */
[-C--:B------:R-:W-:Y:S02]  /*3b7a0*/  LEA.HI.X.SX32 R39, R39, R55.reuse, 0x2, P6 ;  /* 0x0000003727277211 */ /* 0x080fe400030f16ff */
[CC--:B------:R-:W-:Y:S01]  /*3b7b0*/  LEA R32, P6, R33.reuse, R54.reuse, 0x2 ;  /* 0x0000003621207211 */ /* 0x0c0fe200078c10ff */
[----:B--2---:R-:W-:Y:S01]  /*3b7c0*/  IMAD R35, R0, 0x2, R33 ;  /* 0x0000000200237824 */ /* 0x004fe200078e0221 */
[----:B------:R1:W-:Y:S02]  /*3b7d0*/  @P2 STG.E [R36.64], R4 ;  /* 0x0000000424002986 */ /* 0x0003e4000c10190a */
[-C--:B------:R-:W-:Y:S02]  /*3b7e0*/  LEA.HI.X.SX32 R33, R33, R55.reuse, 0x2, P6 ;  /* 0x0000003721217211 */ /* 0x080fe400030f16ff */
[C---:B------:R-:W-:Y:S01]  /*3b7f0*/  LEA R52, P6, R35.reuse, R54, 0x2 ;  /* 0x0000003623347211 */ /* 0x040fe200078c10ff */
[----:B-1----:R-:W2:Y:S03]  /*3b800*/  LDL.LU R4, [R1+0xfd4] ;  /* 0x000fd40001047983 */ /* 0x002ea60000300800 */
[----:B------:R-:W-:-:S02]  /*3b810*/  LEA.HI.X.SX32 R53, R35, R55, 0x2, P6 ;  /* 0x0000003723357211 */ /* 0x000fc400030f16ff */
[----:B----4-:R-:W-:Y:S02]  /*3b820*/  ISETP.LT.AND P4, PT, R14, c[0x0][0x17c], !P0 ;  /* 0x00005f000e007a0c */ /* 0x010fe40004781270 */
[----:B------:R-:W1:Y:S01]  /*3b830*/  LDS.128 R12, [R3] ;  /* 0x00000000030c7984 */ /* 0x000e620000000c00 */
[----:B------:R-:W-:Y:S02]  /*3b840*/  ISETP.LT.AND P3, PT, R29, c[0x0][0x17c], !P0 ;  /* 0x00005f001d007a0c */ /* 0x000fe40004761270 */
[----:B------:R-:W-:Y:S02]  /*3b850*/  ISETP.LT.AND P1, PT, R28, c[0x0][0x17c], !P0 ;  /* 0x00005f001c007a0c */ /* 0x000fe40004721270 */
[----:B------:R-:W4:Y:S06]  /*3b860*/  LDS.128 R28, [R243+0x800] ;  /* 0x00080000f31c7984 */ /* 0x000f2c0000000c00 */
[----:B------:R3:W-:Y:S01]  /*3b870*/  @P4 STG.E [R38.64], R8 ;  /* 0x0000000826004986 */ /* 0x0007e2000c10190a */
[----:B------:R-:W-:-:S02]  /*3b880*/  ISETP.LT.AND P5, PT, R26, c[0x0][0x17c], !P0 ;  /* 0x00005f001a007a0c */ /* 0x000fc400047a1270 */
[----:B------:R-:W-:Y:S01]  /*3b890*/  ISETP.LT.AND P4, PT, R41, c[0x0][0x17c], !P0 ;  /* 0x00005f0029007a0c */ /* 0x000fe20004781270 */
[C---:B------:R-:W-:Y:S01]  /*3b8a0*/  IMAD R41, R0.reuse, 0x2, R35 ;  /* 0x0000000200297824 */ /* 0x040fe200078e0223 */
[----:B---3--:R-:W3:Y:S04]  /*3b8b0*/  LDL.LU R8, [R1+0xff4] ;  /* 0x000ff40001087983 */ /* 0x008ee80000300800 */
[C---:B------:R-:W-:Y:S01]  /*3b8c0*/  LEA R56, P6, R41.reuse, R54, 0x2 ;  /* 0x0000003629387211 */ /* 0x040fe200078c10ff */
[----:B------:R-:W-:Y:S03]  /*3b8d0*/  @P3 STG.E [R32.64], R16 ;  /* 0x0000001020003986 */ /* 0x000fe6000c10190a */
[----:B------:R-:W-:Y:S01]  /*3b8e0*/  LEA.HI.X.SX32 R57, R41, R55, 0x2, P6 ;  /* 0x0000003729397211 */ /* 0x000fe200030f16ff */
[----:B------:R-:W3:Y:S04]  /*3b8f0*/  LDL.LU R78, [R1+0x1048] ;  /* 0x00104800014e7983 */ /* 0x000ee80000300800 */
[----:B------:R-:W4:Y:S04]  /*3b900*/  LDS.128 R24, [R252+0x800] ;  /* 0x00080000fc187984 */ /* 0x000f280000000c00 */
[----:B-1----:R-:W-:Y:S04]  /*3b910*/  @P1 STG.E [R52.64], R12 ;  /* 0x0000000c34001986 */ /* 0x002fe8000c10190a */
[----:B------:R1:W-:Y:S01]  /*3b920*/  @P5 STG.E [R56.64], R20 ;  /* 0x0000001438005986 */ /* 0x0003e2000c10190a */
[----:B------:R-:W-:Y:S01]  /*3b930*/  IMAD R37, R0, 0x2, R41 ;  /* 0x0000000200257824 */ /* 0x000fe200078e0229 */
[----:B------:R-:W-:-:S02]  /*3b940*/  ISETP.LT.AND P2, PT, R42, c[0x0][0x17c], !P0 ;  /* 0x00005f002a007a0c */ /* 0x000fc40004741270 */
[----:B------:R-:W-:Y:S04]  /*3b950*/  LDS.128 R32, [R252+0x1000] ;  /* 0x00100000fc207984 */ /* 0x000fe80000000c00 */
[----:B-1----:R-:W3:Y:S04]  /*3b960*/  LDL.LU R20, [R1+0x1044] ;  /* 0x0010440001147983 */ /* 0x002ee80000300800 */
[----:B------:R-:W3:Y:S01]  /*3b970*/  LDL.LU R16, [R1+0x103c] ;  /* 0x00103c0001107983 */ /* 0x000ee20000300800 */
[----:B------:R-:W-:Y:S02]  /*3b980*/  LEA R64, P6, R37, R54, 0x2 ;  /* 0x0000003625407211 */ /* 0x000fe400078c10ff */
[----:B------:R-:W-:-:S02]  /*3b990*/  ISETP.LT.AND P3, PT, R40, c[0x0][0x17c], !P0 ;  /* 0x00005f0028007a0c */ /* 0x000fc40004761270 */
[----:B------:R-:W1:Y:S01]  /*3b9a0*/  LDS.128 R40, [R243+0x1000] ;  /* 0x00100000f3287984 */ /* 0x000e620000000c00 */
[----:B-----5:R-:W-:Y:S01]  /*3b9b0*/  ISETP.LT.AND P1, PT, R59, c[0x0][0x17c], !P0 ;  /* 0x00005f003b007a0c */ /* 0x020fe20004721270 */
[C---:B------:R-:W-:Y:S01]  /*3b9c0*/  IMAD R59, R0.reuse, 0x2, R37 ;  /* 0x00000002003b7824 */ /* 0x040fe200078e0225 */
[----:B------:R-:W-:Y:S02]  /*3b9d0*/  LEA.HI.X.SX32 R65, R37, R55, 0x2, P6 ;  /* 0x0000003725417211 */ /* 0x000fe400030f16ff */
[----:B------:R-:W5:Y:S01]  /*3b9e0*/  LDS.128 R36, [R3+0x1000] ;  /* 0x0010000003247984 */ /* 0x000f620000000c00 */
[----:B------:R-:W-:Y:S01]  /*3b9f0*/  IMAD R53, R0, 0x2, R59 ;  /* 0x0000000200357824 */ /* 0x000fe200078e023b */
[----:B------:R-:W-:-:S03]  /*3ba00*/  LEA R66, P6, R59, R54, 0x2 ;  /* 0x000000363b427211 */ /* 0x000fc600078c10ff */
[C---:B------:R-:W-:Y:S01]  /*3ba10*/  IMAD R69, R0.reuse, 0x2, R53 ;  /* 0x0000000200457824 */ /* 0x040fe200078e0235 */
[-C--:B------:R-:W-:Y:S02]  /*3ba20*/  LEA.HI.X.SX32 R67, R59, R55.reuse, 0x2, P6 ;  /* 0x000000373b437211 */ /* 0x080fe400030f16ff */
[CC--:B------:R-:W-:Y:S01]  /*3ba30*/  LEA R52, P6, R53.reuse, R54.reuse, 0x2 ;  /* 0x0000003635347211 */ /* 0x0c0fe200078c10ff */
[C---:B------:R-:W-:Y:S01]  /*3ba40*/  IMAD R71, R0.reuse, 0x2, R69 ;  /* 0x0000000200477824 */ /* 0x040fe200078e0245 */
[----:B----4-:R-:W-:Y:S02]  /*3ba50*/  @P2 STG.E [R64.64], R28 ;  /* 0x0000001c40002986 */ /* 0x010fe4000c10190a */
[----:B------:R-:W-:Y:S02]  /*3ba60*/  LEA.HI.X.SX32 R53, R53, R55, 0x2, P6 ;  /* 0x0000003735357211 */ /* 0x000fe400030f16ff */
[----:B------:R-:W-:Y:S01]  /*3ba70*/  LEA R72, P6, R69, R54, 0x2 ;  /* 0x0000003645487211 */ /* 0x000fe200078c10ff */
[----:B------:R-:W-:Y:S01]  /*3ba80*/  @P4 STG.E [R66.64], R24 ;  /* 0x0000001842004986 */ /* 0x000fe2000c10190a */
[----:B------:R-:W-:Y:S01]  /*3ba90*/  IMAD R77, R0, 0x2, R71 ;  /* 0x00000002004d7824 */ /* 0x000fe200078e0247 */
[----:B------:R-:W-:-:S02]  /*3baa0*/  ISETP.LT.AND P5, PT, R60, c[0x0][0x17c], !P0 ;  /* 0x00005f003c007a0c */ /* 0x000fc400047a1270 */
[----:B------:R4:W-:Y:S01]  /*3bab0*/  @P3 STG.E [R52.64], R48 ;  /* 0x0000003034003986 */ /* 0x0009e2000c10190a */
[----:B------:R-:W-:Y:S01]  /*3bac0*/  LEA.HI.X.SX32 R73, R69, R55, 0x2, P6 ;  /* 0x0000003745497211 */ /* 0x000fe200030f16ff */
[----:B------:R-:W-:Y:S01]  /*3bad0*/  IMAD R79, R0, 0x2, R77 ;  /* 0x00000002004f7824 */ /* 0x000fe200078e024d */
[----:B------:R-:W-:Y:S01]  /*3bae0*/  ISETP.LT.AND P2, PT, R58, c[0x0][0x17c], !P0 ;  /* 0x00005f003a007a0c */ /* 0x000fe20004741270 */
[----:B------:R-:W-:Y:S01]  /*3baf0*/  LDS.128 R60, [R243+0x1800] ;  /* 0x00180000f33c7984 */ /* 0x000fe20000000c00 */
[----:B------:R-:W-:-:S03]  /*3bb00*/  LEA R74, P6, R71, R54, 0x2 ;  /* 0x00000036474a7211 */ /* 0x000fc600078c10ff */
[----:B------:R1:W-:Y:S01]  /*3bb10*/  @P1 STG.E [R72.64], R44 ;  /* 0x0000002c48001986 */ /* 0x0003e2000c10190a */
[-C--:B------:R-:W-:Y:S02]  /*3bb20*/  LEA.HI.X.SX32 R75, R71, R55.reuse, 0x2, P6 ;  /* 0x00000037474b7211 */ /* 0x080fe400030f16ff */
[-C--:B------:R-:W-:Y:S01]  /*3bb30*/  LEA R76, P1, R77, R54.reuse, 0x2 ;  /* 0x000000364d4c7211 */ /* 0x080fe200078210ff */
[----:B------:R1:W3:Y:S01]  /*3bb40*/  LDS.128 R56, [R2+0x1800] ;  /* 0x0018000002387984 */ /* 0x0002e20000000c00 */
[----:B----4-:R-:W-:Y:S02]  /*3bb50*/  LEA R52, P6, R79, R54, 0x2 ;  /* 0x000000364f347211 */ /* 0x010fe400078c10ff */
[-C--:B------:R-:W-:Y:S01]  /*3bb60*/  LEA.HI.X.SX32 R77, R77, R55.reuse, 0x2, P1 ;  /* 0x000000374d4d7211 */ /* 0x080fe200008f16ff */
[----:B------:R-:W4:Y:S01]  /*3bb70*/  LDS.128 R64, [R252+0x1800] ;  /* 0x00180000fc407984 */ /* 0x000f220000000c00 */
[----:B------:R-:W-:-:S03]  /*3bb80*/  LEA.HI.X.SX32 R53, R79, R55, 0x2, P6 ;  /* 0x000000374f357211 */ /* 0x000fc600030f16ff */
[----:B-1----:R1:W-:Y:S01]  /*3bb90*/  @P5 STG.E [R74.64], R40 ;  /* 0x000000284a005986 */ /* 0x0023e2000c10190a */
[----:B--2---:R-:W-:-:S03]  /*3bba0*/  ISETP.LT.AND P4, PT, R4, c[0x0][0x17c], !P0 ;  /* 0x00005f0004007a0c */ /* 0x004fc60004781270 */
[----:B------:R2:W1:Y:S04]  /*3bbb0*/  LDS.128 R68, [R3+0x1800] ;  /* 0x0018000003447984 */ /* 0x0004680000000c00 */
[----:B------:R-:W4:Y:S04]  /*3bbc0*/  LDL.LU R4, [R1+0xfcc] ;  /* 0x000fcc0001047983 */ /* 0x000f280000300800 */
[----:B------:R-:W4:Y:S04]  /*3bbd0*/  LDL.LU R12, [R1+0xfc8] ;  /* 0x000fc800010c7983 */ /* 0x000f280000300800 */
[----:B------:R1:W-:Y:S04]  /*3bbe0*/  @P2 STG.E [R76.64], R32 ;  /* 0x000000204c002986 */ /* 0x0003e8000c10190a */
[----:B-----5:R5:W-:Y:S01]  /*3bbf0*/  @P4 STG.E [R52.64], R36 ;  /* 0x0000002434004986 */ /* 0x020be2000c10190a */
[----:B---3--:R-:W-:-:S03]  /*3bc00*/  ISETP.LT.AND P3, PT, R8, c[0x0][0x17c], !P0 ;  /* 0x00005f0008007a0c */ /* 0x008fc60004761270 */
[----:B------:R-:W3:Y:S04]  /*3bc10*/  LDL.LU R8, [R1+0xfc4] ;  /* 0x000fc40001087983 */ /* 0x000ee80000300800 */
[----:B------:R-:W3:Y:S01]  /*3bc20*/  LDL.LU R24, [R1+0xfc0] ;  /* 0x000fc00001187983 */ /* 0x000ee20000300800 */
[----:B------:R-:W-:-:S03]  /*3bc30*/  ISETP.LT.AND P1, PT, R20, c[0x0][0x17c], !P0 ;  /* 0x00005f0014007a0c */ /* 0x000fc60004721270 */
[----:B------:R-:W3:Y:S01]  /*3bc40*/  LDL.LU R20, [R1+0xf8c] ;  /* 0x000f8c0001147983 */ /* 0x000ee20000300800 */
[----:B------:R-:W-:-:S03]  /*3bc50*/  ISETP.LT.AND P4, PT, R16, c[0x0][0x17c], !P0 ;  /* 0x00005f0010007a0c */ /* 0x000fc60004781270 */
[----:B------:R-:W3:Y:S01]  /*3bc60*/  LDL.LU R16, [R1+0xf7c] ;  /* 0x000f7c0001107983 */ /* 0x000ee20000300800 */
[----:B------:R-:W-:Y:S01]  /*3bc70*/  IMAD R81, R0, 0x2, R79 ;  /* 0x0000000200517824 */ /* 0x000fe200078e024f */
[----:B------:R-:W-:-:S03]  /*3bc80*/  ISETP.LT.AND P5, PT, R78, c[0x0][0x17c], !P0 ;  /* 0x00005f004e007a0c */ /* 0x000fc600047a1270 */
[----:B------:R-:W-:Y:S01]  /*3bc90*/  IMAD R73, R0, 0x2, R81 ;  /* 0x0000000200497824 */ /* 0x000fe200078e0251 */
[----:B------:R-:W-:-:S03]  /*3bca0*/  LEA R2, P2, R81, R54, 0x2 ;  /* 0x0000003651027211 */ /* 0x000fc600078410ff */
[C---:B-1----:R-:W-:Y:S01]  /*3bcb0*/  IMAD R75, R0.reuse, 0x2, R73 ;  /* 0x00000002004b7824 */ /* 0x042fe200078e0249 */
[-C--:B--2---:R-:W-:Y:S02]  /*3bcc0*/  LEA.HI.X.SX32 R3, R81, R55.reuse, 0x2, P2 ;  /* 0x0000003751037211 */ /* 0x084fe400010f16ff */
[CC--:B------:R-:W-:Y:S01]  /*3bcd0*/  LEA R72, P6, R73.reuse, R54.reuse, 0x2 ;  /* 0x0000003649487211 */ /* 0x0c0fe200078c10ff */
[C---:B------:R-:W-:Y:S02]  /*3bce0*/  IMAD R77, R0.reuse, 0x2, R75 ;  /* 0x00000002004d7824 */ /* 0x040fe400078e024b */
[----:B------:R1:W-:Y:S01]  /*3bcf0*/  @P3 STG.E [R2.64], R56 ;  /* 0x0000003802003986 */ /* 0x0003e2000c10190a */
[-C--:B------:R-:W-:Y:S02]  /*3bd00*/  LEA.HI.X.SX32 R73, R73, R55.reuse, 0x2, P6 ;  /* 0x0000003749497211 */ /* 0x080fe400030f16ff */
[-C--:B------:R-:W-:Y:S01]  /*3bd10*/  LEA R74, P3, R75, R54.reuse, 0x2 ;  /* 0x000000364b4a7211 */ /* 0x080fe200078610ff */
[----:B------:R-:W-:Y:S01]  /*3bd20*/  IMAD R79, R0, 0x2, R77 ;  /* 0x00000002004f7824 */ /* 0x000fe200078e024d */
[----:B-----5:R-:W-:Y:S01]  /*3bd30*/  LEA R52, P6, R77, R54, 0x2 ;  /* 0x000000364d347211 */ /* 0x020fe200078c10ff */
[----:B------:R2:W-:Y:S01]  /*3bd40*/  @P5 STG.E [R72.64], R60 ;  /* 0x0000003c48005986 */ /* 0x0005e2000c10190a */
[----:B------:R-:W-:-:S02]  /*3bd50*/  LEA.HI.X.SX32 R75, R75, R55, 0x2, P3 ;  /* 0x000000374b4b7211 */ /* 0x000fc400018f16ff */
[----:B------:R-:W-:Y:S01]  /*3bd60*/  LEA.HI.X.SX32 R53, R77, R55, 0x2, P6 ;  /* 0x000000374d357211 */ /* 0x000fe200030f16ff */
[----:B------:R-:W-:Y:S02]  /*3bd70*/  IMAD R77, R0, 0x2, R79 ;  /* 0x00000002004d7824 */ /* 0x000fe400078e024f */
[----:B----4-:R4:W-:Y:S01]  /*3bd80*/  @P1 STG.E [R74.64], R64 ;  /* 0x000000404a001986 */ /* 0x0109e2000c10190a */
[----:B-1----:R-:W-:-:S03]  /*3bd90*/  LEA R2, P1, R79, R54, 0x2 ;  /* 0x000000364f027211 */ /* 0x002fc600078210ff */
[----:B------:R1:W-:Y:S01]  /*3bda0*/  @P4 STG.E [R52.64], R68 ;  /* 0x0000004434004986 */ /* 0x0003e2000c10190a */
[----:B--2---:R-:W-:Y:S02]  /*3bdb0*/  LEA R72, P6, R77, R54, 0x2 ;  /* 0x000000364d487211 */ /* 0x004fe400078c10ff */
[-C--:B------:R-:W-:Y:S02]  /*3bdc0*/  LEA.HI.X.SX32 R3, R79, R55.reuse, 0x2, P1 ;  /* 0x000000374f037211 */ /* 0x080fe400008f16ff */
[----:B------:R-:W-:Y:S02]  /*3bdd0*/  LEA.HI.X.SX32 R73, R77, R55, 0x2, P6 ;  /* 0x000000374d497211 */ /* 0x000fe400030f16ff */
[----:B------:R-:W-:Y:S02]  /*3bde0*/  ISETP.LT.AND P2, PT, R4, c[0x0][0x17c], !P0 ;  /* 0x00005f0004007a0c */ /* 0x000fe40004741270 */
[----:B------:R-:W2:Y:S01]  /*3bdf0*/  LDL.LU R4, [R1+0xf78] ;  /* 0x000f780001047983 */ /* 0x000ea20000300800 */
[----:B------:R-:W-:-:S03]  /*3be00*/  ISETP.LT.AND P5, PT, R12, c[0x0][0x17c], !P0 ;  /* 0x00005f000c007a0c */ /* 0x000fc600047a1270 */
[----:B------:R-:W5:Y:S07]  /*3be10*/  LDL.LU R12, [R1+0xf74] ;  /* 0x000f7400010c7983 */ /* 0x000f6e0000300800 */
[----:B------:R1:W-:Y:S04]  /*3be20*/  @P2 STG.E [R2.64], R5 ;  /* 0x0000000502002986 */ /* 0x0003e8000c10190a */
[----:B------:R1:W-:Y:S01]  /*3be30*/  @P5 STG.E [R72.64], R9 ;  /* 0x0000000948005986 */ /* 0x0003e2000c10190a */
[----:B---3--:R-:W-:-:S03]  /*3be40*/  ISETP.LT.AND P3, PT, R8, c[0x0][0x17c], !P0 ;  /* 0x00005f0008007a0c */ /* 0x008fc60004761270 */
[----:B------:R-:W3:Y:S01]  /*3be50*/  LDL.LU R8, [R1+0xf6c] ;  /* 0x000f6c0001087983 */ /* 0x000ee20000300800 */
[----:B------:R-:W-:-:S03]  /*3be60*/  ISETP.LT.AND P4, PT, R24, c[0x0][0x17c], !P0 ;  /* 0x00005f0018007a0c */ /* 0x000fc60004781270 */
[----:B------:R-:W3:Y:S04]  /*3be70*/  LDL.LU R36, [R1+0xf60] ;  /* 0x000f600001247983 */ /* 0x000ee80000300800 */
[----:B------:R-:W3:Y:S04]  /*3be80*/  LDL.LU R24, [R1+0xf58] ;  /* 0x000f580001187983 */ /* 0x000ee80000300800 */
[----:B------:R-:W3:Y:S01]  /*3be90*/  LDL.LU R28, [R1+0xf54] ;  /* 0x000f5400011c7983 */ /* 0x000ee20000300800 */
[----:B------:R-:W-:-:S03]  /*3bea0*/  ISETP.LT.AND P5, PT, R16, c[0x0][0x17c], !P0 ;  /* 0x00005f0010007a0c */ /* 0x000fc600047a1270 */
[----:B------:R-:W3:Y:S01]  /*3beb0*/  LDL.LU R16, [R1+0xf50] ;  /* 0x000f500001107983 */ /* 0x000ee20000300800 */
[----:B------:R-:W-:Y:S01]  /*3bec0*/  IMAD R79, R0, 0x2, R77 ;  /* 0x00000002004f7824 */ /* 0x000fe200078e024d */
[----:B------:R-:W-:Y:S02]  /*3bed0*/  ISETP.LT.AND P1, PT, R20, c[0x0][0x17c], !P0 ;  /* 0x00005f0014007a0c */ /* 0x000fe40004721270 */
[----:B------:R-:W3:Y:S01]  /*3bee0*/  LDL.LU R32, [R1+0xf4c] ;  /* 0x000f4c0001207983 */ /* 0x000ee20000300800 */
[C---:B------:R-:W-:Y:S01]  /*3bef0*/  IMAD R77, R0.reuse, 0x2, R79 ;  /* 0x00000002004d7824 */ /* 0x040fe200078e024f */
[CC--:B----4-:R-:W-:Y:S02]  /*3bf00*/  LEA R74, P2, R79.reuse, R54.reuse, 0x2 ;  /* 0x000000364f4a7211 */ /* 0x0d0fe400078410ff */
[----:B------:R-:W4:Y:S02]  /*3bf10*/  LDL.LU R20, [R1+0xf48] ;  /* 0x000f480001147983 */ /* 0x000f240000300800 */
[----:B------:R-:W-:Y:S01]  /*3bf20*/  LEA.HI.X.SX32 R75, R79, R55, 0x2, P2 ;  /* 0x000000374f4b7211 */ /* 0x000fe200010f16ff */
[----:B------:R-:W-:Y:S01]  /*3bf30*/  IMAD R79, R0, 0x2, R77 ;  /* 0x00000002004f7824 */ /* 0x000fe200078e024d */
[----:B-1----:R-:W-:-:S03]  /*3bf40*/  LEA R52, P6, R77, R54, 0x2 ;  /* 0x000000364d347211 */ /* 0x002fc600078c10ff */
[----:B------:R1:W-:Y:S01]  /*3bf50*/  @P3 STG.E [R74.64], R17 ;  /* 0x000000114a003986 */ /* 0x0003e2000c10190a */
[----:B------:R-:W-:Y:S01]  /*3bf60*/  LEA R2, P3, R79, R54, 0x2 ;  /* 0x000000364f027211 */ /* 0x000fe200078610ff */
[C---:B------:R-:W-:Y:S01]  /*3bf70*/  IMAD R5, R0.reuse, 0x2, R79 ;  /* 0x0000000200057824 */ /* 0x040fe200078e024f */
[-C--:B------:R-:W-:Y:S02]  /*3bf80*/  LEA.HI.X.SX32 R53, R77, R55.reuse, 0x2, P6 ;  /* 0x000000374d357211 */ /* 0x080fe400030f16ff */
[----:B------:R-:W-:Y:S01]  /*3bf90*/  LEA.HI.X.SX32 R3, R79, R55, 0x2, P3 ;  /* 0x000000374f037211 */ /* 0x000fe200018f16ff */
[C---:B------:R-:W-:Y:S02]  /*3bfa0*/  IMAD R9, R0.reuse, 0x2, R5 ;  /* 0x0000000200097824 */ /* 0x040fe400078e0205 */
[----:B------:R1:W-:Y:S04]  /*3bfb0*/  @P4 STG.E [R52.64], R13 ;  /* 0x0000000d34004986 */ /* 0x0003e8000c10190a */
[----:B------:R-:W-:Y:S01]  /*3bfc0*/  @P1 STG.E [R2.64], R21 ;  /* 0x0000001502001986 */ /* 0x000fe2000c10190a */
[----:B-1----:R-:W-:-:S05]  /*3bfd0*/  LEA R17, R0, R9, 0x1 ;  /* 0x0000000900117211 */ /* 0x002fca00078e08ff */
[----:B------:R-:W-:Y:S01]  /*3bfe0*/  IMAD R53, R0, 0x2, R17 ;  /* 0x0000000200357824 */ /* 0x000fe200078e0211 */
[----:B--2---:R-:W-:Y:S02]  /*3bff0*/  ISETP.LT.AND P2, PT, R4, c[0x0][0x17c], !P0 ;  /* 0x00005f0004007a0c */ /* 0x004fe40004741270 */
[CC--:B------:R-:W-:Y:S02]  /*3c000*/  LEA R4, P6, R5.reuse, R54.reuse, 0x2 ;  /* 0x0000003605047211 */ /* 0x0c0fe400078c10ff */
[----:B-----5:R-:W-:Y:S02]  /*3c010*/  ISETP.LT.AND P4, PT, R12, c[0x0][0x17c], !P0 ;  /* 0x00005f000c007a0c */ /* 0x020fe40004781270 */
[----:B------:R-:W-:Y:S02]  /*3c020*/  LEA.HI.X.SX32 R5, R5, R55, 0x2, P6 ;  /* 0x0000003705057211 */ /* 0x000fe400030f16ff */
[----:B------:R-:W-:-:S03]  /*3c030*/  LEA R12, P6, R17, R54, 0x2 ;  /* 0x00000036110c7211 */ /* 0x000fc600078c10ff */
[----:B------:R1:W-:Y:S01]  /*3c040*/  @P5 STG.E [R4.64], R29 ;  /* 0x0000001d04005986 */ /* 0x0003e2000c10190a */
[----:B------:R-:W-:-:S03]  /*3c050*/  LEA.HI.X.SX32 R13, R17, R55, 0x2, P6 ;  /* 0x00000037110d7211 */ /* 0x000fc600030f16ff */
[----:B-1----:R-:W2:Y:S01]  /*3c060*/  LDL.LU R29, [R1+0xf44] ;  /* 0x000f4400011d7983 */ /* 0x002ea20000300800 */
[----:B---3--:R-:W-:Y:S02]  /*3c070*/  ISETP.LT.AND P3, PT, R8, c[0x0][0x17c], !P0 ;  /* 0x00005f0008007a0c */ /* 0x008fe40004761270 */
[----:B------:R-:W-:-:S04]  /*3c080*/  LEA R8, P1, R9, R54, 0x2 ;  /* 0x0000003609087211 */ /* 0x000fc800078210ff */
[----:B------:R-:W-:Y:S02]  /*3c090*/  LEA.HI.X.SX32 R9, R9, R55, 0x2, P1 ;  /* 0x0000003709097211 */ /* 0x000fe400008f16ff */
[----:B------:R-:W-:Y:S02]  /*3c0a0*/  ISETP.LT.AND P1, PT, R24, c[0x0][0x17c], !P0 ;  /* 0x00005f0018007a0c */ /* 0x000fe40004721270 */
[----:B------:R-:W3:Y:S04]  /*3c0b0*/  LDL.LU R24, [R1+0xf40] ;  /* 0x000f400001187983 */ /* 0x000ee80000300800 */
[----:B------:R1:W-:Y:S01]  /*3c0c0*/  @P2 STG.E [R8.64], R25 ;  /* 0x0000001908002986 */ /* 0x0003e2000c10190a */
[----:B------:R-:W-:-:S03]  /*3c0d0*/  LEA R2, P2, R53, R54, 0x2 ;  /* 0x0000003635027211 */ /* 0x000fc600078410ff */
[----:B------:R5:W-:Y:S01]  /*3c0e0*/  @P4 STG.E [R12.64], R49 ;  /* 0x000000310c004986 */ /* 0x000be2000c10190a */
[----:B------:R-:W-:Y:S02]  /*3c0f0*/  LEA.HI.X.SX32 R3, R53, R55, 0x2, P2 ;  /* 0x0000003735037211 */ /* 0x000fe400010f16ff */
[----:B------:R-:W-:Y:S02]  /*3c100*/  ISETP.LT.AND P4, PT, R28, c[0x0][0x17c], !P0 ;  /* 0x00005f001c007a0c */ /* 0x000fe40004781270 */
[----:B------:R-:W3:Y:S01]  /*3c110*/  LDL.LU R28, [R1+0xf3c] ;  /* 0x000f3c00011c7983 */ /* 0x000ee20000300800 */
[----:B------:R-:W-:-:S03]  /*3c120*/  ISETP.LT.AND P2, PT, R16, c[0x0][0x17c], !P0 ;  /* 0x00005f0010007a0c */ /* 0x000fc60004741270 */
[----:B------:R-:W3:Y:S01]  /*3c130*/  LDL.LU R16, [R1+0xf38] ;  /* 0x000f380001107983 */ /* 0x000ee20000300800 */
[----:B------:R-:W-:Y:S01]  /*3c140*/  IMAD R17, R0, 0x2, R53 ;  /* 0x0000000200117824 */ /* 0x000fe200078e0235 */
[----:B------:R-:W-:Y:S02]  /*3c150*/  ISETP.LT.AND P5, PT, R36, c[0x0][0x17c], !P0 ;  /* 0x00005f0024007a0c */ /* 0x000fe400047a1270 */
[----:B------:R4:W-:Y:S01]  /*3c160*/  @P3 STG.E [R2.64], R45 ;  /* 0x0000002d02003986 */ /* 0x0009e2000c10190a */
[C---:B------:R-:W-:Y:S01]  /*3c170*/  IMAD R21, R0.reuse, 0x2, R17 ;  /* 0x0000000200157824 */ /* 0x040fe200078e0211 */
[CC--:B------:R-:W-:Y:S02]  /*3c180*/  LEA R4, P6, R17.reuse, R54.reuse, 0x2 ;  /* 0x0000003611047211 */ /* 0x0c0fe400078c10ff */
[----:B-1----:R-:W3:Y:S02]  /*3c190*/  LDL.LU R25, [R1+0xf34] ;  /* 0x000f340001197983 */ /* 0x002ee40000300800 */
[----:B------:R-:W-:Y:S01]  /*3c1a0*/  LEA.HI.X.SX32 R5, R17, R55, 0x2, P6 ;  /* 0x0000003711057211 */ /* 0x000fe200030f16ff */
[----:B------:R-:W-:Y:S01]  /*3c1b0*/  IMAD R17, R0, 0x2, R21 ;  /* 0x0000000200117824 */ /* 0x000fe200078e0215 */
[----:B------:R-:W-:-:S04]  /*3c1c0*/  LEA R8, P3, R21, R54, 0x2 ;  /* 0x0000003615087211 */ /* 0x000fc800078610ff */
[-C--:B------:R-:W-:Y:S01]  /*3c1d0*/  LEA.HI.X.SX32 R9, R21, R55.reuse, 0x2, P3 ;  /* 0x0000003715097211 */ /* 0x080fe200018f16ff */
[----:B------:R-:W-:Y:S01]  /*3c1e0*/  IMAD R21, R0, 0x2, R17 ;  /* 0x0000000200157824 */ /* 0x000fe200078e0211 */
[CC--:B-----5:R-:W-:Y:S01]  /*3c1f0*/  LEA R12, P6, R17.reuse, R54.reuse, 0x2 ;  /* 0x00000036110c7211 */ /* 0x0e0fe200078c10ff */
[----:B------:R1:W-:Y:S01]  /*3c200*/  @P5 STG.E [R4.64], R41 ;  /* 0x0000002904005986 */ /* 0x0003e2000c10190a */
[----:B------:R-:W-:Y:S02]  /*3c210*/  ISETP.LT.AND P5, PT, R32, c[0x0][0x17c], !P0 ;  /* 0x00005f0020007a0c */ /* 0x000fe400047a1270 */
[----:B------:R-:W-:Y:S01]  /*3c220*/  LEA.HI.X.SX32 R13, R17, R55, 0x2, P6 ;  /* 0x00000037110d7211 */ /* 0x000fe200030f16ff */
[----:B------:R5:W-:Y:S01]  /*3c230*/  @P1 STG.E [R8.64], R33 ;  /* 0x0000002108001986 */ /* 0x000be2000c10190a */
[----:B------:R-:W-:Y:S01]  /*3c240*/  IMAD R17, R0, 0x2, R21 ;  /* 0x0000000200117824 */ /* 0x000fe200078e0215 */
[----:B----4-:R-:W-:Y:S02]  /*3c250*/  LEA R2, P1, R21, R54, 0x2 ;  /* 0x0000003615027211 */ /* 0x010fe400078210ff */
[----:B------:R-:W-:-:S02]  /*3c260*/  ISETP.LT.AND P3, PT, R20, c[0x0][0x17c], !P0 ;  /* 0x00005f0014007a0c */ /* 0x000fc40004761270 */
[----:B------:R-:W4:Y:S01]  /*3c270*/  LDL.LU R20, [R1+0xf30] ;  /* 0x000f300001147983 */ /* 0x000f220000300800 */
[-C--:B------:R-:W-:Y:S01]  /*3c280*/  LEA.HI.X.SX32 R3, R21, R55.reuse, 0x2, P1 ;  /* 0x0000003715037211 */ /* 0x080fe200008f16ff */
[----:B------:R-:W-:Y:S01]  /*3c290*/  IMAD R21, R0, 0x2, R17 ;  /* 0x0000000200157824 */ /* 0x000fe200078e0211 */
[CC--:B-1----:R-:W-:Y:S01]  /*3c2a0*/  LEA R4, P6, R17.reuse, R54.reuse, 0x2 ;  /* 0x0000003611047211 */ /* 0x0c2fe200078c10ff */
[----:B------:R1:W-:Y:S03]  /*3c2b0*/  @P4 STG.E [R12.64], R37 ;  /* 0x000000250c004986 */ /* 0x0003e6000c10190a */
[----:B------:R-:W-:Y:S01]  /*3c2c0*/  LEA.HI.X.SX32 R5, R17, R55, 0x2, P6 ;  /* 0x0000003711057211 */ /* 0x000fe200030f16ff */
[----:B------:R1:W-:Y:S01]  /*3c2d0*/  @P2 STG.E [R2.64], R57 ;  /* 0x0000003902002986 */ /* 0x0003e2000c10190a */
[----:B-----5:R-:W-:-:S03]  /*3c2e0*/  LEA R8, P2, R21, R54, 0x2 ;  /* 0x0000003615087211 */ /* 0x020fc600078410ff */
[----:B------:R5:W-:Y:S01]  /*3c2f0*/  @P5 STG.E [R4.64], R61 ;  /* 0x0000003d04005986 */ /* 0x000be2000c10190a */
[----:B------:R-:W-:Y:S02]  /*3c300*/  LEA.HI.X.SX32 R9, R21, R55, 0x2, P2 ;  /* 0x0000003715097211 */ /* 0x000fe400010f16ff */
[----:B--2---:R-:W-:Y:S02]  /*3c310*/  ISETP.LT.AND P4, PT, R29, c[0x0][0x17c], !P0 ;  /* 0x00005f001d007a0c */ /* 0x004fe40004781270 */
[----:B------:R-:W2:Y:S01]  /*3c320*/  LDL.LU R29, [R1+0xf2c] ;  /* 0x000f2c00011d7983 */ /* 0x000ea20000300800 */
[----:B---3--:R-:W-:-:S03]  /*3c330*/  ISETP.LT.AND P1, PT, R24, c[0x0][0x17c], !P0 ;  /* 0x00005f0018007a0c */ /* 0x008fc60004721270 */
[----:B------:R-:W3:Y:S01]  /*3c340*/  LDL.LU R24, [R1+0xf28] ;  /* 0x000f280001187983 */ /* 0x000ee20000300800 */
[----:B------:R-:W-:-:S03]  /*3c350*/  ISETP.LT.AND P5, PT, R28, c[0x0][0x17c], !P0 ;  /* 0x00005f001c007a0c */ /* 0x000fc600047a1270 */
[----:B------:R-:W2:Y:S01]  /*3c360*/  LDL.LU R28, [R1+0xf20] ;  /* 0x000f2000011c7983 */ /* 0x000ea20000300800 */
[----:B------:R-:W-:-:S03]  /*3c370*/  ISETP.LT.AND P2, PT, R16, c[0x0][0x17c], !P0 ;  /* 0x00005f0010007a0c */ /* 0x000fc60004741270 */
[----:B------:R-:W2:Y:S01]  /*3c380*/  LDL.LU R16, [R1+0xf1c] ;  /* 0x000f1c0001107983 */ /* 0x000ea20000300800 */
[----:B------:R-:W-:-:S04]  /*3c390*/  IMAD R17, R0, 0x2, R21 ;  /* 0x0000000200117824 */ /* 0x000fc800078e0215 */
[C---:B------:R-:W-:Y:S01]  /*3c3a0*/  IMAD R21, R0.reuse, 0x2, R17 ;  /* 0x0000000200157824 */ /* 0x040fe200078e0211 */
[CC--:B-1----:R-:W-:Y:S01]  /*3c3b0*/  LEA R12, P6, R17.reuse, R54.reuse, 0x2 ;  /* 0x00000036110c7211 */ /* 0x0c2fe200078c10ff */
[----:B------:R1:W-:Y:S03]  /*3c3c0*/  @P3 STG.E [R8.64], R65 ;  /* 0x0000004108003986 */ /* 0x0003e6000c10190a */
[----:B------:R-:W-:Y:S01]  /*3c3d0*/  LEA.HI.X.SX32 R13, R17, R55, 0x2, P6 ;  /* 0x00000037110d7211 */ /* 0x000fe200030f16ff */
[----:B------:R-:W-:Y:S01]  /*3c3e0*/  IMAD R17, R0, 0x2, R21 ;  /* 0x0000000200117824 */ /* 0x000fe200078e0215 */
[----:B------:R-:W-:-:S04]  /*3c3f0*/  LEA R2, P3, R21, R54, 0x2 ;  /* 0x0000003615027211 */ /* 0x000fc800078610ff */
[-C--:B------:R-:W-:Y:S01]  /*3c400*/  LEA.HI.X.SX32 R3, R21, R55.reuse, 0x2, P3 ;  /* 0x0000003715037211 */ /* 0x080fe200018f16ff */
[C---:B------:R-:W-:Y:S01]  /*3c410*/  IMAD R21, R0.reuse, 0x2, R17 ;  /* 0x0000000200157824 */ /* 0x040fe200078e0211 */
[-C--:B-----5:R-:W-:Y:S01]  /*3c420*/  LEA R4, P6, R17, R54.reuse, 0x2 ;  /* 0x0000003611047211 */ /* 0x0a0fe200078c10ff */
[----:B------:R5:W-:Y:S01]  /*3c430*/  @P4 STG.E [R12.64], R69 ;  /* 0x000000450c004986 */ /* 0x000be2000c10190a */
[----:B------:R-:W-:Y:S02]  /*3c440*/  ISETP.LT.AND P4, PT, R25, c[0x0][0x17c], !P0 ;  /* 0x00005f0019007a0c */ /* 0x000fe40004781270 */
[-C--:B------:R-:W-:Y:S01]  /*3c450*/  LEA.HI.X.SX32 R5, R17, R55.reuse, 0x2, P6 ;  /* 0x0000003711057211 */ /* 0x080fe200030f16ff */
[----:B------:R5:W-:Y:S01]  /*3c460*/  @P1 STG.E [R2.64], R6 ;  /* 0x0000000602001986 */ /* 0x000be2000c10190a */
[C---:B-1----:R-:W-:Y:S01]  /*3c470*/  LEA R8, P1, R21.reuse, R54, 0x2 ;  /* 0x0000003615087211 */ /* 0x042fe200078210ff */
[----:B------:R-:W-:Y:S01]  /*3c480*/  IMAD R17, R0, 0x2, R21 ;  /* 0x0000000200117824 */ /* 0x000fe200078e0215 */
[----:B----4-:R-:W-:Y:S01]  /*3c490*/  ISETP.LT.AND P3, PT, R20, c[0x0][0x17c], !P0 ;  /* 0x00005f0014007a0c */ /* 0x010fe20004761270 */
[----:B------:R-:W4:Y:S01]  /*3c4a0*/  LDL.LU R25, [R1+0xf18] ;  /* 0x000f180001197983 */ /* 0x000f220000300800 */
[----:B------:R-:W-:-:S03]  /*3c4b0*/  LEA.HI.X.SX32 R9, R21, R55, 0x2, P1 ;  /* 0x0000003715097211 */ /* 0x000fc600008f16ff */
[----:B------:R-:W4:Y:S01]  /*3c4c0*/  LDL.LU R20, [R1+0xf14] ;  /* 0x000f140001147983 */ /* 0x000f220000300800 */
[----:B------:R-:W-:Y:S01]  /*3c4d0*/  IMAD R21, R0, 0x2, R17 ;  /* 0x0000000200157824 */ /* 0x000fe200078e0211 */
[CC--:B-----5:R-:W-:Y:S02]  /*3c4e0*/  LEA R12, P6, R17.reuse, R54.reuse, 0x2 ;  /* 0x00000036110c7211 */ /* 0x0e0fe400078c10ff */
[----:B------:R-:W-:Y:S02]  /*3c4f0*/  @P5 STG.E [R4.64], R10 ;  /* 0x0000000a04005986 */ /* 0x000fe4000c10190a */
[----:B------:R-:W-:Y:S02]  /*3c500*/  LEA.HI.X.SX32 R13, R17, R55, 0x2, P6 ;  /* 0x00000037110d7211 */ /* 0x000fe400030f16ff */
[----:B------:R-:W-:Y:S01]  /*3c510*/  @P2 STG.E [R8.64], R18 ;  /* 0x0000001208002986 */ /* 0x000fe2000c10190a */
[----:B------:R-:W-:-:S04]  /*3c520*/  LEA R2, P2, R21, R54, 0x2 ;  /* 0x0000003615027211 */ /* 0x000fc800078410ff */
[----:B------:R-:W-:Y:S01]  /*3c530*/  LEA.HI.X.SX32 R3, R21, R55, 0x2, P2 ;  /* 0x0000003715037211 */ /* 0x000fe200010f16ff */
[----:B------:R1:W-:Y:S01]  /*3c540*/  @P4 STG.E [R12.64], R14 ;  /* 0x0000000e0c004986 */ /* 0x0003e2000c10190a */
[----:B---3--:R-:W-:-:S03]  /*3c550*/  ISETP.LT.AND P1, PT, R24, c[0x0][0x17c], !P0 ;  /* 0x00005f0018007a0c */ /* 0x008fc60004721270 */
[----:B------:R-:W3:Y:S04]  /*3c560*/  LDL.LU R24, [R1+0xf10] ;  /* 0x000f100001187983 */ /* 0x000ee80000300800 */
[----:B------:R-:W5:Y:S01]  /*3c570*/  LDL.LU R6, [R1+0xf0c] ;  /* 0x000f0c0001067983 */ /* 0x000f620000300800 */
[----:B--2---:R-:W-:-:S03]  /*3c580*/  ISETP.LT.AND P2, PT, R16, c[0x0][0x17c], !P0 ;  /* 0x00005f0010007a0c */ /* 0x004fc60004741270 */
[----:B------:R-:W2:Y:S04]  /*3c590*/  LDL.LU R16, [R1+0xf08] ;  /* 0x000f080001107983 */ /* 0x000ea80000300800 */
[----:B-1----:R-:W3:Y:S01]  /*3c5a0*/  LDL.LU R14, [R1+0xf04] ;  /* 0x000f0400010e7983 */ /* 0x002ee20000300800 */
[----:B------:R-:W-:Y:S01]  /*3c5b0*/  IMAD R17, R0, 0x2, R21 ;  /* 0x0000000200117824 */ /* 0x000fe200078e0215 */
[----:B------:R-:W-:-:S03]  /*3c5c0*/  ISETP.LT.AND P5, PT, R29, c[0x0][0x17c], !P0 ;  /* 0x00005f001d007a0c */ /* 0x000fc600047a1270 */
[C---:B------:R-:W-:Y:S01]  /*3c5d0*/  IMAD R21, R0.reuse, 0x2, R17 ;  /* 0x0000000200157824 */ /* 0x040fe200078e0211 */
[CC--:B------:R-:W-:Y:S01]  /*3c5e0*/  LEA R4, P6, R17.reuse, R54.reuse, 0x2 ;  /* 0x0000003611047211 */ /* 0x0c0fe200078c10ff */
[----:B------:R1:W-:Y:S03]  /*3c5f0*/  @P3 STG.E [R2.64], R22 ;  /* 0x0000001602003986 */ /* 0x0003e6000c10190a */
[-C--:B------:R-:W-:Y:S01]  /*3c600*/  LEA.HI.X.SX32 R5, R17, R55.reuse, 0x2, P6 ;  /* 0x0000003711057211 */ /* 0x080fe200030f16ff */
[----:B------:R-:W-:Y:S01]  /*3c610*/  IMAD R17, R0, 0x2, R21 ;  /* 0x0000000200117824 */ /* 0x000fe200078e0215 */
[CC--:B------:R-:W-:Y:S02]  /*3c620*/  LEA R8, P3, R21.reuse, R54.reuse, 0x2 ;  /* 0x0000003615087211 */ /* 0x0c0fe400078610ff */
[----:B------:R-:W-:Y:S02]  /*3c630*/  ISETP.LT.AND P4, PT, R28, c[0x0][0x17c], !P0 ;  /* 0x00005f001c007a0c */ /* 0x000fe40004781270 */
[-C--:B------:R-:W-:Y:S01]  /*3c640*/  LEA.HI.X.SX32 R9, R21, R55.reuse, 0x2, P3 ;  /* 0x0000003715097211 */ /* 0x080fe200018f16ff */
[C---:B------:R-:W-:Y:S01]  /*3c650*/  IMAD R21, R0.reuse, 0x2, R17 ;  /* 0x0000000200157824 */ /* 0x040fe200078e0211 */
[C---:B------:R-:W-:Y:S01]  /*3c660*/  LEA R12, P6, R17.reuse, R54, 0x2 ;  /* 0x00000036110c7211 */ /* 0x040fe200078c10ff */
[----:B------:R1:W-:Y:S03]  /*3c670*/  @P5 STG.E [R4.64], R30 ;  /* 0x0000001e04005986 */ /* 0x0003e6000c10190a */
[----:B------:R-:W-:Y:S01]  /*3c680*/  LEA.HI.X.SX32 R13, R17, R55, 0x2, P6 ;  /* 0x00000037110d7211 */ /* 0x000fe200030f16ff */
[----:B------:R1:W-:Y:S01]  /*3c690*/  @P1 STG.E [R8.64], R26 ;  /* 0x0000001a08001986 */ /* 0x0003e2000c10190a */
[----:B------:R-:W-:Y:S01]  /*3c6a0*/  IMAD R17, R0, 0x2, R21 ;  /* 0x0000000200117824 */ /* 0x000fe200078e0215 */
[----:B----4-:R-:W-:-:S02]  /*3c6b0*/  ISETP.LT.AND P5, PT, R25, c[0x0][0x17c], !P0 ;  /* 0x00005f0019007a0c */ /* 0x010fc400047a1270 */
[----:B------:R-:W-:Y:S02]  /*3c6c0*/  ISETP.LT.AND P3, PT, R20, c[0x0][0x17c], !P0 ;  /* 0x00005f0014007a0c */ /* 0x000fe40004761270 */
[-C--:B-1----:R-:W-:Y:S01]  /*3c6d0*/  LEA R2, P1, R21, R54.reuse, 0x2 ;  /* 0x0000003615027211 */ /* 0x082fe200078210ff */
[----:B------:R-:W4:Y:S01]  /*3c6e0*/  LDL.LU R20, [R1+0xf00] ;  /* 0x000f000001147983 */ /* 0x000f220000300800 */
[----:B------:R-:W-:Y:S02]  /*3c6f0*/  LEA R4, P6, R17, R54, 0x2 ;  /* 0x0000003611047211 */ /* 0x000fe400078c10ff */
[-C--:B------:R-:W-:Y:S01]  /*3c700*/  LEA.HI.X.SX32 R3, R21, R55.reuse, 0x2, P1 ;  /* 0x0000003715037211 */ /* 0x080fe200008f16ff */
[----:B------:R-:W-:Y:S01]  /*3c710*/  IMAD R21, R0, 0x2, R17 ;  /* 0x0000000200157824 */ /* 0x000fe200078e0211 */
[----:B------:R-:W4:Y:S01]  /*3c720*/  LDL.LU R10, [R1+0xefc] ;  /* 0x000efc00010a7983 */ /* 0x000f220000300800 */
[----:B------:R-:W-:-:S03]  /*3c730*/  LEA.HI.X.SX32 R5, R17, R55, 0x2, P6 ;  /* 0x0000003711057211 */ /* 0x000fc600030f16ff */
[----:B------:R1:W-:Y:S04]  /*3c740*/  @P4 STG.E [R12.64], R50 ;  /* 0x000000320c004986 */ /* 0x0003e8000c10190a */
[----:B------:R-:W4:Y:S04]  /*3c750*/  LDL.LU R18, [R1+0xef8] ;  /* 0x000ef80001127983 */ /* 0x000f280000300800 */
[----:B------:R1:W-:Y:S01]  /*3c760*/  @P2 STG.E [R2.64], R46 ;  /* 0x0000002e02002986 */ /* 0x0003e2000c10190a */
[----:B------:R-:W-:-:S03]  /*3c770*/  LEA R8, P2, R21, R54, 0x2 ;  /* 0x0000003615087211 */ /* 0x000fc600078410ff */
[----:B------:R1:W-:Y:S01]  /*3c780*/  @P5 STG.E [R4.64], R42 ;  /* 0x0000002a04005986 */ /* 0x0003e2000c10190a */
[----:B------:R-:W-:Y:S02]  /*3c790*/  LEA.HI.X.SX32 R9, R21, R55, 0x2, P2 ;  /* 0x0000003715097211 */ /* 0x000fe400010f16ff */
[----:B-----5:R-:W-:Y:S02]  /*3c7a0*/  ISETP.LT.AND P1, PT, R6, c[0x0][0x17c], !P0 ;  /* 0x00005f0006007a0c */ /* 0x020fe40004721270 */
[----:B------:R-:W5:Y:S01]  /*3c7b0*/  LDL.LU R6, [R1+0xef4] ;  /* 0x000ef40001067983 */ /* 0x000f620000300800 */
[----:B--2---:R-:W-:-:S03]  /*3c7c0*/  ISETP.LT.AND P5, PT, R16, c[0x0][0x17c], !P0 ;  /* 0x00005f0010007a0c */ /* 0x004fc600047a1270 */
[----:B------:R-:W2:Y:S01]  /*3c7d0*/  LDL.LU R16, [R1+0xef0] ;  /* 0x000ef00001107983 */ /* 0x000ea20000300800 */
[----:B---3--:R-:W-:-:S03]  /*3c7e0*/  ISETP.LT.AND P2, PT, R14, c[0x0][0x17c], !P0 ;  /* 0x00005f000e007a0c */ /* 0x008fc60004741270 */
[----:B------:R-:W3:Y:S01]  /*3c7f0*/  LDL.LU R14, [R1+0xeec] ;  /* 0x000eec00010e7983 */ /* 0x000ee20000300800 */
[----:B------:R-:W-:Y:S01]  /*3c800*/  IMAD R17, R0, 0x2, R21 ;  /* 0x0000000200117824 */ /* 0x000fe200078e0215 */
[----:B------:R-:W-:-:S04]  /*3c810*/  ISETP.LT.AND P4, PT, R24, c[0x0][0x17c], !P0 ;  /* 0x00005f0018007a0c */ /* 0x000fc80004781270 */
[CC--:B-1----:R-:W-:Y:S02]  /*3c820*/  LEA R12, P6, R17.reuse, R54.reuse, 0x2 ;  /* 0x00000036110c7211 */ /* 0x0c2fe400078c10ff */
[C---:B------:R-:W-:Y:S01]  /*3c830*/  LEA R21, R0.reuse, R17, 0x1 ;  /* 0x0000001100157211 */ /* 0x040fe200078e08ff */
[----:B------:R1:W-:Y:S01]  /*3c840*/  @P3 STG.E [R8.64], R34 ;  /* 0x0000002208003986 */ /* 0x0003e2000c10190a */
[----:B------:R-:W-:Y:S02]  /*3c850*/  LEA.HI.X.SX32 R13, R17, R55, 0x2, P6 ;  /* 0x00000037110d7211 */ /* 0x000fe400030f16ff */
[----:B------:R-:W-:Y:S01]  /*3c860*/  LEA R2, P3, R21, R54, 0x2 ;  /* 0x0000003615027211 */ /* 0x000fe200078610ff */
[----:B------:R-:W-:-:S03]  /*3c870*/  IMAD R17, R0, 0x2, R21 ;  /* 0x0000000200117824 */ /* 0x000fc600078e0215 */
[-C--:B------:R-:W-:Y:S01]  /*3c880*/  LEA.HI.X.SX32 R3, R21, R55.reuse, 0x2, P3 ;  /* 0x0000003715037211 */ /* 0x080fe200018f16ff */
[C---:B------:R-:W-:Y:S01]  /*3c890*/  IMAD R21, R0.reuse, 0x2, R17 ;  /* 0x0000000200157824 */ /* 0x040fe200078e0211 */
[CC--:B------:R-:W-:Y:S01]  /*3c8a0*/  LEA R4, P6, R17.reuse, R54.reuse, 0x2 ;  /* 0x0000003611047211 */ /* 0x0c0fe200078c10ff */
[----:B------:R4:W-:Y:S03]  /*3c8b0*/  @P4 STG.E [R12.64], R38 ;  /* 0x000000260c004986 */ /* 0x0009e6000c10190a */
[----:B------:R-:W-:Y:S01]  /*3c8c0*/  LEA.HI.X.SX32 R5, R17, R55, 0x2, P6 ;  /* 0x0000003711057211 */ /* 0x000fe200030f16ff */
[----:B------:R4:W-:Y:S01]  /*3c8d0*/  @P1 STG.E [R2.64], R58 ;  /* 0x0000003a02001986 */ /* 0x0009e2000c10190a */
[----:B------:R-:W-:Y:S01]  /*3c8e0*/  IMAD R17, R0, 0x2, R21 ;  /* 0x0000000200117824 */ /* 0x000fe200078e0215 */
[----:B-1----:R-:W-:Y:S02]  /*3c8f0*/  LEA R8, P1, R21, R54, 0x2 ;  /* 0x0000003615087211 */ /* 0x002fe400078210ff */
[----:B----4-:R-:W-:-:S02]  /*3c900*/  ISETP.LT.AND P4, PT, R20, c[0x0][0x17c], !P0 ;  /* 0x00005f0014007a0c */ /* 0x010fc40004781270 */
[----:B------:R-:W4:Y:S01]  /*3c910*/  LDL.LU R20, [R1+0xee8] ;  /* 0x000ee80001147983 */ /* 0x000f220000300800 */
[-C--:B------:R-:W-:Y:S01]  /*3c920*/  LEA.HI.X.SX32 R9, R21, R55.reuse, 0x2, P1 ;  /* 0x0000003715097211 */ /* 0x080fe200008f16ff */
[----:B------:R-:W-:Y:S01]  /*3c930*/  IMAD R21, R0, 0x2, R17 ;  /* 0x0000000200157824 */ /* 0x000fe200078e0211 */
[C---:B------:R-:W-:Y:S01]  /*3c940*/  LEA R12, P6, R17.reuse, R54, 0x2 ;  /* 0x00000036110c7211 */ /* 0x040fe200078c10ff */
[----:B------:R1:W-:Y:S01]  /*3c950*/  @P5 STG.E [R4.64], R62 ;  /* 0x0000003e04005986 */ /* 0x0003e2000c10190a */
[----:B------:R-:W-:Y:S02]  /*3c960*/  ISETP.LT.AND P3, PT, R10, c[0x0][0x17c], !P0 ;  /* 0x00005f000a007a0c */ /* 0x000fe40004761270 */
[----:B------:R-:W-:Y:S01]  /*3c970*/  LEA.HI.X.SX32 R13, R17, R55, 0x2, P6 ;  /* 0x00000037110d7211 */ /* 0x000fe200030f16ff */
[----:B------:R-:W4:Y:S01]  /*3c980*/  LDL.LU R10, [R1+0xee4] ;  /* 0x000ee400010a7983 */ /* 0x000f220000300800 */
[----:B------:R-:W-:-:S03]  /*3c990*/  ISETP.LT.AND P5, PT, R18, c[0x0][0x17c], !P0 ;  /* 0x00005f0012007a0c */ /* 0x000fc600047a1270 */
[----:B------:R1:W-:Y:S01]  /*3c9a0*/  @P2 STG.E [R8.64], R66 ;  /* 0x0000004208002986 */ /* 0x0003e2000c10190a */
[----:B------:R-:W-:-:S03]  /*3c9b0*/  LEA R2, P2, R21, R54, 0x2 ;  /* 0x0000003615027211 */ /* 0x000fc600078410ff */
[----:B------:R-:W4:Y:S01]  /*3c9c0*/  LDL.LU R18, [R1+0xee0] ;  /* 0x000ee00001127983 */ /* 0x000f220000300800 */
[----:B------:R-:W-:-:S03]  /*3c9d0*/  LEA.HI.X.SX32 R3, R21, R55, 0x2, P2 ;  /* 0x0000003715037211 */ /* 0x000fc600010f16ff */
[----:B------:R1:W-:Y:S01]  /*3c9e0*/  @P4 STG.E [R12.64], R70 ;  /* 0x000000460c004986 */ /* 0x0003e2000c10190a */
[----:B-----5:R-:W-:-:S03]  /*3c9f0*/  ISETP.LT.AND P1, PT, R6, c[0x0][0x17c], !P0 ;  /* 0x00005f0006007a0c */ /* 0x020fc60004721270 */
[----:B------:R-:W5:Y:S01]  /*3ca00*/  LDL.LU R6, [R1+0xedc] ;  /* 0x000edc0001067983 */ /* 0x000f620000300800 */
[----:B--2---:R-:W-:-:S03]  /*3ca10*/  ISETP.LT.AND P4, PT, R16, c[0x0][0x17c], !P0 ;  /* 0x00005f0010007a0c */ /* 0x004fc60004781270 */
[----:B------:R-:W2:Y:S01]  /*3ca20*/  LDL.LU R16, [R1+0xed8] ;  /* 0x000ed80001107983 */ /* 0x000ea20000300800 */
[----:B---3--:R-:W-:-:S03]  /*3ca30*/  ISETP.LT.AND P2, PT, R14, c[0x0][0x17c], !P0 ;  /* 0x00005f000e007a0c */ /* 0x008fc60004741270 */
[----:B------:R-:W3:Y:S01]  /*3ca40*/  LDL.LU R14, [R1+0xed4] ;  /* 0x000ed400010e7983 */ /* 0x000ee20000300800 */
[----:B------:R-:W-:-:S04]  /*3ca50*/  IMAD R17, R0, 0x2, R21 ;  /* 0x0000000200117824 */ /* 0x000fc800078e0215 */
[C---:B------:R-:W-:Y:S01]  /*3ca60*/  IMAD R21, R0.reuse, 0x2, R17 ;  /* 0x0000000200157824 */ /* 0x040fe200078e0211 */
[CC--:B-1----:R-:W-:Y:S01]  /*3ca70*/  LEA R4, P6, R17.reuse, R54.reuse, 0x2 ;  /* 0x0000003611047211 */ /* 0x0c2fe200078c10ff */
[----:B------:R1:W-:Y:S03]  /*3ca80*/  @P3 STG.E [R2.64], R7 ;  /* 0x0000000702003986 */ /* 0x0003e6000c10190a */
[----:B------:R-:W-:Y:S01]  /*3ca90*/  LEA.HI.X.SX32 R5, R17, R55, 0x2, P6 ;  /* 0x0000003711057211 */ /* 0x000fe200030f16ff */
[----:B------:R-:W-:Y:S01]  /*3caa0*/  IMAD R17, R0, 0x2, R21 ;  /* 0x0000000200117824 */ /* 0x000fe200078e0215 */
[----:B------:R-:W-:-:S04]  /*3cab0*/  LEA R8, P3, R21, R54, 0x2 ;  /* 0x0000003615087211 */ /* 0x000fc800078610ff */
[----:B------:R-:W-:Y:S01]  /*3cac0*/  LEA.HI.X.SX32 R9, R21, R55, 0x2, P3 ;  /* 0x0000003715097211 */ /* 0x000fe200018f16ff */
[----:B------:R-:W-:Y:S01]  /*3cad0*/  IMAD R21, R0, 0x2, R17 ;  /* 0x0000000200157824 */ /* 0x000fe200078e0211 */
[----:B------:R4:W-:Y:S01]  /*3cae0*/  @P5 STG.E [R4.64], R11 ;  /* 0x0000000b04005986 */ /* 0x0009e2000c10190a */
[----:B------:R-:W-:-:S03]  /*3caf0*/  LEA R12, P6, R17, R54, 0x2 ;  /* 0x00000036110c7211 */ /* 0x000fc600078c10ff */
[----:B------:R2:W-:Y:S01]  /*3cb00*/  @P1 STG.E [R8.64], R19 ;  /* 0x0000001308001986 */ /* 0x0005e2000c10190a */
[-C--:B-1----:R-:W-:Y:S01]  /*3cb10*/  LEA R2, P1, R21, R54.reuse, 0x2 ;  /* 0x0000003615027211 */ /* 0x082fe200078210ff */
[----:B------:R-:W-:Y:S01]  /*3cb20*/  IMAD R7, R0, 0x2, R21 ;  /* 0x0000000200077824 */ /* 0x000fe200078e0215 */
[-C--:B------:R-:W-:Y:S02]  /*3cb30*/  LEA.HI.X.SX32 R13, R17, R55.reuse, 0x2, P6 ;  /* 0x00000037110d7211 */ /* 0x080fe400030f16ff */
[----:B----4-:R-:W-:Y:S02]  /*3cb40*/  ISETP.LT.AND P5, PT, R20, c[0x0][0x17c], !P0 ;  /* 0x00005f0014007a0c */ /* 0x010fe400047a1270 */
[----:B------:R-:W-:Y:S01]  /*3cb50*/  LEA.HI.X.SX32 R3, R21, R55, 0x2, P1 ;  /* 0x0000003715037211 */ /* 0x000fe200008f16ff */
[----:B------:R-:W-:Y:S01]  /*3cb60*/  IMAD R11, R0, 0x2, R7 ;  /* 0x00000002000b7824 */ /* 0x000fe200078e0207 */
[----:B------:R-:W-:Y:S01]  /*3cb70*/  LEA R4, P6, R7, R54, 0x2 ;  /* 0x0000003607047211 */ /* 0x000fe200078c10ff */
[----:B------:R-:W4:Y:S01]  /*3cb80*/  LDL.LU R20, [R1+0xed0] ;  /* 0x000ed00001147983 */ /* 0x000f220000300800 */
[----:B------:R-:W-:-:S03]  /*3cb90*/  ISETP.LT.AND P3, PT, R10, c[0x0][0x17c], !P0 ;  /* 0x00005f000a007a0c */ /* 0x000fc60004761270 */
[----:B------:R1:W-:Y:S01]  /*3cba0*/  @P4 STG.E [R12.64], R15 ;  /* 0x0000000f0c004986 */ /* 0x0003e2000c10190a */
[----:B------:R-:W-:-:S03]  /*3cbb0*/  LEA.HI.X.SX32 R5, R7, R55, 0x2, P6 ;  /* 0x0000003707057211 */ /* 0x000fc600030f16ff */
[----:B------:R-:W4:Y:S04]  /*3cbc0*/  LDL.LU R10, [R1+0xecc] ;  /* 0x000ecc00010a7983 */ /* 0x000f280000300800 */
[----:B------:R1:W-:Y:S01]  /*3cbd0*/  @P2 STG.E [R2.64], R23 ;  /* 0x0000001702002986 */ /* 0x0003e2000c10190a */
[----:B------:R-:W-:-:S03]  /*3cbe0*/  ISETP.LT.AND P4, PT, R18, c[0x0][0x17c], !P0 ;  /* 0x00005f0012007a0c */ /* 0x000fc60004781270 */
[----:B------:R-:W4:Y:S04]  /*3cbf0*/  LDL.LU R18, [R1+0xec8] ;  /* 0x000ec80001127983 */ /* 0x000f280000300800 */
[----:B------:R1:W-:Y:S01]  /*3cc00*/  @P5 STG.E [R4.64], R31 ;  /* 0x0000001f04005986 */ /* 0x0003e2000c10190a */
[----:B-----5:R-:W-:Y:S02]  /*3cc10*/  ISETP.LT.AND P1, PT, R6, c[0x0][0x17c], !P0 ;  /* 0x00005f0006007a0c */ /* 0x020fe40004721270 */
[----:B------:R-:W-:-:S04]  /*3cc20*/  LEA R6, P2, R11, R54, 0x2 ;  /* 0x000000360b067211 */ /* 0x000fc800078410ff */
[----:B------:R-:W-:Y:S02]  /*3cc30*/  LEA.HI.X.SX32 R7, R11, R55, 0x2, P2 ;  /* 0x000000370b077211 */ /* 0x000fe400010f16ff */
[----:B--2---:R-:W-:Y:S02]  /*3cc40*/  ISETP.LT.AND P2, PT, R16, c[0x0][0x17c], !P0 ;  /* 0x00005f0010007a0c */ /* 0x004fe40004741270 */
[----:B------:R-:W2:Y:S01]  /*3cc50*/  LDL.LU R16, [R1+0xec4] ;  /* 0x000ec40001107983 */ /* 0x000ea20000300800 */
[----:B---3--:R-:W-:-:S03]  /*3cc60*/  ISETP.LT.AND P5, PT, R14, c[0x0][0x17c], !P0 ;  /* 0x00005f000e007a0c */ /* 0x008fc600047a1270 */
[----:B------:R-:W3:Y:S01]  /*3cc70*/  LDL.LU R14, [R1+0x123c] ;  /* 0x00123c00010e7983 */ /* 0x000ee20000300800 */
[----:B------:R-:W-:-:S04]  /*3cc80*/  IMAD R9, R0, 0x2, R11 ;  /* 0x0000000200097824 */ /* 0x000fc800078e020b */
[C---:B------:R-:W-:Y:S01]  /*3cc90*/  IMAD R11, R0.reuse, 0x2, R9 ;  /* 0x00000002000b7824 */ /* 0x040fe200078e0209 */
[----:B------:R5:W-:Y:S03]  /*3cca0*/  @P3 STG.E [R6.64], R27 ;  /* 0x0000001b06003986 */ /* 0x000be6000c10190a */
[----:B-1----:R-:W-:Y:S01]  /*3ccb0*/  IMAD R13, R0, 0x2, R11 ;  /* 0x00000002000d7824 */ /* 0x002fe200078e020b */
[----:B------:R-:W-:-:S03]  /*3ccc0*/  LEA R2, P3, R11, R54, 0x2 ;  /* 0x000000360b027211 */ /* 0x000fc600078610ff */
[C---:B------:R-:W-:Y:S01]  /*3ccd0*/  IMAD R15, R0.reuse, 0x2, R13 ;  /* 0x00000002000f7824 */ /* 0x040fe200078e020d */
[-C--:B------:R-:W-:Y:S02]  /*3cce0*/  LEA R8, P6, R9, R54.reuse, 0x2 ;  /* 0x0000003609087211 */ /* 0x080fe400078c10ff */
[-C--:B------:R-:W-:Y:S01]  /*3ccf0*/  LEA.HI.X.SX32 R3, R11, R55.reuse, 0x2, P3 ;  /* 0x000000370b037211 */ /* 0x080fe200018f16ff */
[C---:B------:R-:W-:Y:S01]  /*3cd00*/  IMAD R11, R0.reuse, 0x2, R15 ;  /* 0x00000002000b7824 */ /* 0x040fe200078e020f */
[----:B------:R-:W-:Y:S02]  /*3cd10*/  LEA.HI.X.SX32 R9, R9, R55, 0x2, P6 ;  /* 0x0000003709097211 */ /* 0x000fe400030f16ff */
[----:B------:R-:W-:Y:S01]  /*3cd20*/  LEA R4, P6, R13, R54, 0x2 ;  /* 0x000000360d047211 */ /* 0x000fe200078c10ff */
[----:B------:R-:W-:-:S03]  /*3cd30*/  IMAD R17, R0, 0x2, R11 ;  /* 0x0000000200117824 */ /* 0x000fc600078e020b */
[----:B------:R-:W-:Y:S01]  /*3cd40*/  LEA.HI.X.SX32 R5, R13, R55, 0x2, P6 ;  /* 0x000000370d057211 */ /* 0x000fe200030f16ff */
[C---:B------:R-:W-:Y:S01]  /*3cd50*/  IMAD R13, R0.reuse, 0x2, R17 ;  /* 0x00000002000d7824 */ /* 0x040fe200078e0211 */
[----:B------:R1:W-:Y:S03]  /*3cd60*/  @P4 STG.E [R8.64], R51 ;  /* 0x0000003308004986 */ /* 0x0003e6000c10190a */
[----:B------:R-:W-:Y:S01]  /*3cd70*/  IMAD R19, R0, 0x2, R13 ;  /* 0x0000000200137824 */ /* 0x000fe200078e020d */
[----:B------:R4:W-:Y:S01]  /*3cd80*/  @P1 STG.E [R2.64], R47 ;  /* 0x0000002f02001986 */ /* 0x0009e2000c10190a */
[----:B-----5:R-:W-:-:S03]  /*3cd90*/  LEA R6, P1, R15, R54, 0x2 ;  /* 0x000000360f067211 */ /* 0x020fc600078210ff */
[----:B------:R2:W-:Y:S01]  /*3cda0*/  @P2 STG.E [R4.64], R43 ;  /* 0x0000002b04002986 */ /* 0x0005e2000c10190a */
[----:B------:R-:W-:Y:S01]  /*3cdb0*/  LEA.HI.X.SX32 R7, R15, R55, 0x2, P1 ;  /* 0x000000370f077211 */ /* 0x000fe200008f16ff */
[----:B------:R-:W-:Y:S01]  /*3cdc0*/  IMAD R0, R0, 0x2, R19 ;  /* 0x0000000200007824 */ /* 0x000fe200078e0213 */
[-C--:B-1----:R-:W-:Y:S02]  /*3cdd0*/  LEA R8, P2, R11, R54.reuse, 0x2 ;  /* 0x000000360b087211 */ /* 0x082fe400078410ff */
[----:B----4-:R-:W-:Y:S02]  /*3cde0*/  ISETP.LT.AND P3, PT, R10, c[0x0][0x17c], !P0 ;  /* 0x00005f000a007a0c */ /* 0x010fe40004761270 */
[-C--:B------:R-:W-:Y:S02]  /*3cdf0*/  LEA R10, P6, R17, R54.reuse, 0x2 ;  /* 0x00000036110a7211 */ /* 0x080fe400078c10ff */
[----:B------:R-:W-:Y:S02]  /*3ce00*/  LEA R12, P1, R13, R54, 0x2 ;  /* 0x000000360d0c7211 */ /* 0x000fe400078210ff */
[----:B------:R-:W-:-:S02]  /*3ce10*/  ISETP.LT.AND P4, PT, R20, c[0x0][0x17c], !P0 ;  /* 0x00005f0014007a0c */ /* 0x000fc40004781270 */
[-C--:B------:R-:W-:Y:S02]  /*3ce20*/  LEA.HI.X.SX32 R9, R11, R55.reuse, 0x2, P2 ;  /* 0x000000370b097211 */ /* 0x080fe400010f16ff */
[-C--:B------:R-:W-:Y:S02]  /*3ce30*/  LEA.HI.X.SX32 R11, R17, R55.reuse, 0x2, P6 ;  /* 0x00000037110b7211 */ /* 0x080fe400030f16ff */
[----:B------:R-:W-:Y:S02]  /*3ce40*/  LEA R2, P6, R0, R54, 0x2 ;  /* 0x0000003600027211 */ /* 0x000fe400078c10ff */
[----:B------:R-:W-:Y:S02]  /*3ce50*/  ISETP.LT.AND P2, PT, R18, c[0x0][0x17c], !P0 ;  /* 0x00005f0012007a0c */ /* 0x000fe40004741270 */
[-C--:B------:R-:W-:Y:S02]  /*3ce60*/  LEA.HI.X.SX32 R13, R13, R55.reuse, 0x2, P1 ;  /* 0x000000370d0d7211 */ /* 0x080fe400008f16ff */
[----:B------:R-:W-:-:S02]  /*3ce70*/  LEA.HI.X.SX32 R3, R0, R55, 0x2, P6 ;  /* 0x0000003700037211 */ /* 0x000fc400030f16ff */
[C---:B------:R-:W-:Y:S01]  /*3ce80*/  LEA R54, P6, R19.reuse, R54, 0x2 ;  /* 0x0000003613367211 */ /* 0x040fe200078c10ff */
[----:B------:R1:W-:Y:S03]  /*3ce90*/  @P5 STG.E [R6.64], R35 ;  /* 0x0000002306005986 */ /* 0x0003e6000c10190a */
[----:B------:R-:W-:Y:S01]  /*3cea0*/  LEA.HI.X.SX32 R55, R19, R55, 0x2, P6 ;  /* 0x0000003713377211 */ /* 0x000fe200030f16ff */
[----:B------:R1:W-:Y:S04]  /*3ceb0*/  @P4 STG.E [R8.64], R39 ;  /* 0x0000002708004986 */ /* 0x0003e8000c10190a */
[----:B------:R1:W-:Y:S04]  /*3cec0*/  @P3 STG.E [R10.64], R59 ;  /* 0x0000003b0a003986 */ /* 0x0003e8000c10190a */
[----:B------:R1:W-:Y:S01]  /*3ced0*/  @P2 STG.E [R12.64], R63 ;  /* 0x0000003f0c002986 */ /* 0x0003e2000c10190a */
[----:B--2---:R-:W-:-:S02]  /*3cee0*/  ISETP.LT.AND P1, PT, R16, c[0x0][0x17c], !P0 ;  /* 0x00005f0010007a0c */ /* 0x004fc40004721270 */
[----:B---3--:R-:W-:-:S11]  /*3cef0*/  ISETP.LT.AND P0, PT, R14, c[0x0][0x17c], !P0 ;  /* 0x00005f000e007a0c */ /* 0x008fd60004701270 */
[----:B------:R1:W-:Y:S02]  /*3cf00*/  @P1 STG.E [R54.64], R67 ;  /* 0x0000004336001986 */ /* 0x0003e4000c10190a */
[----:B------:R-:W-:Y:S05]  /*3cf10*/  @!P0 EXIT ;  /* 0x000000000000894d */ /* 0x000fea0003800000 */
[----:B------:R-:W-:Y:S01]  /*3cf20*/  STG.E [R2.64], R71 ;  /* 0x0000004702007986 */ /* 0x000fe2000c10190a */
[----:B------:R-:W-:Y:S05]  /*3cf30*/  EXIT ;  /* 0x000000000000794d */ /* 0x000fea0003800000 */
.L_x_3:
[----:B------:R-:W-:-:S00]  /*3cf40*/  BRA `(.L_x_3) ;  /* 0xfffffff000007947 */ /* 0x000fc0000383ffff */
[----:B------:R-:W-:-:S00]  /*3cf50*/  NOP ;  /* 0x0000000000007918 */ /* 0x000fc00000000000 */
        /* <DEDUP_REMOVED lines=10> */
.L_x_4:


//--------------------- .nv.shared.matmul_kernel  --------------------------
	.section	.nv.shared.matmul_kernel,"aw",@nobits
	.sectionflags	@""
	.align	16
